	.target	sm_90a

	.elftype	@"ET_EXEC"


//--------------------- .note.nv.tkinfo           --------------------------
	.section	.note.nv.tkinfo,"",@"SHT_NOTE"
	.sectionflags	@"SHF_NOTE_NV_TKINFO"
	.tkinfo
        /*0018*/ 	.word	0x00000002
        /*0030*/ 	.string	""
        /*0030*/ 	.string	"ptxas"
        /*0030*/ 	.string	"Cuda compilation tools, release 13.0, V13.0.88"
        /*0030*/ 	.string	"Build cuda_13.0.r13.0/compiler.36424714_0"
        /*0030*/ 	.string	"-v  -suppress-debug-info  -lineinfo  -arch sm_90a "



//--------------------- .note.nv.cuinfo           --------------------------
	.section	.note.nv.cuinfo,"",@"SHT_NOTE"
	.sectionflags	@"SHF_NOTE_NV_CUINFO"
        /*0018*/ 	.short	0x0002
        /*001a*/ 	.short	0x005a
        /*001c*/ 	.short	0x0082
	.zero		2


//--------------------- .nv.info                  --------------------------
	.section	.nv.info,"",@"SHT_CUDA_INFO"
	.align	4


	//----- nvinfo : EIATTR_REGCOUNT
	.align		4
        /*0000*/ 	.byte	0x04, 0x2f
        /*0002*/ 	.short	(.L_1 - .L_0)
	.align		4
.L_0:
        /*0004*/ 	.word	index@(matmul_kernel)
        /*0008*/ 	.word	0x00000020


	//----- nvinfo : EIATTR_FRAME_SIZE
	.align		4
.L_1:
        /*000c*/ 	.byte	0x04, 0x11
        /*000e*/ 	.short	(.L_3 - .L_2)
	.align		4
.L_2:
        /*0010*/ 	.word	index@(matmul_kernel)
        /*0014*/ 	.word	0x00004548


	//----- nvinfo : EIATTR_MIN_STACK_SIZE
	.align		4
.L_3:
        /*0018*/ 	.byte	0x04, 0x12
        /*001a*/ 	.short	(.L_5 - .L_4)
	.align		4
.L_4:
        /*001c*/ 	.word	index@(matmul_kernel)
        /*0020*/ 	.word	0x00004548
.L_5:


//--------------------- .nv.compat                --------------------------
	.section	.nv.compat,"",@"SHT_CUDA_COMPAT_INFO"
	.align	4
        /*0000*/ 	.byte	0x02, 0x09, 0x01, 0x00, 0x02, 0x02, 0x01, 0x00, 0x02, 0x05, 0x05, 0x00, 0x03, 0x07, 0x01, 0x01
        /*0010*/ 	.byte	0x02, 0x03, 0x00, 0x00, 0x02, 0x06, 0x01, 0x00, 0x04, 0x0b, 0x08, 0x00, 0x00, 0x00, 0x00, 0x00
        /*0020*/ 	.byte	0x00, 0x00, 0x00, 0x00


//--------------------- .nv.info.matmul_kernel    --------------------------
	.section	.nv.info.matmul_kernel,"",@"SHT_CUDA_INFO"
	.sectionflags	@""
	.align	4


	//----- nvinfo : EIATTR_CUDA_API_VERSION
	.align		4
        /*0000*/ 	.byte	0x04, 0x37
        /*0002*/ 	.short	(.L_7 - .L_6)
.L_6:
        /*0004*/ 	.word	0x00000082


	//----- nvinfo : EIATTR_KPARAM_INFO
	.align		4
.L_7:
        /*0008*/ 	.byte	0x04, 0x17
        /*000a*/ 	.short	(.L_9 - .L_8)
.L_8:
        /*000c*/ 	.word	0x00000000
        /*0010*/ 	.short	0x000d
        /*0012*/ 	.short	0x0048
        /*0014*/ 	.byte	0x00, 0xf4, 0x21, 0x00


	//----- nvinfo : EIATTR_KPARAM_INFO
	.align		4
.L_9:
        /*0018*/ 	.byte	0x04, 0x17
        /*001a*/ 	.short	(.L_11 - .L_10)
.L_10:
        /*001c*/ 	.word	0x00000000
        /*0020*/ 	.short	0x000c
        /*0022*/ 	.short	0x0040
        /*0024*/ 	.byte	0x00, 0xf4, 0x21, 0x00


	//----- nvinfo : EIATTR_KPARAM_INFO
	.align		4
.L_11:
        /*0028*/ 	.byte	0x04, 0x17
        /*002a*/ 	.short	(.L_13 - .L_12)
.L_12:
        /*002c*/ 	.word	0x00000000
        /*0030*/ 	.short	0x000b
        /*0032*/ 	.short	0x0038
        /*0034*/ 	.byte	0x00, 0xf0, 0x11, 0x00


	//----- nvinfo : EIATTR_KPARAM_INFO
	.align		4
.L_13:
        /*0038*/ 	.byte	0x04, 0x17
        /*003a*/ 	.short	(.L_15 - .L_14)
.L_14:
        /*003c*/ 	.word	0x00000000
        /*0040*/ 	.short	0x000a
        /*0042*/ 	.short	0x0034
        /*0044*/ 	.byte	0x00, 0xf0, 0x11, 0x00


	//----- nvinfo : EIATTR_KPARAM_INFO
	.align		4
.L_15:
        /*0048*/ 	.byte	0x04, 0x17
        /*004a*/ 	.short	(.L_17 - .L_16)
.L_16:
        /*004c*/ 	.word	0x00000000
        /*0050*/ 	.short	0x0009
        /*0052*/ 	.short	0x0030
        /*0054*/ 	.byte	0x00, 0xf0, 0x11, 0x00


	//----- nvinfo : EIATTR_KPARAM_INFO
	.align		4
.L_17:
        /*0058*/ 	.byte	0x04, 0x17
        /*005a*/ 	.short	(.L_19 - .L_18)
.L_18:
        /*005c*/ 	.word	0x00000000
        /*0060*/ 	.short	0x0008
        /*0062*/ 	.short	0x002c
        /*0064*/ 	.byte	0x00, 0xf0, 0x11, 0x00


	//----- nvinfo : EIATTR_KPARAM_INFO
	.align		4
.L_19:
        /*0068*/ 	.byte	0x04, 0x17
        /*006a*/ 	.short	(.L_21 - .L_20)
.L_20:
        /*006c*/ 	.word	0x00000000
        /*0070*/ 	.short	0x0007
        /*0072*/ 	.short	0x0028
        /*0074*/ 	.byte	0x00, 0xf0, 0x11, 0x00


	//----- nvinfo : EIATTR_KPARAM_INFO
	.align		4
.L_21:
        /*0078*/ 	.byte	0x04, 0x17
        /*007a*/ 	.short	(.L_23 - .L_22)
.L_22:
        /*007c*/ 	.word	0x00000000
        /*0080*/ 	.short	0x0006
        /*0082*/ 	.short	0x0024
        /*0084*/ 	.byte	0x00, 0xf0, 0x11, 0x00


	//----- nvinfo : EIATTR_KPARAM_INFO
	.align		4
.L_23:
        /*0088*/ 	.byte	0x04, 0x17
        /*008a*/ 	.short	(.L_25 - .L_24)
.L_24:
        /*008c*/ 	.word	0x00000000
        /*0090*/ 	.short	0x0005
        /*0092*/ 	.short	0x0020
        /*0094*/ 	.byte	0x00, 0xf0, 0x11, 0x00


	//----- nvinfo : EIATTR_KPARAM_INFO
	.align		4
.L_25:
        /*0098*/ 	.byte	0x04, 0x17
        /*009a*/ 	.short	(.L_27 - .L_26)
.L_26:
        /*009c*/ 	.word	0x00000000
        /*00a0*/ 	.short	0x0004
        /*00a2*/ 	.short	0x001c
        /*00a4*/ 	.byte	0x00, 0xf0, 0x11, 0x00


	//----- nvinfo : EIATTR_KPARAM_INFO
	.align		4
.L_27:
        /*00a8*/ 	.byte	0x04, 0x17
        /*00aa*/ 	.short	(.L_29 - .L_28)
.L_28:
        /*00ac*/ 	.word	0x00000000
        /*00b0*/ 	.short	0x0003
        /*00b2*/ 	.short	0x0018
        /*00b4*/ 	.byte	0x00, 0xf0, 0x11, 0x00


	//----- nvinfo : EIATTR_KPARAM_INFO
	.align		4
.L_29:
        /*00b8*/ 	.byte	0x04, 0x17
        /*00ba*/ 	.short	(.L_31 - .L_30)
.L_30:
        /*00bc*/ 	.word	0x00000000
        /*00c0*/ 	.short	0x0002
        /*00c2*/ 	.short	0x0010
        /*00c4*/ 	.byte	0x00, 0xf4, 0x21, 0x00


	//----- nvinfo : EIATTR_KPARAM_INFO
	.align		4
.L_31:
        /*00c8*/ 	.byte	0x04, 0x17
        /*00ca*/ 	.short	(.L_33 - .L_32)
.L_32:
        /*00cc*/ 	.word	0x00000000
        /*00d0*/ 	.short	0x0001
        /*00d2*/ 	.short	0x0008
        /*00d4*/ 	.byte	0x00, 0xf4, 0x21, 0x00


	//----- nvinfo : EIATTR_KPARAM_INFO
	.align		4
.L_33:
        /*00d8*/ 	.byte	0x04, 0x17
        /*00da*/ 	.short	(.L_35 - .L_34)
.L_34:
        /*00dc*/ 	.word	0x00000000
        /*00e0*/ 	.short	0x0000
        /*00e2*/ 	.short	0x0000
        /*00e4*/ 	.byte	0x00, 0xf4, 0x21, 0x00


	//----- nvinfo : EIATTR_SPARSE_MMA_MASK
	.align		4
.L_35:
        /*00e8*/ 	.byte	0x03, 0x50
        /*00ea*/ 	.short	0x0000


	//----- nvinfo : EIATTR_MAXREG_COUNT
	.align		4
        /*00ec*/ 	.byte	0x03, 0x1b
        /*00ee*/ 	.short	0x00ff


	//----- nvinfo : EIATTR_NUM_BARRIERS
	.align		4
        /*00f0*/ 	.byte	0x02, 0x4c
        /*00f2*/ 	.byte	0x01
	.zero		1


	//----- nvinfo : EIATTR_ANNOTATIONS
	.align		4
        /*00f4*/ 	.byte	0x04, 0x55
        /*00f6*/ 	.short	(.L_37 - .L_36)


	//   ....[0]....
.L_36:
        /*00f8*/ 	.word	0x00000001
        /*00fc*/ 	.byte	0xe0, 0x00, 0x00, 0x00, 0x01, 0x00, 0x00, 0x00, 0x00, 0x01, 0x00, 0x00, 0x01, 0x00, 0x00, 0x00
        /* <DEDUP_REMOVED lines=2876> */
        /*b4cc*/ 	.byte	0xd0, 0xaf, 0x02, 0x00


	//----- nvinfo : EIATTR_MERCURY_ISA_VERSION
	.align		4
.L_37:
        /*b4d0*/ 	.byte	0x03, 0x5f
        /*b4d2*/ 	.short	0x0101


	//----- nvinfo : EIATTR_EXIT_INSTR_OFFSETS
	.align		4
        /*b4d4*/ 	.byte	0x04, 0x1c
        /*b4d6*/ 	.short	(.L_39 - .L_38)


	//   ....[0]....
.L_38:
        /*b4d8*/ 	.word	0x000615a0


	//   ....[1]....
        /*b4dc*/ 	.word	0x000615d0


	//----- nvinfo : EIATTR_REQNTID
	.align		4
.L_39:
        /*b4e0*/ 	.byte	0x04, 0x10
        /*b4e2*/ 	.short	(.L_41 - .L_40)
.L_40:
        /*b4e4*/ 	.word	0x00000040
        /*b4e8*/ 	.word	0x00000001
        /*b4ec*/ 	.word	0x00000001


	//----- nvinfo : EIATTR_CBANK_PARAM_SIZE
	.align		4
.L_41:
        /*b4f0*/ 	.byte	0x03, 0x19
        /*b4f2*/ 	.short	0x0050


	//----- nvinfo : EIATTR_PARAM_CBANK
	.align		4
        /*b4f4*/ 	.byte	0x04, 0x0a
        /*b4f6*/ 	.short	(.L_43 - .L_42)
	.align		4
.L_42:
        /*b4f8*/ 	.word	index@(.nv.constant0.matmul_kernel)
        /*b4fc*/ 	.short	0x0210
        /*b4fe*/ 	.short	0x0050


	//----- nvinfo : EIATTR_SW_WAR
	.align		4
.L_43:
        /*b500*/ 	.byte	0x04, 0x36
        /*b502*/ 	.short	(.L_45 - .L_44)
.L_44:
        /*b504*/ 	.word	0x00000008
.L_45:


//--------------------- .nv.callgraph             --------------------------
	.section	.nv.callgraph,"",@"SHT_CUDA_CALLGRAPH"
	.align	4
	.sectionentsize	8
	.align		4
        /*0000*/ 	.word	0x00000000
	.align		4
        /*0004*/ 	.word	0xffffffff
	.align		4
        /*0008*/ 	.word	0x00000000
	.align		4
        /*000c*/ 	.word	0xfffffffe
	.align		4
        /*0010*/ 	.word	0x00000000
	.align		4
        /*0014*/ 	.word	0xfffffffd
	.align		4
        /*0018*/ 	.word	0x00000000
	.align		4
        /*001c*/ 	.word	0xfffffffc


//--------------------- .text.matmul_kernel       --------------------------
	.section	.text.matmul_kernel,"ax",@progbits
	.align	128
        .global         matmul_kernel
        .type           matmul_kernel,@function
        .size           matmul_kernel,(.L_x_3 - matmul_kernel)
        .other          matmul_kernel,@"STO_CUDA_ENTRY STV_DEFAULT"
matmul_kernel:
.text.matmul_kernel:
[----:B------:R-:W0:Y:S08]  /*0000*/  LDC R1, c[0x0][0x28] ;  /* 0x00000a00ff017b82 */ /* 0x000e300000000800 */
[----:B------:R-:W1:Y:S01]  /*0010*/  LDC.64 R2, c[0x0][0x228] ;  /* 0x00008a00ff027b82 */ /* 0x000e620000000a00 */
[----:B0-----:R-:W-:Y:S01]  /*0020*/  VIADD R1, R1, 0xffffbab8 ;  /* 0xffffbab801017836 */ /* 0x001fe20000000000 */
[----:B------:R-:W-:Y:S01]  /*0030*/  UMOV UR4, 0x400 ;  /* 0x0000040000047882 */ /* 0x000fe20000000000 */
[----:B------:R-:W-:-:S02]  /*0040*/  CS2R R14, SRZ ;  /* 0x00000000000e7805 */ /* 0x000fc4000001ff00 */
[----:B------:R-:W-:Y:S02]  /*0050*/  CS2R R16, SRZ ;  /* 0x0000000000107805 */ /* 0x000fe4000001ff00 */
[----:B------:R-:W-:Y:S02]  /*0060*/  CS2R R18, SRZ ;  /* 0x0000000000127805 */ /* 0x000fe4000001ff00 */
[----:B------:R-:W-:Y:S02]  /*0070*/  CS2R R20, SRZ ;  /* 0x0000000000147805 */ /* 0x000fe4000001ff00 */
[----:B------:R-:W-:Y:S01]  /*0080*/  CS2R R22, SRZ ;  /* 0x0000000000167805 */ /* 0x000fe2000001ff00 */
[----:B------:R-:W0:Y:S01]  /*0090*/  LDC R29, c[0x0][0x230] ;  /* 0x00008c00ff1d7b82 */ /* 0x000e220000000800 */
[----:B------:R-:W-:Y:S02]  /*00a0*/  CS2R R24, SRZ ;  /* 0x0000000000187805 */ /* 0x000fe4000001ff00 */
[----:B------:R-:W-:-:S05]  /*00b0*/  CS2R R26, SRZ ;  /* 0x00000000001a7805 */ /* 0x000fca000001ff00 */
[----:B------:R-:W2:Y:S01]  /*00c0*/  S2UR UR5, SR_CgaCtaId ;  /* 0x00000000000579c3 */ /* 0x000ea20000008800 */
[----:B-1----:R-:W-:Y:S01]  /*00d0*/  VIADD R0, R3, 0x7f ;  /* 0x0000007f03007836 */ /* 0x002fe20000000000 */
[----:B------:R0:W-:Y:S04]  /*00e0*/  STL [R1+0x1974], R3 ;  /* 0x0019740301007387 */ /* 0x0001e80000100800 */
[----:B------:R-:W-:Y:S01]  /*00f0*/  SHF.R.S32.HI R5, RZ, 0x1f, R0 ;  /* 0x0000001fff057819 */ /* 0x000fe20000011400 */
[----:B------:R1:W-:Y:S03]  /*0100*/  STL [R1+0x1978], R2 ;  /* 0x0019780201007387 */ /* 0x0003e60000100800 */
[----:B------:R-:W-:Y:S01]  /*0110*/  LEA.HI R5, R5, R0, RZ, 0x7 ;  /* 0x0000000005057211 */ /* 0x000fe200078f38ff */
[----:B------:R-:W-:Y:S01]  /*0120*/  STL [R1], RZ ;  /* 0x000000ff01007387 */ /* 0x000fe20000100800 */
[----:B0-----:R-:W-:-:S02]  /*0130*/  VIADD R3, R29, 0x3f ;  /* 0x0000003f1d037836 */ /* 0x001fc40000000000 */
[----:B------:R-:W-:Y:S01]  /*0140*/  SHF.R.S32.HI R0, RZ, 0x7, R5 ;  /* 0x00000007ff007819 */ /* 0x000fe20000011405 */
[----:B------:R-:W-:Y:S01]  /*0150*/  STL [R1+0x4], RZ ;  /* 0x000004ff01007387 */ /* 0x000fe20000100800 */
[----:B------:R-:W-:Y:S01]  /*0160*/  ULDC.64 UR8, c[0x0][0x208] ;  /* 0x0000820000087ab9 */ /* 0x000fe20000000a00 */
[----:B--2---:R-:W-:Y:S02]  /*0170*/  ULEA UR4, UR5, UR4, 0x18 ;  /* 0x0000000405047291 */ /* 0x004fe4000f8ec03f */
[----:B------:R-:W-:Y:S01]  /*0180*/  IMAD.SHL.U32 R0, R0, 0x8, RZ ;  /* 0x0000000800007824 */ /* 0x000fe200078e00ff */
[----:B------:R-:W0:Y:S04]  /*0190*/  S2R R5, SR_CTAID.X ;  /* 0x0000000000057919 */ /* 0x000e280000002500 */
[-C--:B------:R-:W-:Y:S01]  /*01a0*/  IABS R9, R0.reuse ;  /* 0x0000000000097213 */ /* 0x080fe20000000000 */
[----:B------:R-:W-:Y:S01]  /*01b0*/  STL [R1+0x8], RZ ;  /* 0x000008ff01007387 */ /* 0x000fe20000100800 */
[----:B------:R-:W-:-:S02]  /*01c0*/  IABS R12, R0 ;  /* 0x00000000000c7213 */ /* 0x000fc40000000000 */
[----:B------:R-:W2:Y:S01]  /*01d0*/  I2F.RP R4, R9 ;  /* 0x0000000900047306 */ /* 0x000ea20000209400 */
[----:B------:R-:W-:Y:S04]  /*01e0*/  STL [R1+0xc], RZ ;  /* 0x00000cff01007387 */ /* 0x000fe80000100800 */
[----:B------:R-:W-:Y:S04]  /*01f0*/  STL [R1+0x30], RZ ;  /* 0x000030ff01007387 */ /* 0x000fe80000100800 */
[----:B------:R-:W-:Y:S04]  /*0200*/  STL [R1+0x34], RZ ;  /* 0x000034ff01007387 */ /* 0x000fe80000100800 */
[----:B------:R-:W-:Y:S01]  /*0210*/  STL [R1+0x38], RZ ;  /* 0x000038ff01007387 */ /* 0x000fe20000100800 */
[----:B--2---:R-:W2:Y:S03]  /*0220*/  MUFU.RCP R4, R4 ;  /* 0x0000000400047308 */ /* 0x004ea60000001000 */
[----:B------:R-:W-:Y:S04]  /*0230*/  STL [R1+0x3c], RZ ;  /* 0x00003cff01007387 */ /* 0x000fe80000100800 */
[----:B------:R-:W-:Y:S01]  /*0240*/  STL [R1+0x20], RZ ;  /* 0x000020ff01007387 */ /* 0x000fe20000100800 */
[----:B0-----:R-:W-:-:S03]  /*0250*/  IABS R10, R5 ;  /* 0x00000005000a7213 */ /* 0x001fc60000000000 */
[----:B------:R-:W-:Y:S04]  /*0260*/  STL [R1+0x24], RZ ;  /* 0x000024ff01007387 */ /* 0x000fe80000100800 */
[----:B------:R-:W-:Y:S01]  /*0270*/  STL [R1+0x28], RZ ;  /* 0x000028ff01007387 */ /* 0x000fe20000100800 */
[----:B--2---:R-:W-:-:S03]  /*0280*/  VIADD R6, R4, 0xffffffe ;  /* 0x0ffffffe04067836 */ /* 0x004fc60000000000 */
[----:B------:R-:W-:Y:S01]  /*0290*/  STL [R1+0x2c], RZ ;  /* 0x00002cff01007387 */ /* 0x000fe20000100800 */
[----:B------:R-:W-:Y:S01]  /*02a0*/  IMAD.MOV R4, RZ, RZ, -R12 ;  /* 0x000000ffff047224 */ /* 0x000fe200078e0a0c */
[----:B------:R-:W-:Y:S01]  /*02b0*/  CS2R R12, SRZ ;  /* 0x00000000000c7805 */ /* 0x000fe2000001ff00 */
[----:B------:R0:W2:Y:S01]  /*02c0*/  F2I.FTZ.U32.TRUNC.NTZ R7, R6 ;  /* 0x0000000600077305 */ /* 0x0000a2000021f000 */
[----:B------:R-:W-:Y:S04]  /*02d0*/  STL [R1+0x10], RZ ;  /* 0x000010ff01007387 */ /* 0x000fe80000100800 */
[----:B------:R-:W-:Y:S04]  /*02e0*/  STL [R1+0x14], RZ ;  /* 0x000014ff01007387 */ /* 0x000fe80000100800 */
[----:B------:R-:W-:Y:S01]  /*02f0*/  STL [R1+0x18], RZ ;  /* 0x000018ff01007387 */ /* 0x000fe20000100800 */
[----:B0-----:R-:W-:-:S03]  /*0300*/  IMAD.MOV.U32 R6, RZ, RZ, RZ ;  /* 0x000000ffff067224 */ /* 0x001fc600078e00ff */
[----:B------:R-:W-:Y:S01]  /*0310*/  STL [R1+0x1c], RZ ;  /* 0x00001cff01007387 */ /* 0x000fe20000100800 */
[----:B--2---:R-:W-:-:S03]  /*0320*/  IMAD.MOV R8, RZ, RZ, -R7 ;  /* 0x000000ffff087224 */ /* 0x004fc600078e0a07 */
[----:B------:R-:W-:Y:S01]  /*0330*/  STL [R1+0x140], RZ ;  /* 0x000140ff01007387 */ /* 0x000fe20000100800 */
[----:B------:R-:W-:-:S03]  /*0340*/  IMAD R11, R8, R9, RZ ;  /* 0x00000009080b7224 */ /* 0x000fc600078e02ff */
[----:B------:R-:W-:Y:S01]  /*0350*/  STL [R1+0x144], RZ ;  /* 0x000144ff01007387 */ /* 0x000fe20000100800 */
[----:B------:R-:W-:Y:S02]  /*0360*/  IMAD.MOV.U32 R8, RZ, RZ, R10 ;  /* 0x000000ffff087224 */ /* 0x000fe400078e000a */
[----:B------:R-:W-:Y:S01]  /*0370*/  IMAD.HI.U32 R7, R7, R11, R6 ;  /* 0x0000000b07077227 */ /* 0x000fe200078e0006 */
[----:B------:R-:W-:Y:S04]  /*0380*/  STL [R1+0x148], RZ ;  /* 0x000148ff01007387 */ /* 0x000fe80000100800 */
[----:B------:R-:W-:Y:S01]  /*0390*/  STL [R1+0x14c], RZ ;  /* 0x00014cff01007387 */ /* 0x000fe20000100800 */
[----:B------:R-:W-:-:S03]  /*03a0*/  IMAD.HI.U32 R7, R7, R8, RZ ;  /* 0x0000000807077227 */ /* 0x000fc600078e00ff */
[----:B------:R-:W-:Y:S01]  /*03b0*/  STL [R1+0x130], RZ ;  /* 0x000130ff01007387 */ /* 0x000fe20000100800 */
[----:B------:R-:W-:-:S03]  /*03c0*/  IMAD R4, R7, R4, R8 ;  /* 0x0000000407047224 */ /* 0x000fc600078e0208 */
[----:B------:R-:W-:Y:S02]  /*03d0*/  STL [R1+0x134], RZ ;  /* 0x000134ff01007387 */ /* 0x000fe40000100800 */
[----:B------:R-:W-:Y:S02]  /*03e0*/  ISETP.GT.U32.AND P1, PT, R9, R4, PT ;  /* 0x000000040900720c */ /* 0x000fe40003f24070 */
[----:B------:R-:W-:Y:S04]  /*03f0*/  STL [R1+0x138], RZ ;  /* 0x000138ff01007387 */ /* 0x000fe80000100800 */
[----:B------:R-:W-:Y:S04]  /*0400*/  STL [R1+0x13c], RZ ;  /* 0x00013cff01007387 */ /* 0x000fe80000100800 */
[----:B------:R-:W-:Y:S03]  /*0410*/  STL [R1+0x120], RZ ;  /* 0x000120ff01007387 */ /* 0x000fe60000100800 */
[----:B------:R-:W-:Y:S01]  /*0420*/  @!P1 IMAD.IADD R4, R4, 0x1, -R9 ;  /* 0x0000000104049824 */ /* 0x000fe200078e0a09 */
[----:B------:R-:W-:Y:S01]  /*0430*/  STL [R1+0x124], RZ ;  /* 0x000124ff01007387 */ /* 0x000fe20000100800 */
[----:B------:R-:W-:Y:S01]  /*0440*/  @!P1 VIADD R7, R7, 0x1 ;  /* 0x0000000107079836 */ /* 0x000fe20000000000 */
[----:B------:R-:W-:-:S02]  /*0450*/  ISETP.NE.AND P1, PT, R0, RZ, PT ;  /* 0x000000ff0000720c */ /* 0x000fc40003f25270 */
[----:B------:R-:W-:Y:S01]  /*0460*/  STL [R1+0x128], RZ ;  /* 0x000128ff01007387 */ /* 0x000fe20000100800 */
[----:B------:R-:W-:Y:S02]  /*0470*/  ISETP.GE.U32.AND P0, PT, R4, R9, PT ;  /* 0x000000090400720c */ /* 0x000fe40003f06070 */
[----:B------:R-:W-:Y:S01]  /*0480*/  LOP3.LUT R4, R5, R0, RZ, 0x3c, !PT ;  /* 0x0000000005047212 */ /* 0x000fe200078e3cff */
[----:B------:R-:W-:Y:S03]  /*0490*/  STL [R1+0x12c], RZ ;  /* 0x00012cff01007387 */ /* 0x000fe60000100800 */
[----:B------:R-:W-:Y:S01]  /*04a0*/  ISETP.GE.AND P2, PT, R4, RZ, PT ;  /* 0x000000ff0400720c */ /* 0x000fe20003f46270 */
[----:B------:R-:W-:Y:S01]  /*04b0*/  STL [R1+0x110], RZ ;  /* 0x000110ff01007387 */ /* 0x000fe20000100800 */
[----:B------:R-:W-:-:S03]  /*04c0*/  VIADD R4, R2, 0xff ;  /* 0x000000ff02047836 */ /* 0x000fc60000000000 */
[----:B------:R-:W-:Y:S02]  /*04d0*/  STL [R1+0x114], RZ ;  /* 0x000114ff01007387 */ /* 0x000fe40000100800 */
[----:B------:R-:W-:Y:S02]  /*04e0*/  @P0 VIADD R7, R7, 0x1 ;  /* 0x0000000107070836 */ /* 0x000fe40000000000 */
[----:B------:R-:W-:Y:S02]  /*04f0*/  STL [R1+0x118], RZ ;  /* 0x000118ff01007387 */ /* 0x000fe40000100800 */
[----:B------:R-:W-:Y:S01]  /*0500*/  IMAD.MOV.U32 R6, RZ, RZ, R7 ;  /* 0x000000ffff067224 */ /* 0x000fe200078e0007 */
[----:B------:R-:W-:Y:S01]  /*0510*/  SHF.R.S32.HI R7, RZ, 0x1f, R4 ;  /* 0x0000001fff077819 */ /* 0x000fe20000011404 */
[----:B------:R-:W-:Y:S02]  /*0520*/  STL [R1+0x11c], RZ ;  /* 0x00011cff01007387 */ /* 0x000fe40000100800 */
[----:B------:R-:W-:Y:S01]  /*0530*/  @!P2 IMAD.MOV R6, RZ, RZ, -R6 ;  /* 0x000000ffff06a224 */ /* 0x000fe200078e0a06 */
[----:B------:R-:W-:Y:S01]  /*0540*/  @!P1 LOP3.LUT R6, RZ, R0, RZ, 0x33, !PT ;  /* 0x00000000ff069212 */ /* 0x000fe200078e33ff */
[----:B------:R-:W-:Y:S01]  /*0550*/  STL [R1+0x100], RZ ;  /* 0x000100ff01007387 */ /* 0x000fe20000100800 */
[----:B------:R-:W-:-:S03]  /*0560*/  LEA.HI R7, R7, R4, RZ, 0x8 ;  /* 0x0000000407077211 */ /* 0x000fc600078f40ff */
[----:B------:R-:W-:Y:S01]  /*0570*/  STL [R1+0x104], RZ ;  /* 0x000104ff01007387 */ /* 0x000fe20000100800 */
[----:B------:R-:W-:Y:S02]  /*0580*/  IMAD.SHL.U32 R28, R6, 0x8, RZ ;  /* 0x00000008061c7824 */ /* 0x000fe400078e00ff */
[----:B------:R-:W-:Y:S01]  /*0590*/  IMAD.MOV R6, RZ, RZ, -R6 ;  /* 0x000000ffff067224 */ /* 0x000fe200078e0a06 */
[----:B------:R-:W-:Y:S02]  /*05a0*/  STL [R1+0x108], RZ ;  /* 0x000108ff01007387 */ /* 0x000fe40000100800 */
[----:B------:R-:W-:Y:S01]  /*05b0*/  LEA.HI.SX32 R4, R7, -R28, 0x18 ;  /* 0x8000001c07047211 */ /* 0x000fe200078fc2ff */
[----:B------:R-:W-:Y:S01]  /*05c0*/  IMAD R11, R0, R6, R5 ;  /* 0x00000006000b7224 */ /* 0x000fe200078e0205 */
[----:B------:R-:W-:Y:S01]  /*05d0*/  STL [R1+0x10c], RZ ;  /* 0x00010cff01007387 */ /* 0x000fe20000100800 */
[----:B------:R-:W-:Y:S01]  /*05e0*/  IMAD.MOV.U32 R6, RZ, RZ, RZ ;  /* 0x000000ffff067224 */ /* 0x000fe200078e00ff */
[----:B------:R-:W-:-:S02]  /*05f0*/  VIMNMX R4, R4, 0x8, PT ;  /* 0x0000000804047848 */ /* 0x000fc40003fe0100 */
[----:B------:R-:W-:Y:S02]  /*0600*/  STL [R1+0xf0], RZ ;  /* 0x0000f0ff01007387 */ /* 0x000fe40000100800 */
[-C--:B------:R-:W-:Y:S02]  /*0610*/  IABS R10, R4.reuse ;  /* 0x00000004000a7213 */ /* 0x080fe40000000000 */
[----:B------:R-:W-:Y:S01]  /*0620*/  STL [R1+0xf4], RZ ;  /* 0x0000f4ff01007387 */ /* 0x000fe20000100800 */
[----:B------:R-:W-:Y:S01]  /*0630*/  IABS R0, R4 ;  /* 0x0000000400007213 */ /* 0x000fe20000000000 */
[----:B------:R-:W0:Y:S02]  /*0640*/  I2F.RP R8, R10 ;  /* 0x0000000a00087306 */ /* 0x000e240000209400 */
[----:B------:R-:W-:Y:S04]  /*0650*/  STL [R1+0xf8], RZ ;  /* 0x0000f8ff01007387 */ /* 0x000fe80000100800 */
[----:B------:R-:W-:Y:S04]  /*0660*/  STL [R1+0xfc], RZ ;  /* 0x0000fcff01007387 */ /* 0x000fe80000100800 */
[----:B------:R-:W-:Y:S04]  /*0670*/  STL [R1+0xe0], RZ ;  /* 0x0000e0ff01007387 */ /* 0x000fe80000100800 */
[----:B------:R-:W-:Y:S01]  /*0680*/  STL [R1+0xe4], RZ ;  /* 0x0000e4ff01007387 */ /* 0x000fe20000100800 */
[----:B0-----:R-:W0:Y:S03]  /*0690*/  MUFU.RCP R8, R8 ;  /* 0x0000000800087308 */ /* 0x001e260000001000 */
[----:B------:R-:W-:Y:S04]  /*06a0*/  STL [R1+0xe8], RZ ;  /* 0x0000e8ff01007387 */ /* 0x000fe80000100800 */
[----:B------:R-:W-:Y:S04]  /*06b0*/  STL [R1+0xec], RZ ;  /* 0x0000ecff01007387 */ /* 0x000fe80000100800 */
[----:B------:R-:W-:Y:S04]  /*06c0*/  STL [R1+0xd0], RZ ;  /* 0x0000d0ff01007387 */ /* 0x000fe80000100800 */
[----:B------:R-:W-:Y:S01]  /*06d0*/  STL [R1+0xd4], RZ ;  /* 0x0000d4ff01007387 */ /* 0x000fe20000100800 */
[----:B0-----:R-:W-:-:S03]  /*06e0*/  VIADD R7, R8, 0xffffffe ;  /* 0x0ffffffe08077836 */ /* 0x001fc60000000000 */
[----:B------:R-:W-:Y:S04]  /*06f0*/  STL [R1+0xd8], RZ ;  /* 0x0000d8ff01007387 */ /* 0x000fe80000100800 */
[----:B------:R-:W-:Y:S01]  /*0700*/  STL [R1+0xdc], RZ ;  /* 0x0000dcff01007387 */ /* 0x000fe20000100800 */
[----:B------:R-:W0:Y:S03]  /*0710*/  F2I.FTZ.U32.TRUNC.NTZ R7, R7 ;  /* 0x0000000700077305 */ /* 0x000e26000021f000 */
[----:B------:R-:W-:Y:S04]  /*0720*/  STL [R1+0xc0], RZ ;  /* 0x0000c0ff01007387 */ /* 0x000fe80000100800 */
[----:B------:R-:W-:Y:S04]  /*0730*/  STL [R1+0xc4], RZ ;  /* 0x0000c4ff01007387 */ /* 0x000fe80000100800 */
[----:B------:R-:W-:Y:S04]  /*0740*/  STL [R1+0xc8], RZ ;  /* 0x0000c8ff01007387 */ /* 0x000fe80000100800 */
[----:B------:R-:W-:Y:S01]  /*0750*/  STL [R1+0xcc], RZ ;  /* 0x0000ccff01007387 */ /* 0x000fe20000100800 */
[----:B0-----:R-:W-:-:S03]  /*0760*/  IMAD.MOV R9, RZ, RZ, -R7 ;  /* 0x000000ffff097224 */ /* 0x001fc600078e0a07 */
[----:B------:R-:W-:Y:S01]  /*0770*/  STL [R1+0xb0], RZ ;  /* 0x0000b0ff01007387 */ /* 0x000fe20000100800 */
[----:B------:R-:W-:Y:S01]  /*0780*/  IMAD.MOV.U32 R5, RZ, RZ, R9 ;  /* 0x000000ffff057224 */ /* 0x000fe200078e0009 */
[----:B------:R-:W-:Y:S02]  /*0790*/  IABS R9, R11 ;  /* 0x0000000b00097213 */ /* 0x000fe40000000000 */
[----:B------:R-:W-:Y:S01]  /*07a0*/  STL [R1+0xb4], RZ ;  /* 0x0000b4ff01007387 */ /* 0x000fe20000100800 */
[----:B------:R-:W-:-:S03]  /*07b0*/  IMAD R5, R5, R10, RZ ;  /* 0x0000000a05057224 */ /* 0x000fc600078e02ff */
[----:B------:R-:W-:Y:S01]  /*07c0*/  STL [R1+0xb8], RZ ;  /* 0x0000b8ff01007387 */ /* 0x000fe20000100800 */
[----:B------:R-:W-:-:S03]  /*07d0*/  IMAD.HI.U32 R6, R7, R5, R6 ;  /* 0x0000000507067227 */ /* 0x000fc600078e0006 */
[----:B------:R-:W-:Y:S01]  /*07e0*/  STL [R1+0xbc], RZ ;  /* 0x0000bcff01007387 */ /* 0x000fe20000100800 */
[----:B------:R-:W-:Y:S02]  /*07f0*/  IMAD.MOV R5, RZ, RZ, -R0 ;  /* 0x000000ffff057224 */ /* 0x000fe400078e0a00 */
[----:B------:R-:W-:Y:S01]  /*0800*/  IMAD.HI.U32 R0, R6, R9, RZ ;  /* 0x0000000906007227 */ /* 0x000fe200078e00ff */
[----:B------:R-:W-:Y:S01]  /*0810*/  STL [R1+0xa0], RZ ;  /* 0x0000a0ff01007387 */ /* 0x000fe20000100800 */
[----:B------:R-:W-:Y:S02]  /*0820*/  CS2R R6, SRZ ;  /* 0x0000000000067805 */ /* 0x000fe4000001ff00 */
[----:B------:R-:W-:Y:S01]  /*0830*/  IMAD R5, R0, R5, R9 ;  /* 0x0000000500057224 */ /* 0x000fe200078e0209 */
[----:B------:R-:W-:Y:S01]  /*0840*/  STL [R1+0xa4], RZ ;  /* 0x0000a4ff01007387 */ /* 0x000fe20000100800 */
[----:B------:R-:W-:-:S03]  /*0850*/  CS2R R8, SRZ ;  /* 0x0000000000087805 */ /* 0x000fc6000001ff00 */
[----:B------:R-:W-:Y:S01]  /*0860*/  STL [R1+0xa8], RZ ;  /* 0x0000a8ff01007387 */ /* 0x000fe20000100800 */
[----:B------:R-:W-:-:S03]  /*0870*/  ISETP.GT.U32.AND P1, PT, R10, R5, PT ;  /* 0x000000050a00720c */ /* 0x000fc60003f24070 */
[----:B------:R-:W-:Y:S04]  /*0880*/  STL [R1+0xac], RZ ;  /* 0x0000acff01007387 */ /* 0x000fe80000100800 */
[----:B------:R-:W-:Y:S04]  /*0890*/  STL [R1+0x90], RZ ;  /* 0x000090ff01007387 */ /* 0x000fe80000100800 */
[----:B------:R-:W-:Y:S02]  /*08a0*/  STL [R1+0x94], RZ ;  /* 0x000094ff01007387 */ /* 0x000fe40000100800 */
[----:B------:R-:W-:-:S02]  /*08b0*/  @!P1 IMAD.IADD R5, R5, 0x1, -R10 ;  /* 0x0000000105059824 */ /* 0x000fc400078e0a0a */
[----:B------:R-:W-:Y:S01]  /*08c0*/  STL [R1+0x98], RZ ;  /* 0x000098ff01007387 */ /* 0x000fe20000100800 */
[----:B------:R-:W-:Y:S01]  /*08d0*/  @!P1 VIADD R0, R0, 0x1 ;  /* 0x0000000100009836 */ /* 0x000fe20000000000 */
[----:B------:R-:W-:Y:S02]  /*08e0*/  ISETP.NE.AND P1, PT, R4, RZ, PT ;  /* 0x000000ff0400720c */ /* 0x000fe40003f25270 */
[----:B------:R-:W-:Y:S01]  /*08f0*/  STL [R1+0x9c], RZ ;  /* 0x00009cff01007387 */ /* 0x000fe20000100800 */
[----:B------:R-:W-:Y:S02]  /*0900*/  ISETP.GE.U32.AND P0, PT, R5, R10, PT ;  /* 0x0000000a0500720c */ /* 0x000fe40003f06070 */
[-C--:B------:R-:W-:Y:S01]  /*0910*/  LOP3.LUT R5, R11, R4.reuse, RZ, 0x3c, !PT ;  /* 0x000000040b057212 */ /* 0x080fe200078e3cff */
[----:B------:R-:W-:Y:S03]  /*0920*/  STL [R1+0x80], RZ ;  /* 0x000080ff01007387 */ /* 0x000fe60000100800 */
[----:B------:R-:W-:Y:S01]  /*0930*/  ISETP.GE.AND P2, PT, R5, RZ, PT ;  /* 0x000000ff0500720c */ /* 0x000fe20003f46270 */
[----:B------:R-:W-:Y:S04]  /*0940*/  STL [R1+0x84], RZ ;  /* 0x000084ff01007387 */ /* 0x000fe80000100800 */
[----:B------:R-:W-:Y:S02]  /*0950*/  STL [R1+0x88], RZ ;  /* 0x000088ff01007387 */ /* 0x000fe40000100800 */
[----:B------:R-:W-:Y:S01]  /*0960*/  @P0 VIADD R0, R0, 0x1 ;  /* 0x0000000100000836 */ /* 0x000fe20000000000 */
[----:B------:R-:W-:Y:S01]  /*0970*/  ISETP.GE.AND P0, PT, R3, 0x40, PT ;  /* 0x000000400300780c */ /* 0x000fe20003f06270 */
[----:B------:R-:W-:Y:S04]  /*0980*/  STL [R1+0x8c], RZ ;  /* 0x00008cff01007387 */ /* 0x000fe80000100800 */
[----:B------:R-:W-:Y:S01]  /*0990*/  STL [R1+0x70], RZ ;  /* 0x000070ff01007387 */ /* 0x000fe20000100800 */
[----:B------:R-:W-:Y:S01]  /*09a0*/  @!P2 IMAD.MOV R0, RZ, RZ, -R0 ;  /* 0x000000ffff00a224 */ /* 0x000fe200078e0a00 */
[----:B------:R-:W-:-:S02]  /*09b0*/  @!P1 LOP3.LUT R0, RZ, R4, RZ, 0x33, !PT ;  /* 0x00000004ff009212 */ /* 0x000fc400078e33ff */
[----:B------:R-:W-:Y:S03]  /*09c0*/  STL [R1+0x74], RZ ;  /* 0x000074ff01007387 */ /* 0x000fe60000100800 */
[----:B------:R-:W-:Y:S01]  /*09d0*/  IMAD.MOV R5, RZ, RZ, -R0 ;  /* 0x000000ffff057224 */ /* 0x000fe200078e0a00 */
[----:B------:R-:W-:Y:S01]  /*09e0*/  STL [R1+0x78], RZ ;  /* 0x000078ff01007387 */ /* 0x000fe20000100800 */
[----:B------:R-:W-:Y:S02]  /*09f0*/  IMAD.SHL.U32 R0, R0, 0x80, RZ ;  /* 0x0000008000007824 */ /* 0x000fe400078e00ff */
[----:B------:R-:W-:Y:S01]  /*0a00*/  IMAD R5, R4, R5, R11 ;  /* 0x0000000504057224 */ /* 0x000fe200078e020b */
[----:B------:R-:W-:Y:S01]  /*0a10*/  STL [R1+0x7c], RZ ;  /* 0x00007cff01007387 */ /* 0x000fe20000100800 */
[C---:B------:R-:W-:Y:S01]  /*0a20*/  VIADD R3, R0.reuse, 0x1 ;  /* 0x0000000100037836 */ /* 0x040fe20000000000 */
[----:B------:R-:W-:Y:S01]  /*0a30*/  CS2R R10, SRZ ;  /* 0x00000000000a7805 */ /* 0x000fe2000001ff00 */
[----:B------:R-:W-:Y:S01]  /*0a40*/  VIADD R29, R0, 0x2 ;  /* 0x00000002001d7836 */ /* 0x000fe20000000000 */
[----:B------:R-:W-:Y:S01]  /*0a50*/  STL [R1+0x60], RZ ;  /* 0x000060ff01007387 */ /* 0x000fe20000100800 */
[----:B------:R-:W-:Y:S01]  /*0a60*/  IMAD.IADD R28, R28, 0x1, R5 ;  /* 0x000000011c1c7824 */ /* 0x000fe200078e0205 */
[----:B------:R-:W-:-:S02]  /*0a70*/  CS2R R4, SRZ ;  /* 0x0000000000047805 */ /* 0x000fc4000001ff00 */
[----:B------:R-:W-:Y:S04]  /*0a80*/  STL [R1+0x64], RZ ;  /* 0x000064ff01007387 */ /* 0x000fe80000100800 */
        /* <DEDUP_REMOVED lines=158> */
[----:B------:R-:W-:Y:S04]  /*1470*/  STL [R1+0xd34], R0 ;  /* 0x000d340001007387 */ /* 0x000fe80000100800 */
[----:B------:R0:W-:Y:S04]  /*1480*/  STL [R1+0x590], R3 ;  /* 0x0005900301007387 */ /* 0x0001e80000100800 */
[----:B------:R2:W-:Y:S01]  /*1490*/  STL [R1+0x58c], R29 ;  /* 0x00058c1d01007387 */ /* 0x0005e20000100800 */
[----:B-1----:R-:W1:Y:S01]  /*14a0*/  S2R R2, SR_TID.X ;  /* 0x0000000000027919 */ /* 0x002e620000002100 */
[----:B0-----:R-:W-:-:S02]  /*14b0*/  VIADD R3, R0, 0x3 ;  /* 0x0000000300037836 */ /* 0x001fc40000000000 */
[----:B--2---:R-:W-:-:S03]  /*14c0*/  VIADD R29, R0, 0x4 ;  /* 0x00000004001d7836 */ /* 0x004fc60000000000 */
[----:B------:R0:W-:Y:S04]  /*14d0*/  STL [R1+0x588], R3 ;  /* 0x0005880301007387 */ /* 0x0001e80000100800 */
[----:B------:R2:W-:Y:S01]  /*14e0*/  STL [R1+0x584], R29 ;  /* 0x0005841d01007387 */ /* 0x0005e20000100800 */
[C---:B0-----:R-:W-:Y:S02]  /*14f0*/  VIADD R3, R0.reuse, 0x5 ;  /* 0x0000000500037836 */ /* 0x041fe40000000000 */
[----:B--2---:R-:W-:-:S03]  /*1500*/  VIADD R29, R0, 0x6 ;  /* 0x00000006001d7836 */ /* 0x004fc60000000000 */
[----:B------:R0:W-:Y:S04]  /*1510*/  STL [R1+0x580], R3 ;  /* 0x0005800301007387 */ /* 0x0001e80000100800 */
[----:B------:R2:W-:Y:S01]  /*1520*/  STL [R1+0x57c], R29 ;  /* 0x00057c1d01007387 */ /* 0x0005e20000100800 */
[----:B0-----:R-:W-:Y:S01]  /*1530*/  VIADD R3, R0, 0x7 ;  /* 0x0000000700037836 */ /* 0x001fe20000000000 */
[----:B-1----:R-:W-:Y:S01]  /*1540*/  LOP3.LUT R2, R2, 0x3f, RZ, 0xc0, !PT ;  /* 0x0000003f02027812 */ /* 0x002fe200078ec0ff */
[----:B--2---:R-:W-:-:S03]  /*1550*/  VIADD R29, R0, 0x8 ;  /* 0x00000008001d7836 */ /* 0x004fc60000000000 */
[----:B------:R0:W-:Y:S04]  /*1560*/  STL [R1+0x578], R3 ;  /* 0x0005780301007387 */ /* 0x0001e80000100800 */
[----:B------:R1:W-:Y:S01]  /*1570*/  STL [R1+0x574], R29 ;  /* 0x0005741d01007387 */ /* 0x0003e20000100800 */
[C---:B0-----:R-:W-:Y:S02]  /*1580*/  VIADD R3, R0.reuse, 0x9 ;  /* 0x0000000900037836 */ /* 0x041fe40000000000 */
[----:B-1----:R-:W-:-:S03]  /*1590*/  VIADD R29, R0, 0xa ;  /* 0x0000000a001d7836 */ /* 0x002fc60000000000 */
        /* <DEDUP_REMOVED lines=28> */
[----:B------:R0:W-:Y:S01]  /*1760*/  STL [R1+0x538], R3 ;  /* 0x0005380301007387 */ /* 0x0001e20000100800 */
[----:B------:R-:W-:-:S05]  /*1770*/  VIADD R29, R0, 0x1a ;  /* 0x0000001a001d7836 */ /* 0x000fca0000000000 */
[----:B------:R1:W-:Y:S01]  /*1780*/  STL [R1+0x52c], R29 ;  /* 0x00052c1d01007387 */ /* 0x0003e20000100800 */
[C---:B0-----:R-:W-:Y:S02]  /*1790*/  VIADD R3, R0.reuse, 0x19 ;  /* 0x0000001900037836 */ /* 0x041fe40000000000 */
[C---:B------:R-:W-:Y:S02]  /*17a0*/  VIADD R3, R0.reuse, 0x1b ;  /* 0x0000001b00037836 */ /* 0x040fe40000000000 */
        /* <DEDUP_REMOVED lines=42> */
[C---:B------:R-:W-:Y:S02]  /*1a50*/  VIADD R29, R0.reuse, 0x32 ;  /* 0x00000032001d7836 */ /* 0x040fe40000000000 */
[----:B0-----:R-:W-:-:S05]  /*1a60*/  VIADD R3, R0, 0x31 ;  /* 0x0000003100037836 */ /* 0x001fca0000000000 */
        /* <DEDUP_REMOVED lines=110> */
[----:B0-----:R-:W-:Y:S02]  /*2150*/  IMAD R3, R28, 0x100, R2 ;  /* 0x000001001c037824 */ /* 0x001fe400078e0202 */
[C---:B------:R-:W-:Y:S02]  /*2160*/  VIADD R28, R0.reuse, 0x6a ;  /* 0x0000006a001c7836 */ /* 0x040fe40000000000 */
[C---:B-1----:R-:W-:Y:S02]  /*2170*/  VIADD R29, R0.reuse, 0x69 ;  /* 0x00000069001d7836 */ /* 0x042fe40000000000 */
[----:B------:R-:W-:-:S03]  /*2180*/  VIADD R2, R0, 0x6b ;  /* 0x0000006b00027836 */ /* 0x000fc60000000000 */
[----:B------:R0:W-:Y:S04]  /*2190*/  STL [R1+0x250], R29 ;  /* 0x0002501d01007387 */ /* 0x0001e80000100800 */
[----:B------:R-:W-:Y:S04]  /*21a0*/  STL [R1+0xd58], R3 ;  /* 0x000d580301007387 */ /* 0x000fe80000100800 */
[----:B------:R1:W-:Y:S01]  /*21b0*/  STL [R1+0x24c], R28 ;  /* 0x00024c1c01007387 */ /* 0x0003e20000100800 */
[----:B0-----:R-:W-:-:S03]  /*21c0*/  VIADD R29, R0, 0x6c ;  /* 0x0000006c001d7836 */ /* 0x001fc60000000000 */
[----:B------:R0:W-:Y:S04]  /*21d0*/  STL [R1+0x248], R2 ;  /* 0x0002480201007387 */ /* 0x0001e80000100800 */
[----:B------:R2:W-:Y:S01]  /*21e0*/  STL [R1+0x244], R29 ;  /* 0x0002441d01007387 */ /* 0x0005e20000100800 */
[C---:B-1----:R-:W-:Y:S02]  /*21f0*/  VIADD R28, R0.reuse, 0x6d ;  /* 0x0000006d001c7836 */ /* 0x042fe40000000000 */
[----:B0-----:R-:W-:-:S03]  /*2200*/  VIADD R2, R0, 0x6e ;  /* 0x0000006e00027836 */ /* 0x001fc60000000000 */
[----:B------:R0:W-:Y:S01]  /*2210*/  STL [R1+0x240], R28 ;  /* 0x0002401c01007387 */ /* 0x0001e20000100800 */
[----:B--2---:R-:W-:-:S03]  /*2220*/  VIADD R29, R0, 0x6f ;  /* 0x0000006f001d7836 */ /* 0x004fc60000000000 */
[----:B------:R1:W-:Y:S04]  /*2230*/  STL [R1+0x23c], R2 ;  /* 0x00023c0201007387 */ /* 0x0003e80000100800 */
[----:B------:R2:W-:Y:S01]  /*2240*/  STL [R1+0x238], R29 ;  /* 0x0002381d01007387 */ /* 0x0005e20000100800 */
[C---:B0-----:R-:W-:Y:S02]  /*2250*/  VIADD R28, R0.reuse, 0x70 ;  /* 0x00000070001c7836 */ /* 0x041fe40000000000 */
[----:B-1----:R-:W-:-:S03]  /*2260*/  VIADD R2, R0, 0x71 ;  /* 0x0000007100027836 */ /* 0x002fc60000000000 */
        /* <DEDUP_REMOVED lines=26> */
[----:B------:R1:W-:Y:S01]  /*2410*/  STL [R1+0x150], R2 ;  /* 0x0001500201007387 */ /* 0x0003e20000100800 */
[----:B0-----:R-:W-:Y:S02]  /*2420*/  VIADD R28, R0, 0x7f ;  /* 0x0000007f001c7836 */ /* 0x001fe40000000000 */
[----:B-1----:R-:W-:-:S05]  /*2430*/  VIADD R2, R3, 0x40 ;  /* 0x0000004003027836 */ /* 0x002fca0000000000 */
[----:B------:R0:W-:Y:S02]  /*2440*/  STL [R1+0xd64], R2 ;  /* 0x000d640201007387 */ /* 0x0001e40000100800 */
[C---:B0-----:R-:W-:Y:S02]  /*2450*/  VIADD R2, R3.reuse, 0x80 ;  /* 0x0000008003027836 */ /* 0x041fe40000000000 */
[----:B------:R-:W-:-:S03]  /*2460*/  VIADD R3, R3, 0xc0 ;  /* 0x000000c003037836 */ /* 0x000fc60000000000 */
[----:B------:R0:W-:Y:S04]  /*2470*/  STL [R1+0xd60], R2 ;  /* 0x000d600201007387 */ /* 0x0001e80000100800 */
[----:B0-----:R0:W5:Y:S04]  /*2480*/  LDL.LU R2, [R1+0x1978] ;  /* 0x0019780001027983 */ /* 0x0011680000300800 */
[----:B------:R1:W-:Y:S04]  /*2490*/  STL [R1+0xd5c], R3 ;  /* 0x000d5c0301007387 */ /* 0x0003e80000100800 */
[----:B-1----:R0:W5:Y:S01]  /*24a0*/  LDL.LU R3, [R1+0x1974] ;  /* 0x0019740001037983 */ /* 0x0021620000300800 */
[----:B------:R-:W-:Y:S05]  /*24b0*/  @!P0 BRA `(.L_x_0) ;  /* 0x000004fc007c8947 */ /* 0x000fea0003800000 */
[----:B------:R-:W2:Y:S01]  /*24c0*/  LDL R24, [R1+0xd58] ;  /* 0x000d580001187983 */ /* 0x000ea20000100800 */
[C---:B------:R-:W-:Y:S02]  /*24d0*/  VIADD R25, R0.reuse, 0x30 ;  /* 0x0000003000197836 */ /* 0x040fe40000000000 */
[C---:B------:R-:W-:Y:S01]  /*24e0*/  VIADD R27, R0.reuse, 0x18 ;  /* 0x00000018001b7836 */ /* 0x040fe20000000000 */
[----:B------:R-:W3:Y:S01]  /*24f0*/  LDL R21, [R1+0xd60] ;  /* 0x000d600001157983 */ /* 0x000ee20000100800 */
[----:B------:R-:W-:Y:S02]  /*2500*/  VIADD R26, R0, 0x19 ;  /* 0x00000019001a7836 */ /* 0x000fe40000000000 */
[----:B------:R-:W-:Y:S01]  /*2510*/  IMAD.MOV.U32 R18, RZ, RZ, R0 ;  /* 0x000000ffff127224 */ /* 0x000fe200078e0000 */
[----:B------:R-:W4:Y:S01]  /*2520*/  LDL R22, [R1+0xd5c] ;  /* 0x000d5c0001167983 */ /* 0x000f220000100800 */
[----:B-----5:R-:W-:Y:S01]  /*2530*/  IABS R0, R3 ;  /* 0x0000000300007213 */ /* 0x020fe20000000000 */
[----:B------:R-:W-:Y:S01]  /*2540*/  IMAD.MOV.U32 R6, RZ, RZ, RZ ;  /* 0x000000ffff067224 */ /* 0x000fe200078e00ff */
[----:B------:R-:W-:Y:S01]  /*2550*/  IABS R10, R28 ;  /* 0x0000001c000a7213 */ /* 0x000fe20000000000 */
[----:B------:R-:W-:Y:S01]  /*2560*/  ULDC UR5, c[0x0][0x23c] ;  /* 0x00008f0000057ab9 */ /* 0x000fe20000000800 */
[----:B------:R-:W1:Y:S01]  /*2570*/  I2F.RP R4, R0 ;  /* 0x0000000000047306 */ /* 0x000e620000209400 */
[----:B------:R-:W-:Y:S01]  /*2580*/  ISETP.GE.AND P4, PT, R29, RZ, PT ;  /* 0x000000ff1d00720c */ /* 0x000fe20003f86270 */
[----:B------:R-:W-:Y:S01]  /*2590*/  ULDC.64 UR6, c[0x0][0x218] ;  /* 0x0000860000067ab9 */ /* 0x000fe20000000a00 */
[----:B------:R-:W-:Y:S01]  /*25a0*/  ISETP.GE.AND P1, PT, R28, RZ, PT ;  /* 0x000000ff1c00720c */ /* 0x000fe20003f26270 */
[----:B------:R-:W-:Y:S01]  /*25b0*/  ULDC.64 UR10, c[0x0][0x210] ;  /* 0x00008400000a7ab9 */ /* 0x000fe20000000a00 */
[----:B--2---:R-:W-:-:S02]  /*25c0*/  IMAD.MOV.U32 R23, RZ, RZ, R24 ;  /* 0x000000ffff177224 */ /* 0x004fc400078e0018 */
[----:B------:R-:W2:Y:S04]  /*25d0*/  LDL.LU R24, [R1+0x150] ;  /* 0x0001500001187983 */ /* 0x000ea80000300800 */
[----:B------:R-:W3:Y:S01]  /*25e0*/  LDL.LU R20, [R1+0x210] ;  /* 0x0002100001147983 */ /* 0x000ee20000300800 */
[----:B-1----:R-:W1:Y:S02]  /*25f0*/  MUFU.RCP R4, R4 ;  /* 0x0000000400047308 */ /* 0x002e640000001000 */
[----:B-1----:R-:W-:-:S06]  /*2600*/  VIADD R4, R4, 0xffffffe ;  /* 0x0ffffffe04047836 */ /* 0x002fcc0000000000 */
[----:B------:R-:W1:Y:S01]  /*2610*/  F2I.FTZ.U32.TRUNC.NTZ R7, R4 ;  /* 0x0000000400077305 */ /* 0x000e62000021f000 */
[----:B------:R-:W-:Y:S01]  /*2620*/  IABS R9, R23 ;  /* 0x0000001700097213 */ /* 0x000fe20000000000 */
[----:B-1----:R-:W-:-:S04]  /*2630*/  IMAD.MOV R23, RZ, RZ, -R7 ;  /* 0x000000ffff177224 */ /* 0x002fc800078e0a07 */
[----:B------:R-:W-:-:S04]  /*2640*/  IMAD R23, R23, R0, RZ ;  /* 0x0000000017177224 */ /* 0x000fc800078e02ff */
[----:B------:R-:W-:Y:S01]  /*2650*/  IMAD.HI.U32 R23, R7, R23, R6 ;  /* 0x0000001707177227 */ /* 0x000fe200078e0006 */
[----:B------:R-:W-:-:S05]  /*2660*/  IABS R29, R29 ;  /* 0x0000001d001d7213 */ /* 0x000fca0000000000 */
[----:B------:R-:W-:-:S04]  /*2670*/  IMAD.HI.U32 R11, R23, R10, RZ ;  /* 0x0000000a170b7227 */ /* 0x000fc800078e00ff */
[----:B------:R-:W-:-:S04]  /*2680*/  IMAD.MOV R11, RZ, RZ, -R11 ;  /* 0x000000ffff0b7224 */ /* 0x000fc800078e0a0b */
[----:B------:R-:W-:Y:S02]  /*2690*/  IMAD R10, R0, R11, R10 ;  /* 0x0000000b000a7224 */ /* 0x000fe400078e020a */
[----:B------:R-:W-:-:S04]  /*26a0*/  IMAD.MOV.U32 R11, RZ, RZ, R29 ;  /* 0x000000ffff0b7224 */ /* 0x000fc800078e001d */
[----:B------:R-:W-:-:S04]  /*26b0*/  IMAD.HI.U32 R17, R23, R11, RZ ;  /* 0x0000000b17117227 */ /* 0x000fc800078e00ff */
[----:B------:R-:W-:-:S04]  /*26c0*/  IMAD.MOV R17, RZ, RZ, -R17 ;  /* 0x000000ffff117224 */ /* 0x000fc800078e0a11 */
[----:B------:R-:W-:Y:S01]  /*26d0*/  IMAD R11, R0, R17, R11 ;  /* 0x00000011000b7224 */ /* 0x000fe200078e020b */
[----:B---3--:R1:W-:Y:S04]  /*26e0*/  STL [R1+0x1a84], R20 ;  /* 0x001a841401007387 */ /* 0x0083e80000100800 */
[----:B-1----:R-:W3:Y:S04]  /*26f0*/  LDL R20, [R1+0xd64] ;  /* 0x000d640001147983 */ /* 0x002ee80000100800 */
[----:B------:R-:W2:Y:S04]  /*2700*/  LDL.LU R19, [R1+0x214] ;  /* 0x0002140001137983 */ /* 0x000ea80000300800 */
[----:B------:R1:W-:Y:S04]  /*2710*/  STL [R1+0x1a80], R3 ;  /* 0x001a800301007387 */ /* 0x0003e80000100800 */
[----:B-1----:R-:W2:Y:S04]  /*2720*/  LDL.LU R3, [R1+0x154] ;  /* 0x0001540001037983 */ /* 0x002ea80000300800 */
[----:B------:R-:W2:Y:S04]  /*2730*/  LDL.LU R28, [R1+0x158] ;  /* 0x00015800011c7983 */ /* 0x000ea80000300800 */
[----:B------:R-:W2:Y:S04]  /*2740*/  LDL.LU R29, [R1+0x15c] ;  /* 0x00015c00011d7983 */ /* 0x000ea80000300800 */
[----:B------:R-:W2:Y:S01]  /*2750*/  LDL R17, [R1+0xd58] ;  /* 0x000d580001117983 */ /* 0x000ea20000100800 */
[----:B------:R-:W-:-:S04]  /*2760*/  IABS R8, R2 ;  /* 0x0000000200087213 */ /* 0x000fc80000000000 */
[----:B------:R-:W1:Y:S08]  /*2770*/  I2F.RP R5, R8 ;  /* 0x0000000800057306 */ /* 0x000e700000209400 */
[----:B-1----:R-:W1:Y:S02]  /*2780*/  MUFU.RCP R5, R5 ;  /* 0x0000000500057308 */ /* 0x002e640000001000 */
[----:B-1----:R-:W-:-:S06]  /*2790*/  VIADD R5, R5, 0xffffffe ;  /* 0x0ffffffe05057836 */ /* 0x002fcc0000000000 */
[----:B------:R-:W1:Y:S01]  /*27a0*/  F2I.FTZ.U32.TRUNC.NTZ R5, R5 ;  /* 0x0000000500057305 */ /* 0x000e62000021f000 */
[----:B------:R-:W-:Y:S01]  /*27b0*/  IMAD.MOV.U32 R4, RZ, RZ, RZ ;  /* 0x000000ffff047224 */ /* 0x000fe200078e00ff */
[----:B------:R-:W-:Y:S01]  /*27c0*/  IABS R7, R21 ;  /* 0x0000001500077213 */ /* 0x000fe20000000000 */
[----:B-1----:R-:W-:-:S04]  /*27d0*/  IMAD.MOV R13, RZ, RZ, -R5 ;  /* 0x000000ffff0d7224 */ /* 0x002fc800078e0a05 */
[----:B------:R-:W-:-:S04]  /*27e0*/  IMAD R13, R13, R8, RZ ;  /* 0x000000080d0d7224 */ /* 0x000fc800078e02ff */
[----:B------:R-:W-:Y:S01]  /*27f0*/  IMAD.HI.U32 R13, R5, R13, R4 ;  /* 0x0000000d050d7227 */ /* 0x000fe200078e0004 */
[----:B----4-:R-:W-:-:S05]  /*2800*/  IABS R5, R22 ;  /* 0x0000001600057213 */ /* 0x010fca0000000000 */
[----:B------:R-:W-:-:S04]  /*2810*/  IMAD.HI.U32 R4, R13, R9, RZ ;  /* 0x000000090d047227 */ /* 0x000fc800078e00ff */
[----:B------:R-:W-:-:S04]  /*2820*/  IMAD.HI.U32 R14, R13, R7, RZ ;  /* 0x000000070d0e7227 */ /* 0x000fc800078e00ff */
[----:B------:R-:W-:-:S04]  /*2830*/  IMAD.MOV R14, RZ, RZ, -R14 ;  /* 0x000000ffff0e7224 */ /* 0x000fc800078e0a0e */
[----:B------:R-:W-:-:S05]  /*2840*/  IMAD R7, R8, R14, R7 ;  /* 0x0000000e08077224 */ /* 0x000fca00078e0207 */
[----:B------:R-:W-:-:S13]  /*2850*/  ISETP.GT.U32.AND P3, PT, R8, R7, PT ;  /* 0x000000070800720c */ /* 0x000fda0003f64070 */
[----:B------:R-:W-:Y:S01]  /*2860*/  @!P3 IMAD.IADD R7, R7, 0x1, -R8 ;  /* 0x000000010707b824 */ /* 0x000fe200078e0a08 */
[----:B---3--:R-:W-:-:S05]  /*2870*/  IABS R6, R20 ;  /* 0x0000001400067213 */ /* 0x008fca0000000000 */
[----:B------:R-:W-:-:S04]  /*2880*/  IMAD.HI.U32 R15, R13, R6, RZ ;  /* 0x000000060d0f7227 */ /* 0x000fc800078e00ff */
[----:B------:R-:W-:-:S04]  /*2890*/  IMAD.HI.U32 R13, R13, R5, RZ ;  /* 0x000000050d0d7227 */ /* 0x000fc800078e00ff */
[----:B------:R-:W-:-:S04]  /*28a0*/  IMAD.MOV R13, RZ, RZ, -R13 ;  /* 0x000000ffff0d7224 */ /* 0x000fc800078e0a0d */
[----:B------:R-:W-:-:S05]  /*28b0*/  IMAD R5, R8, R13, R5 ;  /* 0x0000000d08057224 */ /* 0x000fca00078e0205 */
[----:B------:R-:W-:-:S13]  /*28c0*/  ISETP.GT.U32.AND P6, PT, R8, R5, PT ;  /* 0x000000050800720c */ /* 0x000fda0003fc4070 */
[----:B------:R-:W-:-:S05]  /*28d0*/  @!P6 IMAD.IADD R5, R5, 0x1, -R8 ;  /* 0x000000010505e824 */ /* 0x000fca00078e0a08 */
[----:B------:R-:W-:Y:S02]  /*28e0*/  ISETP.GT.U32.AND P6, PT, R8, R5, PT ;  /* 0x000000050800720c */ /* 0x000fe40003fc4070 */
[----:B--2---:R-:W-:-:S11]  /*28f0*/  ISETP.GE.AND P3, PT, R17, RZ, PT ;  /* 0x000000ff1100720c */ /* 0x004fd60003f66270 */
[----:B------:R-:W-:Y:S01]  /*2900*/  @!P6 IMAD.IADD R5, R5, 0x1, -R8 ;  /* 0x000000010505e824 */ /* 0x000fe200078e0a08 */
[----:B------:R-:W-:Y:S02]  /*2910*/  ISETP.GE.AND P6, PT, R20, RZ, PT ;  /* 0x000000ff1400720c */ /* 0x000fe40003fc6270 */
[----:B------:R-:W2:Y:S04]  /*2920*/  LDL.LU R20, [R1+0x1a84] ;  /* 0x001a840001147983 */ /* 0x000ea80000300800 */
[----:B------:R-:W3:Y:S01]  /*2930*/  LDL R17, [R1+0xd34] ;  /* 0x000d340001117983 */ /* 0x000ee20000100800 */
[----:B------:R-:W-:-:S04]  /*2940*/  IMAD.MOV R4, RZ, RZ, -R4 ;  /* 0x000000ffff047224 */ /* 0x000fc800078e0a04 */
[----:B------:R-:W-:Y:S02]  /*2950*/  IMAD R4, R8, R4, R9 ;  /* 0x0000000408047224 */ /* 0x000fe400078e0209 */
[----:B------:R-:W-:-:S03]  /*2960*/  IMAD.MOV R15, RZ, RZ, -R15 ;  /* 0x000000ffff0f7224 */ /* 0x000fc600078e0a0f */
[C---:B------:R-:W-:Y:S01]  /*2970*/  ISETP.GT.U32.AND P0, PT, R8.reuse, R4, PT ;  /* 0x000000040800720c */ /* 0x040fe20003f04070 */
[----:B------:R-:W-:-:S05]  /*2980*/  IMAD R6, R8, R15, R6 ;  /* 0x0000000f08067224 */ /* 0x000fca00078e0206 */
[----:B------:R-:W-:Y:S02]  /*2990*/  ISETP.GT.U32.AND P2, PT, R8, R6, PT ;  /* 0x000000060800720c */ /* 0x000fe40003f44070 */
[----:B------:R-:W-:-:S05]  /*29a0*/  IABS R9, R18 ;  /* 0x0000001200097213 */ /* 0x000fca0000000000 */
[----:B------:R-:W-:Y:S02]  /*29b0*/  @!P0 IMAD.IADD R4, R4, 0x1, -R8 ;  /* 0x0000000104048824 */ /* 0x000fe400078e0a08 */
[----:B------:R-:W-:-:S03]  /*29c0*/  IMAD.HI.U32 R12, R23, R9, RZ ;  /* 0x00000009170c7227 */ /* 0x000fc600078e00ff */
[----:B------:R-:W-:Y:S01]  /*29d0*/  ISETP.GT.U32.AND P5, PT, R8, R4, PT ;  /* 0x000000040800720c */ /* 0x000fe20003fa4070 */
[----:B------:R-:W-:Y:S01]  /*29e0*/  @!P2 IMAD.IADD R6, R6, 0x1, -R8 ;  /* 0x000000010606a824 */ /* 0x000fe200078e0a08 */
[----:B------:R-:W-:Y:S01]  /*29f0*/  ISETP.GT.U32.AND P2, PT, R8, R7, PT ;  /* 0x000000070800720c */ /* 0x000fe20003f44070 */
[----:B------:R-:W-:-:S03]  /*2a00*/  IMAD.MOV R12, RZ, RZ, -R12 ;  /* 0x000000ffff0c7224 */ /* 0x000fc600078e0a0c */
[----:B------:R-:W-:Y:S01]  /*2a10*/  ISETP.GT.U32.AND P0, PT, R8, R6, PT ;  /* 0x000000060800720c */ /* 0x000fe20003f04070 */
[----:B------:R-:W-:Y:S01]  /*2a20*/  IMAD R9, R0, R12, R9 ;  /* 0x0000000c00097224 */ /* 0x000fe200078e0209 */
[----:B------:R-:W-:-:S05]  /*2a30*/  IABS R13, R3 ;  /* 0x00000003000d7213 */ /* 0x000fca0000000000 */
[--C-:B------:R-:W-:Y:S01]  /*2a40*/  @!P5 IMAD.IADD R4, R4, 0x1, -R8.reuse ;  /* 0x000000010404d824 */ /* 0x100fe200078e0a08 */
[----:B------:R-:W-:Y:S01]  /*2a50*/  ISETP.GT.U32.AND P5, PT, R0, R9, PT ;  /* 0x000000090000720c */ /* 0x000fe20003fa4070 */
[----:B------:R-:W-:Y:S01]  /*2a60*/  @!P2 IMAD.IADD R7, R7, 0x1, -R8 ;  /* 0x000000010707a824 */ /* 0x000fe200078e0a08 */
[----:B------:R-:W-:Y:S01]  /*2a70*/  ISETP.GE.AND P2, PT, R21, RZ, PT ;  /* 0x000000ff1500720c */ /* 0x000fe20003f46270 */
[----:B------:R-:W-:Y:S01]  /*2a80*/  IMAD.HI.U32 R16, R23, R13, RZ ;  /* 0x0000000d17107227 */ /* 0x000fe200078e00ff */
[----:B------:R-:W-:-:S03]  /*2a90*/  IABS R14, R28 ;  /* 0x0000001c000e7213 */ /* 0x000fc60000000000 */
[----:B------:R-:W-:Y:S02]  /*2aa0*/  @!P0 IMAD.IADD R6, R6, 0x1, -R8 ;  /* 0x0000000106068824 */ /* 0x000fe400078e0a08 */
[----:B------:R-:W-:-:S04]  /*2ab0*/  IMAD.HI.U32 R18, R23, R14, RZ ;  /* 0x0000000e17127227 */ /* 0x000fc800078e00ff */
[----:B------:R-:W-:Y:S02]  /*2ac0*/  IMAD.MOV R16, RZ, RZ, -R16 ;  /* 0x000000ffff107224 */ /* 0x000fe400078e0a10 */
[----:B------:R-:W-:Y:S02]  /*2ad0*/  IMAD.MOV.U32 R8, RZ, RZ, R4 ;  /* 0x000000ffff087224 */ /* 0x000fe400078e0004 */
[----:B------:R-:W-:Y:S02]  /*2ae0*/  IMAD.MOV R18, RZ, RZ, -R18 ;  /* 0x000000ffff127224 */ /* 0x000fe400078e0a12 */
[----:B------:R-:W-:Y:S01]  /*2af0*/  IMAD R13, R0, R16, R13 ;  /* 0x00000010000d7224 */ /* 0x000fe200078e020d */
[----:B------:R-:W-:Y:S01]  /*2b00*/  LOP3.LUT R16, RZ, R2, RZ, 0x33, !PT ;  /* 0x00000002ff107212 */ /* 0x000fe200078e33ff */
[----:B------:R-:W-:Y:S02]  /*2b10*/  @!P3 IMAD.MOV R8, RZ, RZ, -R8 ;  /* 0x000000ffff08b224 */ /* 0x000fe400078e0a08 */
[----:B------:R-:W-:Y:S01]  /*2b20*/  @!P5 IMAD.IADD R9, R9, 0x1, -R0 ;  /* 0x000000010909d824 */ /* 0x000fe200078e0a00 */
[----:B------:R-:W-:Y:S01]  /*2b30*/  ISETP.NE.AND P5, PT, R2, RZ, PT ;  /* 0x000000ff0200720c */ /* 0x000fe20003fa5270 */
[----:B------:R-:W-:-:S02]  /*2b40*/  @!P6 IMAD.MOV R6, RZ, RZ, -R6 ;  /* 0x000000ffff06e224 */ /* 0x000fc400078e0a06 */
[----:B------:R-:W-:Y:S02]  /*2b50*/  @!P2 IMAD.MOV R7, RZ, RZ, -R7 ;  /* 0x000000ffff07a224 */ /* 0x000fe400078e0a07 */
[----:B------:R-:W-:Y:S01]  /*2b60*/  IMAD R14, R0, R18, R14 ;  /* 0x00000012000e7224 */ /* 0x000fe200078e020e */
[C---:B------:R-:W-:Y:S02]  /*2b70*/  SEL R18, R16.reuse, R8, !P5 ;  /* 0x0000000810127207 */ /* 0x040fe40006800000 */
[C---:B------:R-:W-:Y:S02]  /*2b80*/  SEL R8, R16.reuse, R6, !P5 ;  /* 0x0000000610087207 */ /* 0x040fe40006800000 */
[----:B------:R-:W-:Y:S01]  /*2b90*/  SEL R6, R16, R7, !P5 ;  /* 0x0000000710067207 */ /* 0x000fe20006800000 */
[----:B------:R-:W-:Y:S01]  /*2ba0*/  STL [R1+0x28c], R18 ;  /* 0x00028c1201007387 */ /* 0x000fe20000100800 */
[----:B------:R-:W-:-:S03]  /*2bb0*/  ISETP.GE.AND P3, PT, R22, RZ, PT ;  /* 0x000000ff1600720c */ /* 0x000fc60003f66270 */
[----:B------:R1:W-:Y:S04]  /*2bc0*/  STL [R1+0x288], R8 ;  /* 0x0002880801007387 */ /* 0x0003e80000100800 */
[----:B------:R-:W4:Y:S04]  /*2bd0*/  LDL.LU R21, [R1+0x218] ;  /* 0x0002180001157983 */ /* 0x000f280000300800 */
[----:B------:R-:W-:Y:S04]  /*2be0*/  STL [R1+0x284], R6 ;  /* 0x0002840601007387 */ /* 0x000fe80000100800 */
[----:B------:R-:W4:Y:S01]  /*2bf0*/  LDL.LU R22, [R1+0x21c] ;  /* 0x00021c0001167983 */ /* 0x000f220000300800 */
[----:B------:R-:W-:Y:S01]  /*2c00*/  ISETP.GT.U32.AND P0, PT, R0, R10, PT ;  /* 0x0000000a0000720c */ /* 0x000fe20003f04070 */
[----:B------:R-:W-:-:S12]  /*2c10*/  @!P3 IMAD.MOV R5, RZ, RZ, -R5 ;  /* 0x000000ffff05b224 */ /* 0x000fd800078e0a05 */
[----:B------:R-:W-:Y:S01]  /*2c20*/  @!P0 IMAD.IADD R10, R10, 0x1, -R0 ;  /* 0x000000010a0a8824 */ /* 0x000fe200078e0a00 */
[C---:B------:R-:W-:Y:S02]  /*2c30*/  ISETP.GT.U32.AND P0, PT, R0.reuse, R9, PT ;  /* 0x000000090000720c */ /* 0x040fe40003f04070 */
[----:B------:R-:W-:Y:S02]  /*2c40*/  ISETP.GT.U32.AND P2, PT, R0, R11, PT ;  /* 0x0000000b0000720c */ /* 0x000fe40003f44070 */
[----:B------:R-:W-:-:S09]  /*2c50*/  SEL R5, R16, R5, !P5 ;  /* 0x0000000510057207 */ /* 0x000fd20006800000 */
[----:B------:R-:W-:-:S04]  /*2c60*/  @!P0 IMAD.IADD R9, R9, 0x1, -R0 ;  /* 0x0000000109098824 */ /* 0x000fc800078e0a00 */
[----:B-1----:R-:W-:Y:S01]  /*2c70*/  IMAD.MOV.U32 R8, RZ, RZ, R9 ;  /* 0x000000ffff087224 */ /* 0x002fe200078e0009 */
[----:B------:R-:W-:Y:S01]  /*2c80*/  STL [R1+0x280], R5 ;  /* 0x0002800501007387 */ /* 0x000fe20000100800 */
[----:B------:R-:W-:Y:S01]  /*2c90*/  @!P2 IMAD.IADD R11, R11, 0x1, -R0 ;  /* 0x000000010b0ba824 */ /* 0x000fe200078e0a00 */
[----:B------:R-:W-:Y:S02]  /*2ca0*/  IABS R12, R24 ;  /* 0x00000018000c7213 */ /* 0x000fe40000000000 */
[----:B------:R-:W-:-:S03]  /*2cb0*/  ISETP.GE.AND P2, PT, R24, RZ, PT ;  /* 0x000000ff1800720c */ /* 0x000fc60003f46270 */
[----:B------:R-:W-:-:S04]  /*2cc0*/  IMAD.HI.U32 R15, R23, R12, RZ ;  /* 0x0000000c170f7227 */ /* 0x000fc800078e00ff */
[----:B------:R-:W-:Y:S01]  /*2cd0*/  IMAD.MOV R15, RZ, RZ, -R15 ;  /* 0x000000ffff0f7224 */ /* 0x000fe200078e0a0f */
[----:B------:R-:W-:-:S03]  /*2ce0*/  ISETP.GT.U32.AND P6, PT, R0, R10, PT ;  /* 0x0000000a0000720c */ /* 0x000fc60003fc4070 */
[----:B------:R-:W-:-:S05]  /*2cf0*/  IMAD R12, R0, R15, R12 ;  /* 0x0000000f000c7224 */ /* 0x000fca00078e020c */
[----:B------:R-:W-:-:S05]  /*2d00*/  ISETP.GT.U32.AND P5, PT, R0, R12, PT ;  /* 0x0000000c0000720c */ /* 0x000fca0003fa4070 */
[----:B------:R-:W-:Y:S01]  /*2d10*/  @!P6 IMAD.IADD R10, R10, 0x1, -R0 ;  /* 0x000000010a0ae824 */ /* 0x000fe200078e0a00 */
[----:B---3--:R-:W-:-:S13]  /*2d20*/  ISETP.GE.AND P3, PT, R17, RZ, PT ;  /* 0x000000ff1100720c */ /* 0x008fda0003f66270 */
[----:B------:R-:W-:-:S05]  /*2d30*/  @!P3 IMAD.MOV R8, RZ, RZ, -R8 ;  /* 0x000000ffff08b224 */ /* 0x000fca00078e0a08 */
[----:B------:R1:W-:Y:S04]  /*2d40*/  STL [R1+0xc], R8 ;  /* 0x00000c0801007387 */ /* 0x0003e80000100800 */
[----:B------:R-:W3:Y:S01]  /*2d50*/  LDL.LU R24, [R1+0x220] ;  /* 0x0002200001187983 */ /* 0x000ee20000300800 */
[----:B------:R-:W-:Y:S02]  /*2d60*/  ISETP.GT.U32.AND P6, PT, R0, R14, PT ;  /* 0x0000000e0000720c */ /* 0x000fe40003fc4070 */
[----:B--2---:R-:W-:Y:S01]  /*2d70*/  IABS R15, R20 ;  /* 0x00000014000f7213 */ /* 0x004fe20000000000 */
[----:B------:R-:W-:Y:S01]  /*2d80*/  @!P5 IMAD.IADD R12, R12, 0x1, -R0 ;  /* 0x000000010c0cd824 */ /* 0x000fe200078e0a00 */
[C---:B------:R-:W-:Y:S02]  /*2d90*/  ISETP.GT.U32.AND P0, PT, R0.reuse, R13, PT ;  /* 0x0000000d0000720c */ /* 0x040fe40003f04070 */
[----:B------:R-:W-:Y:S01]  /*2da0*/  ISETP.GT.U32.AND P5, PT, R0, R11, PT ;  /* 0x0000000b0000720c */ /* 0x000fe20003fa4070 */
[----:B------:R-:W-:-:S04]  /*2db0*/  IMAD.HI.U32 R7, R23, R15, RZ ;  /* 0x0000000f17077227 */ /* 0x000fc800078e00ff */
[----:B------:R-:W-:Y:S02]  /*2dc0*/  IMAD.MOV R7, RZ, RZ, -R7 ;  /* 0x000000ffff077224 */ /* 0x000fe400078e0a07 */
[--C-:B------:R-:W-:Y:S02]  /*2dd0*/  @!P6 IMAD.IADD R14, R14, 0x1, -R0.reuse ;  /* 0x000000010e0ee824 */ /* 0x100fe400078e0a00 */
[C---:B------:R-:W-:Y:S02]  /*2de0*/  IMAD R7, R0.reuse, R7, R15 ;  /* 0x0000000700077224 */ /* 0x040fe400078e020f */
[--C-:B------:R-:W-:Y:S01]  /*2df0*/  @!P0 IMAD.IADD R13, R13, 0x1, -R0.reuse ;  /* 0x000000010d0d8824 */ /* 0x100fe200078e0a00 */
[C---:B------:R-:W-:Y:S01]  /*2e00*/  ISETP.GT.U32.AND P0, PT, R0.reuse, R12, PT ;  /* 0x0000000c0000720c */ /* 0x040fe20003f04070 */
[----:B------:R-:W-:Y:S01]  /*2e10*/  @!P5 IMAD.IADD R11, R11, 0x1, -R0 ;  /* 0x000000010b0bd824 */ /* 0x000fe200078e0a00 */
[C---:B------:R-:W-:Y:S02]  /*2e20*/  ISETP.GT.U32.AND P3, PT, R0.reuse, R14, PT ;  /* 0x0000000e0000720c */ /* 0x040fe40003f64070 */
[----:B------:R-:W-:Y:S01]  /*2e30*/  ISETP.GT.U32.AND P5, PT, R0, R7, PT ;  /* 0x000000070000720c */ /* 0x000fe20003fa4070 */
[----:B-1----:R-:W-:-:S04]  /*2e40*/  IMAD.MOV.U32 R8, RZ, RZ, R10 ;  /* 0x000000ffff087224 */ /* 0x002fc800078e000a */
[----:B------:R-:W-:-:S04]  /*2e50*/  @!P1 IMAD.MOV R8, RZ, RZ, -R8 ;  /* 0x000000ffff089224 */ /* 0x000fc800078e0a08 */
[--C-:B------:R-:W-:Y:S01]  /*2e60*/  @!P0 IMAD.IADD R12, R12, 0x1, -R0.reuse ;  /* 0x000000010c0c8824 */ /* 0x100fe200078e0a00 */
[----:B------:R-:W-:Y:S01]  /*2e70*/  STL [R1+0x110], R8 ;  /* 0x0001100801007387 */ /* 0x000fe20000100800 */
[----:B------:R-:W-:Y:S01]  /*2e80*/  ISETP.GE.AND P0, PT, R3, RZ, PT ;  /* 0x000000ff0300720c */ /* 0x000fe20003f06270 */
[--C-:B------:R-:W-:Y:S01]  /*2e90*/  @!P3 IMAD.IADD R14, R14, 0x1, -R0.reuse ;  /* 0x000000010e0eb824 */ /* 0x100fe200078e0a00 */
[----:B------:R-:W-:Y:S01]  /*2ea0*/  ISETP.GE.AND P3, PT, R28, RZ, PT ;  /* 0x000000ff1c00720c */ /* 0x000fe20003f66270 */
[----:B------:R-:W2:Y:S01]  /*2eb0*/  LDL.LU R3, [R1+0x1a80] ;  /* 0x001a800001037983 */ /* 0x000ea20000300800 */
[----:B------:R-:W-:Y:S01]  /*2ec0*/  @!P5 IMAD.IADD R7, R7, 0x1, -R0 ;  /* 0x000000010707d824 */ /* 0x000fe200078e0a00 */
[----:B------:R-:W-:Y:S02]  /*2ed0*/  ISETP.GE.AND P5, PT, R20, RZ, PT ;  /* 0x000000ff1400720c */ /* 0x000fe40003fa6270 */
[----:B------:R-:W2:Y:S04]  /*2ee0*/  LDL.LU R28, [R1+0x224] ;  /* 0x00022400011c7983 */ /* 0x000ea80000300800 */
[----:B------:R-:W2:Y:S01]  /*2ef0*/  LDL.LU R20, [R1+0x228] ;  /* 0x0002280001147983 */ /* 0x000ea20000300800 */
[----:B------:R-:W-:-:S02]  /*2f00*/  IABS R2, R19 ;  /* 0x0000001300027213 */ /* 0x000fc40000000000 */
[----:B------:R-:W-:-:S03]  /*2f10*/  ISETP.GT.U32.AND P6, PT, R0, R13, PT ;  /* 0x0000000d0000720c */ /* 0x000fc60003fc4070 */
[----:B------:R-:W-:-:S04]  /*2f20*/  IMAD.HI.U32 R6, R23, R2, RZ ;  /* 0x0000000217067227 */ /* 0x000fc800078e00ff */
[----:B------:R-:W-:-:S04]  /*2f30*/  IMAD.MOV R6, RZ, RZ, -R6 ;  /* 0x000000ffff067224 */ /* 0x000fc800078e0a06 */
[----:B------:R-:W-:Y:S02]  /*2f40*/  IMAD R2, R0, R6, R2 ;  /* 0x0000000600027224 */ /* 0x000fe400078e0202 */
[----:B------:R-:W-:-:S03]  /*2f50*/  @!P6 IMAD.IADD R13, R13, 0x1, -R0 ;  /* 0x000000010d0de824 */ /* 0x000fc600078e0a00 */
[C---:B------:R-:W-:Y:S01]  /*2f60*/  ISETP.GT.U32.AND P6, PT, R0.reuse, R2, PT ;  /* 0x000000020000720c */ /* 0x040fe20003fc4070 */
[----:B------:R-:W-:Y:S02]  /*2f70*/  IMAD.MOV.U32 R10, RZ, RZ, R12 ;  /* 0x000000ffff0a7224 */ /* 0x000fe400078e000c */
[----:B------:R-:W-:Y:S02]  /*2f80*/  @!P4 IMAD.MOV R11, RZ, RZ, -R11 ;  /* 0x000000ffff0bc224 */ /* 0x000fe400078e0a0b */
[----:B------:R-:W-:Y:S01]  /*2f90*/  @!P2 IMAD.MOV R10, RZ, RZ, -R10 ;  /* 0x000000ffff0aa224 */ /* 0x000fe200078e0a0a */
[----:B------:R-:W-:Y:S02]  /*2fa0*/  ISETP.GT.U32.AND P2, PT, R0, R7, PT ;  /* 0x000000070000720c */ /* 0x000fe40003f44070 */
[----:B------:R-:W-:-:S05]  /*2fb0*/  IABS R4, R29 ;  /* 0x0000001d00047213 */ /* 0x000fca0000000000 */
[----:B------:R-:W-:Y:S01]  /*2fc0*/  @!P6 IMAD.IADD R2, R2, 0x1, -R0 ;  /* 0x000000010202e824 */ /* 0x000fe200078e0a00 */
[----:B------:R1:W-:Y:S04]  /*2fd0*/  STL [R1+0x10c], R11 ;  /* 0x00010c0b01007387 */ /* 0x0003e80000100800 */
[----:B------:R-:W-:Y:S01]  /*2fe0*/  ISETP.GT.U32.AND P6, PT, R0, R2, PT ;  /* 0x000000020000720c */ /* 0x000fe20003fc4070 */
[----:B------:R0:W-:Y:S01]  /*2ff0*/  STL [R1+0x108], R10 ;  /* 0x0001080a01007387 */ /* 0x0001e20000100800 */
[----:B------:R-:W-:-:S04]  /*3000*/  IMAD.HI.U32 R5, R23, R4, RZ ;  /* 0x0000000417057227 */ /* 0x000fc800078e00ff */
[----:B-1----:R-:W-:Y:S02]  /*3010*/  IMAD.MOV.U32 R11, RZ, RZ, R13 ;  /* 0x000000ffff0b7224 */ /* 0x002fe400078e000d */
[----:B0-----:R-:W-:Y:S02]  /*3020*/  IMAD.MOV.U32 R10, RZ, RZ, R14 ;  /* 0x000000ffff0a7224 */ /* 0x001fe400078e000e */
[----:B------:R-:W-:Y:S02]  /*3030*/  @!P0 IMAD.MOV R11, RZ, RZ, -R11 ;  /* 0x000000ffff0b8224 */ /* 0x000fe400078e0a0b */
[----:B------:R-:W-:Y:S02]  /*3040*/  @!P3 IMAD.MOV R10, RZ, RZ, -R10 ;  /* 0x000000ffff0ab224 */ /* 0x000fe400078e0a0a */
[----:B------:R-:W-:Y:S01]  /*3050*/  IMAD.MOV R5, RZ, RZ, -R5 ;  /* 0x000000ffff057224 */ /* 0x000fe200078e0a05 */
[----:B------:R2:W-:Y:S01]  /*3060*/  STL [R1+0x34], R11 ;  /* 0x0000340b01007387 */ /* 0x0005e20000100800 */
[----:B------:R-:W-:Y:S01]  /*3070*/  @!P2 IMAD.IADD R7, R7, 0x1, -R0 ;  /* 0x000000010707a824 */ /* 0x000fe200078e0a00 */
[----:B----4-:R-:W-:Y:S01]  /*3080*/  IABS R6, R21 ;  /* 0x0000001500067213 */ /* 0x010fe20000000000 */
[----:B------:R-:W-:Y:S01]  /*3090*/  IMAD R4, R0, R5, R4 ;  /* 0x0000000500047224 */ /* 0x000fe200078e0204 */
[----:B------:R0:W-:Y:S01]  /*30a0*/  STL [R1+0x3c], R10 ;  /* 0x00003c0a01007387 */ /* 0x0001e20000100800 */
[----:B------:R-:W-:Y:S01]  /*30b0*/  ISETP.GE.AND P2, PT, R21, RZ, PT ;  /* 0x000000ff1500720c */ /* 0x000fe20003f46270 */
[----:B------:R-:W-:Y:S01]  /*30c0*/  @!P6 IMAD.IADD R2, R2, 0x1, -R0 ;  /* 0x000000010202e824 */ /* 0x000fe200078e0a00 */
[----:B------:R-:W-:Y:S01]  /*30d0*/  IABS R5, R22 ;  /* 0x0000001600057213 */ /* 0x000fe20000000000 */
[----:B------:R-:W4:Y:S01]  /*30e0*/  LDL.LU R21, [R1+0x22c] ;  /* 0x00022c0001157983 */ /* 0x000f220000300800 */
[----:B------:R-:W-:-:S03]  /*30f0*/  ISETP.GE.AND P6, PT, R22, RZ, PT ;  /* 0x000000ff1600720c */ /* 0x000fc60003fc6270 */
[----:B------:R-:W4:Y:S01]  /*3100*/  LDL.LU R22, [R1+0x230] ;  /* 0x0002300001167983 */ /* 0x000f220000300800 */
[----:B------:R-:W-:-:S04]  /*3110*/  IMAD.HI.U32 R8, R23, R6, RZ ;  /* 0x0000000617087227 */ /* 0x000fc800078e00ff */
[----:B------:R-:W-:-:S04]  /*3120*/  IMAD.MOV R8, RZ, RZ, -R8 ;  /* 0x000000ffff087224 */ /* 0x000fc800078e0a08 */
[----:B------:R-:W-:-:S05]  /*3130*/  IMAD R6, R0, R8, R6 ;  /* 0x0000000800067224 */ /* 0x000fca00078e0206 */
[----:B------:R-:W-:-:S13]  /*3140*/  ISETP.GT.U32.AND P0, PT, R0, R6, PT ;  /* 0x000000060000720c */ /* 0x000fda0003f04070 */
[----:B------:R-:W-:Y:S01]  /*3150*/  @!P0 IMAD.IADD R6, R6, 0x1, -R0 ;  /* 0x0000000106068824 */ /* 0x000fe200078e0a00 */
[----:B------:R-:W-:Y:S01]  /*3160*/  ISETP.GT.U32.AND P1, PT, R0, R4, PT ;  /* 0x000000040000720c */ /* 0x000fe20003f24070 */
[----:B------:R-:W-:-:S12]  /*3170*/  IMAD.HI.U32 R9, R23, R5, RZ ;  /* 0x0000000517097227 */ /* 0x000fd800078e00ff */
[----:B------:R-:W-:-:S05]  /*3180*/  @!P1 IMAD.IADD R4, R4, 0x1, -R0 ;  /* 0x0000000104049824 */ /* 0x000fca00078e0a00 */
[----:B------:R-:W-:Y:S01]  /*3190*/  ISETP.GT.U32.AND P4, PT, R0, R4, PT ;  /* 0x000000040000720c */ /* 0x000fe20003f84070 */
[----:B------:R-:W-:-:S04]  /*31a0*/  IMAD.MOV R9, RZ, RZ, -R9 ;  /* 0x000000ffff097224 */ /* 0x000fc800078e0a09 */
[----:B------:R-:W-:-:S08]  /*31b0*/  IMAD R5, R0, R9, R5 ;  /* 0x0000000900057224 */ /* 0x000fd000078e0205 */
[--C-:B------:R-:W-:Y:S01]  /*31c0*/  @!P4 IMAD.IADD R4, R4, 0x1, -R0.reuse ;  /* 0x000000010404c824 */ /* 0x100fe200078e0a00 */
[----:B------:R-:W-:Y:S02]  /*31d0*/  ISETP.GT.U32.AND P4, PT, R0, R5, PT ;  /* 0x000000050000720c */ /* 0x000fe40003f84070 */
[----:B---3--:R-:W-:Y:S02]  /*31e0*/  IABS R8, R24 ;  /* 0x0000001800087213 */ /* 0x008fe40000000000 */
[----:B------:R-:W-:Y:S02]  /*31f0*/  ISETP.GE.AND P0, PT, R24, RZ, PT ;  /* 0x000000ff1800720c */ /* 0x000fe40003f06270 */
[----:B------:R-:W3:Y:S07]  /*3200*/  LDL.LU R24, [R1+0x234] ;  /* 0x0002340001187983 */ /* 0x000eee0000300800 */
[----:B------:R-:W-:Y:S01]  /*3210*/  @!P4 IMAD.IADD R5, R5, 0x1, -R0 ;  /* 0x000000010505c824 */ /* 0x000fe200078e0a00 */
[----:B------:R-:W-:-:S02]  /*3220*/  ISETP.GT.U32.AND P4, PT, R0, R6, PT ;  /* 0x000000060000720c */ /* 0x000fc40003f84070 */
[----:B------:R-:W-:Y:S01]  /*3230*/  ISETP.GE.AND P1, PT, R29, RZ, PT ;  /* 0x000000ff1d00720c */ /* 0x000fe20003f26270 */
[----:B------:R-:W3:Y:S01]  /*3240*/  LDL.LU R17, [R1+0x238] ;  /* 0x0002380001117983 */ /* 0x000ee20000300800 */
[----:B------:R-:W-:-:S03]  /*3250*/  ISETP.GE.AND P3, PT, R19, RZ, PT ;  /* 0x000000ff1300720c */ /* 0x000fc60003f66270 */
[----:B------:R-:W3:Y:S01]  /*3260*/  LDL.LU R19, [R1+0x23c] ;  /* 0x00023c0001137983 */ /* 0x000ee20000300800 */
[----:B------:R-:W-:-:S05]  /*3270*/  IMAD.MOV.U32 R12, RZ, RZ, R7 ;  /* 0x000000ffff0c7224 */ /* 0x000fca00078e0007 */
[----:B------:R-:W-:Y:S02]  /*3280*/  @!P4 IMAD.IADD R6, R6, 0x1, -R0 ;  /* 0x000000010606c824 */ /* 0x000fe400078e0a00 */
[----:B------:R-:W-:Y:S02]  /*3290*/  @!P1 IMAD.MOV R4, RZ, RZ, -R4 ;  /* 0x000000ffff049224 */ /* 0x000fe400078e0a04 */
[----:B------:R-:W-:Y:S02]  /*32a0*/  @!P5 IMAD.MOV R12, RZ, RZ, -R12 ;  /* 0x000000ffff0cd224 */ /* 0x000fe400078e0a0c */
[----:B------:R-:W-:Y:S02]  /*32b0*/  @!P3 IMAD.MOV R2, RZ, RZ, -R2 ;  /* 0x000000ffff02b224 */ /* 0x000fe400078e0a02 */
[----:B------:R-:W-:Y:S01]  /*32c0*/  @!P2 IMAD.MOV R6, RZ, RZ, -R6 ;  /* 0x000000ffff06a224 */ /* 0x000fe200078e0a06 */
[----:B------:R1:W-:Y:S04]  /*32d0*/  STL [R1+0x44], R4 ;  /* 0x0000440401007387 */ /* 0x0003e80000100800 */
[----:B------:R-:W-:Y:S04]  /*32e0*/  STL [R1+0x50], R12 ;  /* 0x0000500c01007387 */ /* 0x000fe80000100800 */
[----:B------:R4:W-:Y:S04]  /*32f0*/  STL [R1+0x58], R2 ;  /* 0x0000580201007387 */ /* 0x0009e80000100800 */
[----:B------:R4:W-:Y:S04]  /*3300*/  STL [R1+0x68], R6 ;  /* 0x0000680601007387 */ /* 0x0009e80000100800 */
[----:B------:R-:W3:Y:S01]  /*3310*/  LDL.LU R29, [R1+0x240] ;  /* 0x00024000011d7983 */ /* 0x000ee20000300800 */
[----:B--2---:R-:W-:-:S02]  /*3320*/  IABS R11, R20 ;  /* 0x00000014000b7213 */ /* 0x004fc40000000000 */
[----:B------:R-:W-:Y:S02]  /*3330*/  ISETP.GE.AND P4, PT, R20, RZ, PT ;  /* 0x000000ff1400720c */ /* 0x000fe40003f86270 */
[----:B------:R-:W2:Y:S01]  /*3340*/  LDL.LU R20, [R1+0x244] ;  /* 0x0002440001147983 */ /* 0x000ea20000300800 */
[----:B0-----:R-:W-:Y:S02]  /*3350*/  IABS R10, R28 ;  /* 0x0000001c000a7213 */ /* 0x001fe40000000000 */
[----:B------:R-:W-:Y:S02]  /*3360*/  ISETP.GE.AND P3, PT, R28, RZ, PT ;  /* 0x000000ff1c00720c */ /* 0x000fe40003f66270 */
[----:B------:R-:W2:Y:S01]  /*3370*/  LDL.LU R28, [R1+0x248] ;  /* 0x00024800011c7983 */ /* 0x000ea20000300800 */
[----:B------:R-:W-:-:S04]  /*3380*/  IMAD.HI.U32 R9, R23, R8, RZ ;  /* 0x0000000817097227 */ /* 0x000fc800078e00ff */
[----:B------:R-:W-:-:S04]  /*3390*/  IMAD.MOV R9, RZ, RZ, -R9 ;  /* 0x000000ffff097224 */ /* 0x000fc800078e0a09 */
[C---:B------:R-:W-:Y:S01]  /*33a0*/  IMAD R8, R0.reuse, R9, R8 ;  /* 0x0000000900087224 */ /* 0x040fe200078e0208 */
[----:B------:R-:W-:-:S04]  /*33b0*/  ISETP.GT.U32.AND P1, PT, R0, R5, PT ;  /* 0x000000050000720c */ /* 0x000fc80003f24070 */
[----:B------:R-:W-:Y:S01]  /*33c0*/  ISETP.GT.U32.AND P5, PT, R0, R8, PT ;  /* 0x000000080000720c */ /* 0x000fe20003fa4070 */
[----:B-1----:R-:W-:-:S08]  /*33d0*/  IMAD.HI.U32 R4, R23, R10, RZ ;  /* 0x0000000a17047227 */ /* 0x002fd000078e00ff */
[----:B------:R-:W-:-:S04]  /*33e0*/  @!P1 IMAD.IADD R5, R5, 0x1, -R0 ;  /* 0x0000000105059824 */ /* 0x000fc800078e0a00 */
[----:B------:R-:W-:Y:S02]  /*33f0*/  @!P5 IMAD.IADD R8, R8, 0x1, -R0 ;  /* 0x000000010808d824 */ /* 0x000fe400078e0a00 */
[----:B------:R-:W-:Y:S02]  /*3400*/  @!P6 IMAD.MOV R5, RZ, RZ, -R5 ;  /* 0x000000ffff05e224 */ /* 0x000fe400078e0a05 */
[----:B------:R-:W-:Y:S01]  /*3410*/  IMAD.HI.U32 R7, R23, R11, RZ ;  /* 0x0000000b17077227 */ /* 0x000fe200078e00ff */
[----:B------:R-:W-:-:S03]  /*3420*/  ISETP.GT.U32.AND P2, PT, R0, R8, PT ;  /* 0x000000080000720c */ /* 0x000fc60003f44070 */
[----:B------:R-:W-:Y:S01]  /*3430*/  IMAD.MOV R4, RZ, RZ, -R4 ;  /* 0x000000ffff047224 */ /* 0x000fe200078e0a04 */
[----:B------:R0:W-:Y:S01]  /*3440*/  STL [R1+0x8c], R5 ;  /* 0x00008c0501007387 */ /* 0x0001e20000100800 */
[----:B------:R-:W-:Y:S02]  /*3450*/  IMAD.MOV R7, RZ, RZ, -R7 ;  /* 0x000000ffff077224 */ /* 0x000fe400078e0a07 */
[C---:B------:R-:W-:Y:S02]  /*3460*/  IMAD R10, R0.reuse, R4, R10 ;  /* 0x00000004000a7224 */ /* 0x040fe400078e020a */
[----:B------:R-:W-:-:S03]  /*3470*/  IMAD R11, R0, R7, R11 ;  /* 0x00000007000b7224 */ /* 0x000fc600078e020b */
[----:B------:R-:W-:Y:S01]  /*3480*/  ISETP.GT.U32.AND P6, PT, R0, R10, PT ;  /* 0x0000000a0000720c */ /* 0x000fe20003fc4070 */
[----:B------:R-:W-:Y:S01]  /*3490*/  @!P2 IMAD.IADD R8, R8, 0x1, -R0 ;  /* 0x000000010808a824 */ /* 0x000fe200078e0a00 */
[----:B----4-:R-:W-:Y:S02]  /*34a0*/  ISETP.GE.AND P1, PT, R21, RZ, PT ;  /* 0x000000ff1500720c */ /* 0x010fe40003f26270 */
[----:B------:R-:W-:Y:S02]  /*34b0*/  IABS R2, R21 ;  /* 0x0000001500027213 */ /* 0x000fe40000000000 */
[----:B------:R-:W-:Y:S01]  /*34c0*/  ISETP.GE.AND P5, PT, R22, RZ, PT ;  /* 0x000000ff1600720c */ /* 0x000fe20003fa6270 */
[----:B------:R-:W4:Y:S01]  /*34d0*/  LDL.LU R21, [R1+0x24c] ;  /* 0x00024c0001157983 */ /* 0x000f220000300800 */
[----:B------:R-:W-:-:S03]  /*34e0*/  IABS R6, R22 ;  /* 0x0000001600067213 */ /* 0x000fc60000000000 */
[----:B------:R-:W4:Y:S01]  /*34f0*/  LDL.LU R22, [R1+0x250] ;  /* 0x0002500001167983 */ /* 0x000f220000300800 */
[----:B------:R-:W-:Y:S01]  /*3500*/  ISETP.GT.U32.AND P2, PT, R0, R11, PT ;  /* 0x0000000b0000720c */ /* 0x000fe20003f44070 */
[----:B------:R-:W-:Y:S02]  /*3510*/  @!P6 IMAD.IADD R10, R10, 0x1, -R0 ;  /* 0x000000010a0ae824 */ /* 0x000fe400078e0a00 */
[----:B------:R-:W-:-:S04]  /*3520*/  IMAD.HI.U32 R9, R23, R6, RZ ;  /* 0x0000000617097227 */ /* 0x000fc800078e00ff */
[----:B------:R-:W-:-:S06]  /*3530*/  IMAD.MOV.U32 R14, RZ, RZ, R8 ;  /* 0x000000ffff0e7224 */ /* 0x000fcc00078e0008 */
[----:B------:R-:W-:Y:S01]  /*3540*/  @!P2 IMAD.IADD R11, R11, 0x1, -R0 ;  /* 0x000000010b0ba824 */ /* 0x000fe200078e0a00 */
[C---:B------:R-:W-:Y:S01]  /*3550*/  ISETP.GT.U32.AND P2, PT, R0.reuse, R10, PT ;  /* 0x0000000a0000720c */ /* 0x040fe20003f44070 */
[----:B------:R-:W-:Y:S02]  /*3560*/  IMAD.MOV R9, RZ, RZ, -R9 ;  /* 0x000000ffff097224 */ /* 0x000fe400078e0a09 */
[----:B------:R-:W-:Y:S01]  /*3570*/  @!P0 IMAD.MOV R14, RZ, RZ, -R14 ;  /* 0x000000ffff0e8224 */ /* 0x000fe200078e0a0e */
[C---:B------:R-:W-:Y:S01]  /*3580*/  ISETP.GT.U32.AND P0, PT, R0.reuse, R11, PT ;  /* 0x0000000b0000720c */ /* 0x040fe20003f04070 */
[----:B------:R-:W-:-:S08]  /*3590*/  IMAD R6, R0, R9, R6 ;  /* 0x0000000900067224 */ /* 0x000fd000078e0206 */
[----:B------:R-:W-:Y:S01]  /*35a0*/  @!P2 IMAD.IADD R10, R10, 0x1, -R0 ;  /* 0x000000010a0aa824 */ /* 0x000fe200078e0a00 */
[----:B------:R-:W-:-:S03]  /*35b0*/  ISETP.GT.U32.AND P2, PT, R0, R6, PT ;  /* 0x000000060000720c */ /* 0x000fc60003f44070 */
[----:B------:R-:W-:Y:S02]  /*35c0*/  IMAD.MOV.U32 R15, RZ, RZ, R10 ;  /* 0x000000ffff0f7224 */ /* 0x000fe400078e000a */
[--C-:B------:R-:W-:Y:S02]  /*35d0*/  @!P0 IMAD.IADD R11, R11, 0x1, -R0.reuse ;  /* 0x000000010b0b8824 */ /* 0x100fe400078e0a00 */
[----:B------:R-:W-:Y:S02]  /*35e0*/  @!P3 IMAD.MOV R15, RZ, RZ, -R15 ;  /* 0x000000ffff0fb224 */ /* 0x000fe400078e0a0f */
[----:B------:R-:W-:Y:S01]  /*35f0*/  @!P4 IMAD.MOV R11, RZ, RZ, -R11 ;  /* 0x000000ffff0bc224 */ /* 0x000fe200078e0a0b */
[----:B------:R1:W-:Y:S03]  /*3600*/  STL [R1+0x98], R14 ;  /* 0x0000980e01007387 */ /* 0x0003e60000100800 */
[----:B------:R-:W-:Y:S01]  /*3610*/  @!P2 IMAD.IADD R6, R6, 0x1, -R0 ;  /* 0x000000010606a824 */ /* 0x000fe200078e0a00 */
[----:B------:R-:W-:Y:S04]  /*3620*/  STL [R1+0xac], R15 ;  /* 0x0000ac0f01007387 */ /* 0x000fe80000100800 */
[----:B------:R-:W-:Y:S01]  /*3630*/  STL [R1+0xb4], R11 ;  /* 0x0000b40b01007387 */ /* 0x000fe20000100800 */
[----:B------:R-:W-:Y:S01]  /*3640*/  IMAD.HI.U32 R13, R23, R2, RZ ;  /* 0x00000002170d7227 */ /* 0x000fe200078e00ff */
[----:B---3--:R-:W-:-:S02]  /*3650*/  IABS R12, R24 ;  /* 0x00000018000c7213 */ /* 0x008fc40000000000 */
[----:B------:R-:W-:Y:S02]  /*3660*/  ISETP.GE.AND P2, PT, R24, RZ, PT ;  /* 0x000000ff1800720c */ /* 0x000fe40003f46270 */
[----:B------:R-:W3:Y:S01]  /*3670*/  LDL.LU R24, [R1+0x254] ;  /* 0x0002540001187983 */ /* 0x000ee20000300800 */
[----:B0-----:R-:W-:Y:S02]  /*3680*/  IMAD.MOV.U32 R5, RZ, RZ, R12 ;  /* 0x000000ffff057224 */ /* 0x001fe400078e000c */
[----:B------:R-:W-:-:S04]  /*3690*/  IMAD.MOV R12, RZ, RZ, -R13 ;  /* 0x000000ffff0c7224 */ /* 0x000fc800078e0a0d */
[----:B------:R-:W-:-:S05]  /*36a0*/  IMAD R2, R0, R12, R2 ;  /* 0x0000000c00027224 */ /* 0x000fca00078e0202 */
[----:B------:R-:W-:Y:S01]  /*36b0*/  ISETP.GT.U32.AND P6, PT, R0, R2, PT ;  /* 0x000000020000720c */ /* 0x000fe20003fc4070 */
[----:B------:R-:W-:Y:S01]  /*36c0*/  IMAD.HI.U32 R13, R23, R5, RZ ;  /* 0x00000005170d7227 */ /* 0x000fe200078e00ff */
[----:B------:R-:W-:-:S03]  /*36d0*/  IABS R7, R19 ;  /* 0x0000001300077213 */ /* 0x000fc60000000000 */
[----:B------:R-:W-:Y:S02]  /*36e0*/  IMAD.MOV R13, RZ, RZ, -R13 ;  /* 0x000000ffff0d7224 */ /* 0x000fe400078e0a0d */
[----:B------:R-:W-:-:S06]  /*36f0*/  IMAD.HI.U32 R9, R23, R7, RZ ;  /* 0x0000000717097227 */ /* 0x000fcc00078e00ff */
[----:B------:R-:W-:Y:S02]  /*3700*/  @!P6 IMAD.IADD R2, R2, 0x1, -R0 ;  /* 0x000000010202e824 */ /* 0x000fe400078e0a00 */
[----:B------:R-:W-:-:S03]  /*3710*/  IMAD R5, R0, R13, R5 ;  /* 0x0000000d00057224 */ /* 0x000fc600078e0205 */
[C---:B------:R-:W-:Y:S01]  /*3720*/  ISETP.GT.U32.AND P6, PT, R0.reuse, R2, PT ;  /* 0x000000020000720c */ /* 0x040fe20003fc4070 */
[----:B------:R-:W-:Y:S01]  /*3730*/  IMAD.MOV R9, RZ, RZ, -R9 ;  /* 0x000000ffff097224 */ /* 0x000fe200078e0a09 */
[C---:B------:R-:W-:Y:S02]  /*3740*/  ISETP.GT.U32.AND P3, PT, R0.reuse, R5, PT ;  /* 0x000000050000720c */ /* 0x040fe40003f64070 */
[----:B------:R-:W-:Y:S01]  /*3750*/  IABS R4, R17 ;  /* 0x0000001100047213 */ /* 0x000fe20000000000 */
[----:B------:R-:W-:-:S04]  /*3760*/  IMAD R7, R0, R9, R7 ;  /* 0x0000000900077224 */ /* 0x000fc800078e0207 */
[----:B------:R-:W-:Y:S01]  /*3770*/  IMAD.HI.U32 R12, R23, R4, RZ ;  /* 0x00000004170c7227 */ /* 0x000fe200078e00ff */
[----:B--2---:R-:W-:-:S03]  /*3780*/  IABS R9, R20 ;  /* 0x0000001400097213 */ /* 0x004fc60000000000 */
[----:B------:R-:W-:Y:S01]  /*3790*/  @!P6 IMAD.IADD R2, R2, 0x1, -R0 ;  /* 0x000000010202e824 */ /* 0x000fe200078e0a00 */
[C---:B------:R-:W-:Y:S01]  /*37a0*/  ISETP.GT.U32.AND P6, PT, R0.reuse, R7, PT ;  /* 0x000000070000720c */ /* 0x040fe20003fc4070 */
[----:B------:R-:W-:Y:S02]  /*37b0*/  IMAD.MOV R12, RZ, RZ, -R12 ;  /* 0x000000ffff0c7224 */ /* 0x000fe400078e0a0c */
[----:B------:R-:W-:Y:S01]  /*37c0*/  @!P3 IMAD.IADD R5, R5, 0x1, -R0 ;  /* 0x000000010505b824 */ /* 0x000fe200078e0a00 */
[----:B------:R-:W-:Y:S01]  /*37d0*/  ISETP.GT.U32.AND P3, PT, R0, R6, PT ;  /* 0x000000060000720c */ /* 0x000fe20003f64070 */
[----:B-1----:R-:W-:-:S04]  /*37e0*/  IMAD.HI.U32 R14, R23, R9, RZ ;  /* 0x00000009170e7227 */ /* 0x002fc800078e00ff */
[----:B------:R-:W-:Y:S01]  /*37f0*/  IMAD R4, R0, R12, R4 ;  /* 0x0000000c00047224 */ /* 0x000fe200078e0204 */
[----:B------:R-:W-:Y:S01]  /*3800*/  IABS R12, R29 ;  /* 0x0000001d000c7213 */ /* 0x000fe20000000000 */
[----:B------:R-:W-:Y:S02]  /*3810*/  IMAD.MOV R14, RZ, RZ, -R14 ;  /* 0x000000ffff0e7224 */ /* 0x000fe400078e0a0e */
[----:B------:R-:W-:Y:S02]  /*3820*/  @!P6 IMAD.IADD R7, R7, 0x1, -R0 ;  /* 0x000000010707e824 */ /* 0x000fe400078e0a00 */
[----:B------:R-:W-:-:S04]  /*3830*/  IMAD.HI.U32 R10, R23, R12, RZ ;  /* 0x0000000c170a7227 */ /* 0x000fc800078e00ff */
[C---:B------:R-:W-:Y:S01]  /*3840*/  IMAD R9, R0.reuse, R14, R9 ;  /* 0x0000000e00097224 */ /* 0x040fe200078e0209 */
[----:B------:R-:W-:Y:S01]  /*3850*/  ISETP.GT.U32.AND P4, PT, R0, R7, PT ;  /* 0x000000070000720c */ /* 0x000fe20003f84070 */
[----:B------:R-:W-:Y:S02]  /*3860*/  IMAD.MOV R10, RZ, RZ, -R10 ;  /* 0x000000ffff0a7224 */ /* 0x000fe400078e0a0a */
[----:B------:R-:W-:Y:S01]  /*3870*/  @!P3 IMAD.IADD R6, R6, 0x1, -R0 ;  /* 0x000000010606b824 */ /* 0x000fe200078e0a00 */
[C---:B------:R-:W-:Y:S01]  /*3880*/  ISETP.GT.U32.AND P3, PT, R0.reuse, R9, PT ;  /* 0x000000090000720c */ /* 0x040fe20003f64070 */
[C---:B------:R-:W-:Y:S01]  /*3890*/  IMAD R10, R0.reuse, R10, R12 ;  /* 0x0000000a000a7224 */ /* 0x040fe200078e020c */
[----:B------:R-:W-:Y:S01]  /*38a0*/  ISETP.GT.U32.AND P0, PT, R0, R4, PT ;  /* 0x000000040000720c */ /* 0x000fe20003f04070 */
[----:B------:R-:W-:-:S04]  /*38b0*/  IMAD.MOV.U32 R12, RZ, RZ, R2 ;  /* 0x000000ffff0c7224 */ /* 0x000fc800078e0002 */
[----:B------:R-:W-:Y:S02]  /*38c0*/  @!P1 IMAD.MOV R12, RZ, RZ, -R12 ;  /* 0x000000ffff0c9224 */ /* 0x000fe400078e0a0c */
[--C-:B------:R-:W-:Y:S01]  /*38d0*/  @!P4 IMAD.IADD R7, R7, 0x1, -R0.reuse ;  /* 0x000000010707c824 */ /* 0x100fe200078e0a00 */
[----:B------:R-:W-:Y:S02]  /*38e0*/  ISETP.GE.AND P4, PT, R19, RZ, PT ;  /* 0x000000ff1300720c */ /* 0x000fe40003f86270 */
[----:B------:R-:W-:Y:S01]  /*38f0*/  STL [R1+0xc4], R12 ;  /* 0x0000c40c01007387 */ /* 0x000fe20000100800 */
[--C-:B------:R-:W-:Y:S01]  /*3900*/  @!P3 IMAD.IADD R9, R9, 0x1, -R0.reuse ;  /* 0x000000010909b824 */ /* 0x100fe200078e0a00 */
[----:B------:R-:W-:Y:S02]  /*3910*/  ISETP.GE.AND P3, PT, R20, RZ, PT ;  /* 0x000000ff1400720c */ /* 0x000fe40003f66270 */
[----:B------:R-:W2:Y:S01]  /*3920*/  LDL.LU R19, [R1+0x258] ;  /* 0x0002580001137983 */ /* 0x000ea20000300800 */
[----:B------:R-:W-:-:S03]  /*3930*/  @!P0 IMAD.IADD R4, R4, 0x1, -R0 ;  /* 0x0000000104048824 */ /* 0x000fc600078e0a00 */
[----:B------:R-:W2:Y:S01]  /*3940*/  LDL.LU R20, [R1+0x25c] ;  /* 0x00025c0001147983 */ /* 0x000ea20000300800 */
[----:B------:R-:W-:Y:S02]  /*3950*/  IABS R8, R28 ;  /* 0x0000001c00087213 */ /* 0x000fe40000000000 */
[----:B------:R-:W-:-:S03]  /*3960*/  ISETP.GT.U32.AND P6, PT, R0, R4, PT ;  /* 0x000000040000720c */ /* 0x000fc60003fc4070 */
[----:B------:R-:W-:-:S04]  /*3970*/  IMAD.HI.U32 R13, R23, R8, RZ ;  /* 0x00000008170d7227 */ /* 0x000fc800078e00ff */
[----:B------:R-:W-:Y:S01]  /*3980*/  IMAD.MOV R13, RZ, RZ, -R13 ;  /* 0x000000ffff0d7224 */ /* 0x000fe200078e0a0d */
[----:B------:R-:W-:-:S03]  /*3990*/  ISETP.GT.U32.AND P0, PT, R0, R5, PT ;  /* 0x000000050000720c */ /* 0x000fc60003f04070 */
[----:B------:R-:W-:Y:S02]  /*39a0*/  IMAD R8, R0, R13, R8 ;  /* 0x0000000d00087224 */ /* 0x000fe400078e0208 */
[----:B------:R-:W-:-:S03]  /*39b0*/  @!P6 IMAD.IADD R4, R4, 0x1, -R0 ;  /* 0x000000010404e824 */ /* 0x000fc600078e0a00 */
[----:B------:R-:W-:Y:S01]  /*39c0*/  ISETP.GT.U32.AND P6, PT, R0, R8, PT ;  /* 0x000000080000720c */ /* 0x000fe20003fc4070 */
[----:B------:R-:W-:-:S04]  /*39d0*/  @!P5 IMAD.MOV R6, RZ, RZ, -R6 ;  /* 0x000000ffff06d224 */ /* 0x000fc800078e0a06 */
[----:B------:R-:W-:Y:S01]  /*39e0*/  @!P0 IMAD.IADD R5, R5, 0x1, -R0 ;  /* 0x0000000105058824 */ /* 0x000fe200078e0a00 */
[----:B------:R-:W-:-:S03]  /*39f0*/  ISETP.GE.AND P0, PT, R17, RZ, PT ;  /* 0x000000ff1100720c */ /* 0x000fc60003f06270 */
[----:B------:R-:W-:-:S04]  /*3a00*/  @!P2 IMAD.MOV R5, RZ, RZ, -R5 ;  /* 0x000000ffff05a224 */ /* 0x000fc800078e0a05 */
[----:B------:R-:W-:Y:S01]  /*3a10*/  @!P6 IMAD.IADD R8, R8, 0x1, -R0 ;  /* 0x000000010808e824 */ /* 0x000fe200078e0a00 */
[C---:B------:R-:W-:Y:S01]  /*3a20*/  ISETP.GT.U32.AND P2, PT, R0.reuse, R9, PT ;  /* 0x000000090000720c */ /* 0x040fe20003f44070 */
[----:B------:R0:W-:Y:S03]  /*3a30*/  STL [R1+0xcc], R6 ;  /* 0x0000cc0601007387 */ /* 0x0001e60000100800 */
[----:B------:R-:W-:Y:S01]  /*3a40*/  ISETP.GT.U32.AND P6, PT, R0, R8, PT ;  /* 0x000000080000720c */ /* 0x000fe20003fc4070 */
[----:B------:R1:W-:Y:S01]  /*3a50*/  STL [R1+0xf8], R5 ;  /* 0x0000f80501007387 */ /* 0x0003e20000100800 */
[----:B0-----:R-:W-:Y:S02]  /*3a60*/  IMAD.MOV.U32 R6, RZ, RZ, R4 ;  /* 0x000000ffff067224 */ /* 0x001fe400078e0004 */
[----:B-1----:R-:W-:Y:S02]  /*3a70*/  IMAD.MOV.U32 R5, RZ, RZ, R7 ;  /* 0x000000ffff057224 */ /* 0x002fe400078e0007 */
[----:B------:R-:W-:-:S02]  /*3a80*/  @!P0 IMAD.MOV R6, RZ, RZ, -R6 ;  /* 0x000000ffff068224 */ /* 0x000fc400078e0a06 */
[----:B------:R-:W-:Y:S01]  /*3a90*/  @!P4 IMAD.MOV R5, RZ, RZ, -R5 ;  /* 0x000000ffff05c224 */ /* 0x000fe200078e0a05 */
[----:B----4-:R-:W-:Y:S01]  /*3aa0*/  IABS R2, R21 ;  /* 0x0000001500027213 */ /* 0x010fe20000000000 */
[--C-:B------:R-:W-:Y:S01]  /*3ab0*/  @!P2 IMAD.IADD R9, R9, 0x1, -R0.reuse ;  /* 0x000000010909a824 */ /* 0x100fe200078e0a00 */
[----:B------:R-:W-:Y:S01]  /*3ac0*/  STL [R1+0x104], R6 ;  /* 0x0001040601007387 */ /* 0x000fe20000100800 */
[----:B------:R-:W-:Y:S01]  /*3ad0*/  ISETP.GE.AND P2, PT, R21, RZ, PT ;  /* 0x000000ff1500720c */ /* 0x000fe20003f46270 */
[----:B------:R-:W-:Y:S01]  /*3ae0*/  @!P6 IMAD.IADD R8, R8, 0x1, -R0 ;  /* 0x000000010808e824 */ /* 0x000fe200078e0a00 */
[----:B------:R-:W-:Y:S01]  /*3af0*/  IABS R11, R22 ;  /* 0x00000016000b7213 */ /* 0x000fe20000000000 */
[----:B------:R-:W-:Y:S01]  /*3b00*/  STL [R1+0xb8], R5 ;  /* 0x0000b80501007387 */ /* 0x000fe20000100800 */
[----:B------:R-:W-:-:S03]  /*3b10*/  ISETP.GE.AND P6, PT, R22, RZ, PT ;  /* 0x000000ff1600720c */ /* 0x000fc60003fc6270 */
[----:B------:R-:W4:Y:S04]  /*3b20*/  LDL.LU R21, [R1+0x260] ;  /* 0x0002600001157983 */ /* 0x000f280000300800 */
[----:B------:R-:W4:Y:S01]  /*3b30*/  LDL.LU R22, [R1+0x264] ;  /* 0x0002640001167983 */ /* 0x000f220000300800 */
[----:B------:R-:W-:-:S04]  /*3b40*/  IMAD.HI.U32 R12, R23, R2, RZ ;  /* 0x00000002170c7227 */ /* 0x000fc800078e00ff */
[----:B------:R-:W-:-:S04]  /*3b50*/  IMAD.MOV R13, RZ, RZ, -R12 ;  /* 0x000000ffff0d7224 */ /* 0x000fc800078e0a0c */
[----:B------:R-:W-:-:S05]  /*3b60*/  IMAD R2, R0, R13, R2 ;  /* 0x0000000d00027224 */ /* 0x000fca00078e0202 */
[----:B------:R-:W-:-:S13]  /*3b70*/  ISETP.GT.U32.AND P0, PT, R0, R2, PT ;  /* 0x000000020000720c */ /* 0x000fda0003f04070 */
[--C-:B------:R-:W-:Y:S01]  /*3b80*/  @!P0 IMAD.IADD R2, R2, 0x1, -R0.reuse ;  /* 0x0000000102028824 */ /* 0x100fe200078e0a00 */
[----:B---3--:R-:W-:Y:S02]  /*3b90*/  IABS R4, R24 ;  /* 0x0000001800047213 */ /* 0x008fe40000000000 */
[----:B------:R-:W-:Y:S02]  /*3ba0*/  ISETP.GE.AND P0, PT, R24, RZ, PT ;  /* 0x000000ff1800720c */ /* 0x000fe40003f06270 */
[----:B------:R-:W3:Y:S01]  /*3bb0*/  LDL.LU R24, [R1+0x268] ;  /* 0x0002680001187983 */ /* 0x000ee20000300800 */
[----:B------:R-:W-:Y:S01]  /*3bc0*/  ISETP.GT.U32.AND P1, PT, R0, R10, PT ;  /* 0x0000000a0000720c */ /* 0x000fe20003f24070 */
[----:B------:R-:W-:Y:S01]  /*3bd0*/  IMAD.HI.U32 R12, R23, R11, RZ ;  /* 0x0000000b170c7227 */ /* 0x000fe200078e00ff */
[----:B------:R-:W-:Y:S01]  /*3be0*/  ISETP.GE.AND P4, PT, R28, RZ, PT ;  /* 0x000000ff1c00720c */ /* 0x000fe20003f86270 */
[----:B------:R-:W3:Y:S10]  /*3bf0*/  LDL.LU R17, [R1+0x26c] ;  /* 0x00026c0001117983 */ /* 0x000ef40000300800 */
[----:B------:R-:W-:Y:S01]  /*3c00*/  @!P1 IMAD.IADD R10, R10, 0x1, -R0 ;  /* 0x000000010a0a9824 */ /* 0x000fe200078e0a00 */
[----:B------:R-:W3:Y:S04]  /*3c10*/  LDL.LU R28, [R1+0x270] ;  /* 0x00027000011c7983 */ /* 0x000ee80000300800 */
[----:B------:R-:W-:Y:S01]  /*3c20*/  ISETP.GT.U32.AND P5, PT, R0, R10, PT ;  /* 0x0000000a0000720c */ /* 0x000fe20003fa4070 */
[----:B------:R-:W-:-:S04]  /*3c30*/  IMAD.MOV R12, RZ, RZ, -R12 ;  /* 0x000000ffff0c7224 */ /* 0x000fc800078e0a0c */
[----:B------:R-:W-:Y:S01]  /*3c40*/  IMAD R11, R0, R12, R11 ;  /* 0x0000000c000b7224 */ /* 0x000fe200078e020b */
[----:B------:R-:W-:-:S07]  /*3c50*/  ISETP.GE.AND P1, PT, R29, RZ, PT ;  /* 0x000000ff1d00720c */ /* 0x000fce0003f26270 */
[----:B------:R-:W-:Y:S01]  /*3c60*/  @!P5 IMAD.IADD R10, R10, 0x1, -R0 ;  /* 0x000000010a0ad824 */ /* 0x000fe200078e0a00 */
[----:B------:R-:W-:-:S03]  /*3c70*/  ISETP.GT.U32.AND P5, PT, R0, R11, PT ;  /* 0x0000000b0000720c */ /* 0x000fc60003fa4070 */
[----:B------:R-:W-:-:S04]  /*3c80*/  IMAD.MOV.U32 R12, RZ, RZ, R10 ;  /* 0x000000ffff0c7224 */ /* 0x000fc800078e000a */
[----:B------:R-:W-:-:S06]  /*3c90*/  @!P1 IMAD.MOV R12, RZ, RZ, -R12 ;  /* 0x000000ffff0c9224 */ /* 0x000fcc00078e0a0c */
[----:B------:R-:W-:Y:S01]  /*3ca0*/  @!P5 IMAD.IADD R11, R11, 0x1, -R0 ;  /* 0x000000010b0bd824 */ /* 0x000fe200078e0a00 */
[----:B------:R-:W-:Y:S01]  /*3cb0*/  ISETP.GT.U32.AND P5, PT, R0, R2, PT ;  /* 0x000000020000720c */ /* 0x000fe20003fa4070 */
[----:B------:R0:W-:Y:S01]  /*3cc0*/  STL [R1+0xb0], R12 ;  /* 0x0000b00c01007387 */ /* 0x0001e20000100800 */
[----:B------:R-:W-:Y:S02]  /*3cd0*/  @!P4 IMAD.MOV R8, RZ, RZ, -R8 ;  /* 0x000000ffff08c224 */ /* 0x000fe400078e0a08 */
[----:B0-----:R-:W-:-:S04]  /*3ce0*/  IMAD.MOV.U32 R12, RZ, RZ, R9 ;  /* 0x000000ffff0c7224 */ /* 0x001fc800078e0009 */
[----:B------:R-:W-:-:S05]  /*3cf0*/  @!P3 IMAD.MOV R12, RZ, RZ, -R12 ;  /* 0x000000ffff0cb224 */ /* 0x000fca00078e0a0c */
[----:B------:R-:W-:Y:S01]  /*3d00*/  @!P5 IMAD.IADD R2, R2, 0x1, -R0 ;  /* 0x000000010202d824 */ /* 0x000fe200078e0a00 */
[----:B------:R-:W-:Y:S04]  /*3d10*/  STL [R1+0xa8], R12 ;  /* 0x0000a80c01007387 */ /* 0x000fe80000100800 */
[----:B------:R0:W-:Y:S04]  /*3d20*/  STL [R1+0xa4], R8 ;  /* 0x0000a40801007387 */ /* 0x0001e80000100800 */
[----:B------:R-:W3:Y:S01]  /*3d30*/  LDL.LU R29, [R1+0x274] ;  /* 0x00027400011d7983 */ /* 0x000ee20000300800 */
[----:B0-----:R-:W-:-:S04]  /*3d40*/  IMAD.MOV.U32 R8, RZ, RZ, R2 ;  /* 0x000000ffff087224 */ /* 0x001fc800078e0002 */
[----:B------:R-:W-:Y:S01]  /*3d50*/  @!P2 IMAD.MOV R8, RZ, RZ, -R8 ;  /* 0x000000ffff08a224 */ /* 0x000fe200078e0a08 */
[----:B--2---:R-:W-:Y:S02]  /*3d60*/  IABS R7, R19 ;  /* 0x0000001300077213 */ /* 0x004fe40000000000 */
[----:B------:R-:W-:Y:S02]  /*3d70*/  ISETP.GE.AND P4, PT, R19, RZ, PT ;  /* 0x000000ff1300720c */ /* 0x000fe40003f86270 */
[----:B------:R-:W-:Y:S01]  /*3d80*/  STL [R1+0xa0], R8 ;  /* 0x0000a00801007387 */ /* 0x000fe20000100800 */
[----:B------:R-:W-:Y:S02]  /*3d90*/  IABS R6, R20 ;  /* 0x0000001400067213 */ /* 0x000fe40000000000 */
[----:B------:R-:W-:Y:S01]  /*3da0*/  ISETP.GE.AND P5, PT, R20, RZ, PT ;  /* 0x000000ff1400720c */ /* 0x000fe20003fa6270 */
[----:B------:R-:W2:Y:S04]  /*3db0*/  LDL.LU R19, [R1+0x278] ;  /* 0x0002780001137983 */ /* 0x000ea80000300800 */
[----:B------:R-:W2:Y:S01]  /*3dc0*/  LDL.LU R20, [R1+0x27c] ;  /* 0x00027c0001147983 */ /* 0x000ea20000300800 */
[----:B------:R-:W-:-:S04]  /*3dd0*/  IMAD.HI.U32 R5, R23, R4, RZ ;  /* 0x0000000417057227 */ /* 0x000fc800078e00ff */
[----:B------:R-:W-:-:S04]  /*3de0*/  IMAD.MOV R10, RZ, RZ, -R5 ;  /* 0x000000ffff0a7224 */ /* 0x000fc800078e0a05 */
[C---:B------:R-:W-:Y:S01]  /*3df0*/  IMAD R4, R0.reuse, R10, R4 ;  /* 0x0000000a00047224 */ /* 0x040fe200078e0204 */
[----:B------:R-:W-:-:S04]  /*3e00*/  ISETP.GT.U32.AND P1, PT, R0, R11, PT ;  /* 0x0000000b0000720c */ /* 0x000fc80003f24070 */
[----:B------:R-:W-:Y:S01]  /*3e10*/  ISETP.GT.U32.AND P3, PT, R0, R4, PT ;  /* 0x000000040000720c */ /* 0x000fe20003f64070 */
[----:B------:R-:W-:Y:S02]  /*3e20*/  IMAD.MOV.U32 R5, RZ, RZ, R6 ;  /* 0x000000ffff057224 */ /* 0x000fe400078e0006 */
[----:B------:R-:W-:-:S06]  /*3e30*/  IMAD.HI.U32 R6, R23, R7, RZ ;  /* 0x0000000717067227 */ /* 0x000fcc00078e00ff */
        /* <DEDUP_REMOVED lines=9> */
[----:B------:R-:W-:Y:S01]  /*3ed0*/  IMAD R5, R0, R9, R5 ;  /* 0x0000000900057224 */ /* 0x000fe200078e0205 */
[----:B----4-:R-:W-:Y:S02]  /*3ee0*/  ISETP.GE.AND P1, PT, R21, RZ, PT ;  /* 0x000000ff1500720c */ /* 0x010fe40003f26270 */
[----:B------:R-:W-:Y:S02]  /*3ef0*/  IABS R2, R21 ;  /* 0x0000001500027213 */ /* 0x000fe40000000000 */
[----:B------:R-:W-:Y:S01]  /*3f00*/  ISETP.GE.AND P3, PT, R22, RZ, PT ;  /* 0x000000ff1600720c */ /* 0x000fe20003f66270 */
[----:B------:R-:W4:Y:S01]  /*3f10*/  LDL.LU R21, [R1+0x420] ;  /* 0x0004200001157983 */ /* 0x000f220000300800 */
[----:B------:R-:W-:-:S03]  /*3f20*/  IABS R12, R22 ;  /* 0x00000016000c7213 */ /* 0x000fc60000000000 */
[----:B------:R-:W4:Y:S01]  /*3f30*/  LDL.LU R22, [R1+0x424] ;  /* 0x0004240001167983 */ /* 0x000f220000300800 */
[----:B------:R-:W-:Y:S01]  /*3f40*/  ISETP.GT.U32.AND P6, PT, R0, R7, PT ;  /* 0x000000070000720c */ /* 0x000fe20003fc4070 */
[----:B------:R-:W-:Y:S01]  /*3f50*/  @!P2 IMAD.IADD R4, R4, 0x1, -R0 ;  /* 0x000000010404a824 */ /* 0x000fe200078e0a00 */
[----:B------:R-:W-:Y:S01]  /*3f60*/  ISETP.GT.U32.AND P2, PT, R0, R5, PT ;  /* 0x000000050000720c */ /* 0x000fe20003f44070 */
[----:B------:R-:W-:-:S04]  /*3f70*/  IMAD.HI.U32 R9, R23, R12, RZ ;  /* 0x0000000c17097227 */ /* 0x000fc800078e00ff */
[----:B------:R-:W-:-:S06]  /*3f80*/  IMAD.MOV.U32 R14, RZ, RZ, R4 ;  /* 0x000000ffff0e7224 */ /* 0x000fcc00078e0004 */
[--C-:B------:R-:W-:Y:S02]  /*3f90*/  @!P6 IMAD.IADD R7, R7, 0x1, -R0.reuse ;  /* 0x000000010707e824 */ /* 0x100fe400078e0a00 */
[----:B------:R-:W-:-:S03]  /*3fa0*/  @!P2 IMAD.IADD R5, R5, 0x1, -R0 ;  /* 0x000000010505a824 */ /* 0x000fc600078e0a00 */
        /* <DEDUP_REMOVED lines=11> */
[----:B------:R-:W-:Y:S03]  /*4060*/  STL [R1+0x94], R14 ;  /* 0x0000940e01007387 */ /* 0x000fe60000100800 */
[----:B------:R-:W-:Y:S01]  /*4070*/  @!P2 IMAD.IADD R12, R12, 0x1, -R0 ;  /* 0x000000010c0ca824 */ /* 0x000fe200078e0a00 */
[----:B------:R-:W-:Y:S04]  /*4080*/  STL [R1+0x90], R15 ;  /* 0x0000900f01007387 */ /* 0x000fe80000100800 */
[----:B------:R-:W-:Y:S01]  /*4090*/  STL [R1+0x88], R5 ;  /* 0x0000880501007387 */ /* 0x000fe20000100800 */
[----:B---3--:R-:W-:-:S02]  /*40a0*/  IABS R10, R24 ;  /* 0x00000018000a7213 */ /* 0x008fc40000000000 */
[----:B------:R-:W-:Y:S02]  /*40b0*/  ISETP.GE.AND P2, PT, R24, RZ, PT ;  /* 0x000000ff1800720c */ /* 0x000fe40003f46270 */
[----:B------:R-:W3:Y:S01]  /*40c0*/  LDL.LU R24, [R1+0x428] ;  /* 0x0004280001187983 */ /* 0x000ee20000300800 */
[----:B------:R-:W-:-:S04]  /*40d0*/  IMAD.HI.U32 R13, R23, R2, RZ ;  /* 0x00000002170d7227 */ /* 0x000fc800078e00ff */
[----:B0-----:R-:W-:Y:S02]  /*40e0*/  IMAD.MOV.U32 R11, RZ, RZ, R10 ;  /* 0x000000ffff0b7224 */ /* 0x001fe400078e000a */
[----:B------:R-:W-:-:S04]  /*40f0*/  IMAD.MOV R10, RZ, RZ, -R13 ;  /* 0x000000ffff0a7224 */ /* 0x000fc800078e0a0d */
[----:B------:R-:W-:Y:S01]  /*4100*/  IMAD R2, R0, R10, R2 ;  /* 0x0000000a00027224 */ /* 0x000fe200078e0202 */
[----:B------:R-:W-:-:S04]  /*4110*/  IABS R6, R17 ;  /* 0x0000001100067213 */ /* 0x000fc80000000000 */
[----:B------:R-:W-:Y:S01]  /*4120*/  ISETP.GT.U32.AND P6, PT, R0, R2, PT ;  /* 0x000000020000720c */ /* 0x000fe20003fc4070 */
[----:B------:R-:W-:-:S04]  /*4130*/  IMAD.HI.U32 R10, R23, R6, RZ ;  /* 0x00000006170a7227 */ /* 0x000fc800078e00ff */
[----:B------:R-:W-:Y:S01]  /*4140*/  IMAD.MOV R10, RZ, RZ, -R10 ;  /* 0x000000ffff0a7224 */ /* 0x000fe200078e0a0a */
[----:B------:R-:W-:Y:S01]  /*4150*/  IABS R8, R28 ;  /* 0x0000001c00087213 */ /* 0x000fe20000000000 */
[----:B------:R-:W-:-:S04]  /*4160*/  IMAD.HI.U32 R13, R23, R11, RZ ;  /* 0x0000000b170d7227 */ /* 0x000fc800078e00ff */
[----:B------:R-:W-:Y:S02]  /*4170*/  IMAD R6, R0, R10, R6 ;  /* 0x0000000a00067224 */ /* 0x000fe400078e0206 */
[----:B------:R-:W-:Y:S02]  /*4180*/  @!P6 IMAD.IADD R2, R2, 0x1, -R0 ;  /* 0x000000010202e824 */ /* 0x000fe400078e0a00 */
[----:B------:R-:W-:Y:S01]  /*4190*/  IMAD.MOV R13, RZ, RZ, -R13 ;  /* 0x000000ffff0d7224 */ /* 0x000fe200078e0a0d */
[C---:B------:R-:W-:Y:S01]  /*41a0*/  ISETP.GT.U32.AND P0, PT, R0.reuse, R6, PT ;  /* 0x000000060000720c */ /* 0x040fe20003f04070 */
[----:B------:R-:W-:Y:S01]  /*41b0*/  IMAD.HI.U32 R9, R23, R8, RZ ;  /* 0x0000000817097227 */ /* 0x000fe200078e00ff */
[----:B------:R-:W-:-:S03]  /*41c0*/  ISETP.GT.U32.AND P6, PT, R0, R2, PT ;  /* 0x000000020000720c */ /* 0x000fc60003fc4070 */
[----:B------:R-:W-:Y:S02]  /*41d0*/  IMAD R11, R0, R13, R11 ;  /* 0x0000000d000b7224 */ /* 0x000fe400078e020b */
[----:B------:R-:W-:-:S03]  /*41e0*/  IMAD.MOV R9, RZ, RZ, -R9 ;  /* 0x000000ffff097224 */ /* 0x000fc600078e0a09 */
[C---:B------:R-:W-:Y:S01]  /*41f0*/  ISETP.GT.U32.AND P4, PT, R0.reuse, R11, PT ;  /* 0x0000000b0000720c */ /* 0x040fe20003f84070 */
[----:B------:R-:W-:Y:S02]  /*4200*/  IMAD R8, R0, R9, R8 ;  /* 0x0000000900087224 */ /* 0x000fe400078e0208 */
[--C-:B------:R-:W-:Y:S02]  /*4210*/  @!P0 IMAD.IADD R6, R6, 0x1, -R0.reuse ;  /* 0x0000000106068824 */ /* 0x100fe400078e0a00 */
[----:B------:R-:W-:Y:S01]  /*4220*/  @!P6 IMAD.IADD R2, R2, 0x1, -R0 ;  /* 0x000000010202e824 */ /* 0x000fe200078e0a00 */
[C---:B------:R-:W-:Y:S02]  /*4230*/  ISETP.GT.U32.AND P6, PT, R0.reuse, R8, PT ;  /* 0x000000080000720c */ /* 0x040fe40003fc4070 */
[----:B------:R-:W-:-:S05]  /*4240*/  ISETP.GT.U32.AND P5, PT, R0, R6, PT ;  /* 0x000000060000720c */ /* 0x000fca0003fa4070 */
[----:B------:R-:W-:Y:S01]  /*4250*/  @!P4 IMAD.IADD R11, R11, 0x1, -R0 ;  /* 0x000000010b0bc824 */ /* 0x000fe200078e0a00 */
[----:B------:R-:W-:-:S05]  /*4260*/  ISETP.GT.U32.AND P4, PT, R0, R12, PT ;  /* 0x0000000c0000720c */ /* 0x000fca0003f84070 */
[--C-:B------:R-:W-:Y:S01]  /*4270*/  @!P6 IMAD.IADD R8, R8, 0x1, -R0.reuse ;  /* 0x000000010808e824 */ /* 0x100fe200078e0a00 */
[----:B------:R-:W-:Y:S01]  /*4280*/  ISETP.GT.U32.AND P0, PT, R0, R11, PT ;  /* 0x0000000b0000720c */ /* 0x000fe20003f04070 */
[----:B------:R-:W-:-:S03]  /*4290*/  @!P5 IMAD.IADD R6, R6, 0x1, -R0 ;  /* 0x000000010606d824 */ /* 0x000fc600078e0a00 */
[----:B------:R-:W-:Y:S02]  /*42a0*/  ISETP.GT.U32.AND P6, PT, R0, R8, PT ;  /* 0x000000080000720c */ /* 0x000fe40003fc4070 */
[----:B--2---:R-:W-:Y:S02]  /*42b0*/  IABS R9, R19 ;  /* 0x0000001300097213 */ /* 0x004fe40000000000 */
[----:B------:R-:W-:-:S03]  /*42c0*/  IABS R13, R20 ;  /* 0x00000014000d7213 */ /* 0x000fc60000000000 */
[----:B------:R-:W-:Y:S02]  /*42d0*/  IMAD.MOV.U32 R4, RZ, RZ, R9 ;  /* 0x000000ffff047224 */ /* 0x000fe400078e0009 */
[----:B------:R-:W-:-:S04]  /*42e0*/  IMAD.MOV.U32 R9, RZ, RZ, R13 ;  /* 0x000000ffff097224 */ /* 0x000fc800078e000d */
[----:B------:R-:W-:-:S04]  /*42f0*/  IMAD.HI.U32 R7, R23, R9, RZ ;  /* 0x0000000917077227 */ /* 0x000fc800078e00ff */
[----:B------:R-:W-:-:S04]  /*4300*/  IMAD.HI.U32 R13, R23, R4, RZ ;  /* 0x00000004170d7227 */ /* 0x000fc800078e00ff */
[----:B------:R-:W-:Y:S02]  /*4310*/  IMAD.MOV R7, RZ, RZ, -R7 ;  /* 0x000000ffff077224 */ /* 0x000fe400078e0a07 */
[----:B------:R-:W-:Y:S02]  /*4320*/  IMAD.MOV R13, RZ, RZ, -R13 ;  /* 0x000000ffff0d7224 */ /* 0x000fe400078e0a0d */
[C---:B------:R-:W-:Y:S02]  /*4330*/  IMAD R9, R0.reuse, R7, R9 ;  /* 0x0000000700097224 */ /* 0x040fe400078e0209 */
[----:B------:R-:W-:-:S03]  /*4340*/  IMAD R4, R0, R13, R4 ;  /* 0x0000000d00047224 */ /* 0x000fc600078e0204 */
[----:B------:R-:W-:Y:S01]  /*4350*/  ISETP.GT.U32.AND P5, PT, R0, R9, PT ;  /* 0x000000090000720c */ /* 0x000fe20003fa4070 */
[----:B------:R-:W-:Y:S01]  /*4360*/  @!P4 IMAD.IADD R12, R12, 0x1, -R0 ;  /* 0x000000010c0cc824 */ /* 0x000fe200078e0a00 */
[----:B------:R-:W-:Y:S01]  /*4370*/  ISETP.GT.U32.AND P4, PT, R0, R4, PT ;  /* 0x000000040000720c */ /* 0x000fe20003f84070 */
[----:B------:R-:W-:Y:S02]  /*4380*/  IMAD.MOV.U32 R7, RZ, RZ, R2 ;  /* 0x000000ffff077224 */ /* 0x000fe400078e0002 */
[--C-:B------:R-:W-:Y:S01]  /*4390*/  @!P0 IMAD.IADD R11, R11, 0x1, -R0.reuse ;  /* 0x000000010b0b8824 */ /* 0x100fe200078e0a00 */
[----:B------:R-:W-:Y:S01]  /*43a0*/  ISETP.GE.AND P0, PT, R17, RZ, PT ;  /* 0x000000ff1100720c */ /* 0x000fe20003f06270 */
[----:B------:R-:W-:Y:S02]  /*43b0*/  @!P1 IMAD.MOV R7, RZ, RZ, -R7 ;  /* 0x000000ffff079224 */ /* 0x000fe400078e0a07 */
[----:B------:R-:W-:Y:S01]  /*43c0*/  @!P6 IMAD.IADD R8, R8, 0x1, -R0 ;  /* 0x000000010808e824 */ /* 0x000fe200078e0a00 */
[----:B------:R-:W-:Y:S01]  /*43d0*/  ISETP.GE.AND P6, PT, R28, RZ, PT ;  /* 0x000000ff1c00720c */ /* 0x000fe20003fc6270 */
[----:B------:R-:W-:-:S02]  /*43e0*/  @!P3 IMAD.MOV R12, RZ, RZ, -R12 ;  /* 0x000000ffff0cb224 */ /* 0x000fc400078e0a0c */
[--C-:B------:R-:W-:Y:S01]  /*43f0*/  @!P5 IMAD.IADD R9, R9, 0x1, -R0.reuse ;  /* 0x000000010909d824 */ /* 0x100fe200078e0a00 */
[----:B------:R-:W-:Y:S01]  /*4400*/  STL [R1+0x14c], R7 ;  /* 0x00014c0701007387 */ /* 0x000fe20000100800 */
[----:B------:R-:W-:Y:S02]  /*4410*/  @!P2 IMAD.MOV R11, RZ, RZ, -R11 ;  /* 0x000000ffff0ba224 */ /* 0x000fe400078e0a0b */
[----:B------:R-:W-:Y:S01]  /*4420*/  @!P4 IMAD.IADD R4, R4, 0x1, -R0 ;  /* 0x000000010404c824 */ /* 0x000fe200078e0a00 */
[----:B------:R-:W2:Y:S01]  /*4430*/  LDL.LU R28, [R1+0x42c] ;  /* 0x00042c00011c7983 */ /* 0x000ea20000300800 */
[----:B------:R-:W-:Y:S02]  /*4440*/  ISETP.GE.AND P4, PT, R19, RZ, PT ;  /* 0x000000ff1300720c */ /* 0x000fe40003f86270 */
[----:B------:R-:W-:Y:S01]  /*4450*/  ISETP.GT.U32.AND P5, PT, R0, R9, PT ;  /* 0x000000090000720c */ /* 0x000fe20003fa4070 */
[----:B------:R-:W2:Y:S04]  /*4460*/  LDL.LU R19, [R1+0x430] ;  /* 0x0004300001137983 */ /* 0x000ea80000300800 */
[----:B------:R-:W-:Y:S04]  /*4470*/  STL [R1+0x154], R12 ;  /* 0x0001540c01007387 */ /* 0x000fe80000100800 */
[----:B------:R0:W-:Y:S01]  /*4480*/  STL [R1+0x158], R11 ;  /* 0x0001580b01007387 */ /* 0x0001e20000100800 */
[----:B------:R-:W-:-:S02]  /*4490*/  @!P6 IMAD.MOV R8, RZ, RZ, -R8 ;  /* 0x000000ffff08e224 */ /* 0x000fc400078e0a08 */
[----:B0-----:R-:W-:-:S04]  /*44a0*/  IMAD.MOV.U32 R11, RZ, RZ, R6 ;  /* 0x000000ffff0b7224 */ /* 0x001fc800078e0006 */
[----:B------:R-:W-:Y:S01]  /*44b0*/  @!P0 IMAD.MOV R11, RZ, RZ, -R11 ;  /* 0x000000ffff0b8224 */ /* 0x000fe200078e0a0b */
[----:B----4-:R-:W-:Y:S01]  /*44c0*/  IABS R5, R22 ;  /* 0x0000001600057213 */ /* 0x010fe20000000000 */
[----:B------:R-:W-:Y:S01]  /*44d0*/  @!P5 IMAD.IADD R9, R9, 0x1, -R0 ;  /* 0x000000010909d824 */ /* 0x000fe200078e0a00 */
[----:B------:R-:W-:Y:S02]  /*44e0*/  ISETP.GE.AND P5, PT, R22, RZ, PT ;  /* 0x000000ff1600720c */ /* 0x000fe40003fa6270 */
[----:B------:R-:W-:Y:S04]  /*44f0*/  STL [R1+0x168], R11 ;  /* 0x0001680b01007387 */ /* 0x000fe80000100800 */
[----:B------:R-:W-:Y:S04]  /*4500*/  STL [R1+0x16c], R8 ;  /* 0x00016c0801007387 */ /* 0x000fe80000100800 */
[----:B------:R-:W4:Y:S01]  /*4510*/  LDL.LU R22, [R1+0x434] ;  /* 0x0004340001167983 */ /* 0x000f220000300800 */
[----:B------:R-:W-:-:S05]  /*4520*/  IABS R2, R21 ;  /* 0x0000001500027213 */ /* 0x000fca0000000000 */
[----:B------:R-:W-:-:S04]  /*4530*/  IMAD.HI.U32 R13, R23, R2, RZ ;  /* 0x00000002170d7227 */ /* 0x000fc800078e00ff */
[----:B------:R-:W-:-:S04]  /*4540*/  IMAD.MOV R13, RZ, RZ, -R13 ;  /* 0x000000ffff0d7224 */ /* 0x000fc800078e0a0d */
[----:B------:R-:W-:-:S05]  /*4550*/  IMAD R2, R0, R13, R2 ;  /* 0x0000000d00027224 */ /* 0x000fca00078e0202 */
[----:B------:R-:W-:-:S13]  /*4560*/  ISETP.GT.U32.AND P0, PT, R0, R2, PT ;  /* 0x000000020000720c */ /* 0x000fda0003f04070 */
[----:B------:R-:W-:Y:S01]  /*4570*/  @!P0 IMAD.IADD R2, R2, 0x1, -R0 ;  /* 0x0000000102028824 */ /* 0x000fe200078e0a00 */
[----:B---3--:R-:W-:Y:S02]  /*4580*/  IABS R6, R24 ;  /* 0x0000001800067213 */ /* 0x008fe40000000000 */
[----:B------:R-:W-:Y:S02]  /*4590*/  ISETP.GE.AND P0, PT, R24, RZ, PT ;  /* 0x000000ff1800720c */ /* 0x000fe40003f06270 */
[----:B------:R-:W3:Y:S01]  /*45a0*/  LDL.LU R24, [R1+0x438] ;  /* 0x0004380001187983 */ /* 0x000ee20000300800 */
[----:B------:R-:W-:-:S05]  /*45b0*/  IABS R10, R29 ;  /* 0x0000001d000a7213 */ /* 0x000fca0000000000 */
[----:B------:R-:W-:-:S04]  /*45c0*/  IMAD.HI.U32 R14, R23, R10, RZ ;  /* 0x0000000a170e7227 */ /* 0x000fc800078e00ff */
[----:B------:R-:W-:-:S04]  /*45d0*/  IMAD.MOV R14, RZ, RZ, -R14 ;  /* 0x000000ffff0e7224 */ /* 0x000fc800078e0a0e */
[----:B------:R-:W-:-:S05]  /*45e0*/  IMAD R10, R0, R14, R10 ;  /* 0x0000000e000a7224 */ /* 0x000fca00078e020a */
[C---:B------:R-:W-:Y:S01]  /*45f0*/  ISETP.GT.U32.AND P1, PT, R0.reuse, R10, PT ;  /* 0x0000000a0000720c */ /* 0x040fe20003f24070 */
[----:B------:R-:W-:Y:S01]  /*4600*/  IMAD.HI.U32 R7, R23, R5, RZ ;  /* 0x0000000517077227 */ /* 0x000fe200078e00ff */
[----:B------:R-:W-:-:S11]  /*4610*/  ISETP.GT.U32.AND P2, PT, R0, R4, PT ;  /* 0x000000040000720c */ /* 0x000fd60003f44070 */
[----:B------:R-:W-:-:S05]  /*4620*/  @!P1 IMAD.IADD R10, R10, 0x1, -R0 ;  /* 0x000000010a0a9824 */ /* 0x000fca00078e0a00 */
[----:B------:R-:W-:Y:S01]  /*4630*/  ISETP.GT.U32.AND P3, PT, R0, R10, PT ;  /* 0x0000000a0000720c */ /* 0x000fe20003f64070 */
[----:B------:R-:W-:Y:S01]  /*4640*/  IMAD.MOV R7, RZ, RZ, -R7 ;  /* 0x000000ffff077224 */ /* 0x000fe200078e0a07 */
[----:B------:R-:W-:-:S03]  /*4650*/  ISETP.GE.AND P1, PT, R29, RZ, PT ;  /* 0x000000ff1d00720c */ /* 0x000fc60003f26270 */
[----:B------:R-:W-:Y:S01]  /*4660*/  IMAD R5, R0, R7, R5 ;  /* 0x0000000700057224 */ /* 0x000fe200078e0205 */
[----:B------:R-:W-:Y:S02]  /*4670*/  ISETP.GE.AND P6, PT, R20, RZ, PT ;  /* 0x000000ff1400720c */ /* 0x000fe40003fc6270 */
[----:B------:R-:W3:Y:S01]  /*4680*/  LDL.LU R20, [R1+0x43c] ;  /* 0x00043c0001147983 */ /* 0x000ee20000300800 */
[----:B------:R-:W-:-:S03]  /*4690*/  @!P2 IMAD.IADD R4, R4, 0x1, -R0 ;  /* 0x000000010404a824 */ /* 0x000fc600078e0a00 */
[----:B------:R-:W3:Y:S01]  /*46a0*/  LDL.LU R17, [R1+0x440] ;  /* 0x0004400001117983 */ /* 0x000ee20000300800 */
[----:B------:R-:W-:Y:S01]  /*46b0*/  @!P3 IMAD.IADD R10, R10, 0x1, -R0 ;  /* 0x000000010a0ab824 */ /* 0x000fe200078e0a00 */
[C---:B------:R-:W-:Y:S02]  /*46c0*/  ISETP.GT.U32.AND P3, PT, R0.reuse, R5, PT ;  /* 0x000000050000720c */ /* 0x040fe40003f64070 */
[----:B------:R-:W-:Y:S02]  /*46d0*/  ISETP.GE.AND P2, PT, R21, RZ, PT ;  /* 0x000000ff1500720c */ /* 0x000fe40003f46270 */
[----:B------:R-:W3:Y:S01]  /*46e0*/  LDL.LU R21, [R1+0x444] ;  /* 0x0004440001157983 */ /* 0x000ee20000300800 */
[----:B------:R-:W-:Y:S01]  /*46f0*/  @!P1 IMAD.MOV R10, RZ, RZ, -R10 ;  /* 0x000000ffff0a9224 */ /* 0x000fe200078e0a0a */
[----:B------:R-:W-:-:S07]  /*4700*/  ISETP.GT.U32.AND P1, PT, R0, R2, PT ;  /* 0x000000020000720c */ /* 0x000fce0003f24070 */
[--C-:B------:R-:W-:Y:S01]  /*4710*/  @!P3 IMAD.IADD R5, R5, 0x1, -R0.reuse ;  /* 0x000000010505b824 */ /* 0x100fe200078e0a00 */
[----:B------:R0:W-:Y:S04]  /*4720*/  STL [R1+0x178], R10 ;  /* 0x0001780a01007387 */ /* 0x0001e80000100800 */
[----:B------:R-:W-:Y:S01]  /*4730*/  ISETP.GT.U32.AND P3, PT, R0, R5, PT ;  /* 0x000000050000720c */ /* 0x000fe20003f64070 */
[----:B------:R-:W-:Y:S02]  /*4740*/  @!P1 IMAD.IADD R2, R2, 0x1, -R0 ;  /* 0x0000000102029824 */ /* 0x000fe400078e0a00 */
[----:B0-----:R-:W-:Y:S02]  /*4750*/  IMAD.MOV.U32 R10, RZ, RZ, R4 ;  /* 0x000000ffff0a7224 */ /* 0x001fe400078e0004 */
[----:B------:R-:W-:-:S02]  /*4760*/  @!P6 IMAD.MOV R9, RZ, RZ, -R9 ;  /* 0x000000ffff09e224 */ /* 0x000fc400078e0a09 */
[----:B------:R-:W-:Y:S02]  /*4770*/  @!P4 IMAD.MOV R10, RZ, RZ, -R10 ;  /* 0x000000ffff0ac224 */ /* 0x000fe400078e0a0a */
[----:B------:R-:W-:-:S03]  /*4780*/  @!P2 IMAD.MOV R2, RZ, RZ, -R2 ;  /* 0x000000ffff02a224 */ /* 0x000fc600078e0a02 */
[----:B------:R-:W-:Y:S01]  /*4790*/  STL [R1+0x17c], R10 ;  /* 0x00017c0a01007387 */ /* 0x000fe20000100800 */
[----:B------:R-:W-:-:S03]  /*47a0*/  @!P3 IMAD.IADD R5, R5, 0x1, -R0 ;  /* 0x000000010505b824 */ /* 0x000fc600078e0a00 */
[----:B------:R-:W-:Y:S04]  /*47b0*/  STL [R1+0x184], R9 ;  /* 0x0001840901007387 */ /* 0x000fe80000100800 */
[----:B------:R0:W-:Y:S04]  /*47c0*/  STL [R1+0x190], R2 ;  /* 0x0001900201007387 */ /* 0x0001e80000100800 */
[----:B------:R-:W3:Y:S01]  /*47d0*/  LDL.LU R29, [R1+0x448] ;  /* 0x00044800011d7983 */ /* 0x000ee20000300800 */
[----:B------:R-:W-:Y:S01]  /*47e0*/  IMAD.HI.U32 R7, R23, R6, RZ ;  /* 0x0000000617077227 */ /* 0x000fe200078e00ff */
[----:B--2---:R-:W-:-:S05]  /*47f0*/  IABS R8, R19 ;  /* 0x0000001300087213 */ /* 0x004fca0000000000 */
[----:B------:R-:W-:-:S04]  /*4800*/  IMAD.HI.U32 R4, R23, R8, RZ ;  /* 0x0000000817047227 */ /* 0x000fc800078e00ff */
[----:B------:R-:W-:Y:S01]  /*4810*/  IMAD.MOV R4, RZ, RZ, -R4 ;  /* 0x000000ffff047224 */ /* 0x000fe200078e0a04 */
[----:B------:R-:W-:-:S03]  /*4820*/  IABS R11, R28 ;  /* 0x0000001c000b7213 */ /* 0x000fc60000000000 */
[----:B------:R-:W-:Y:S01]  /*4830*/  IMAD R8, R0, R4, R8 ;  /* 0x0000000400087224 */ /* 0x000fe200078e0208 */
[----:B------:R-:W-:Y:S02]  /*4840*/  ISETP.GE.AND P6, PT, R28, RZ, PT ;  /* 0x000000ff1c00720c */ /* 0x000fe40003fc6270 */
[----:B----4-:R-:W-:Y:S02]  /*4850*/  ISETP.GE.AND P3, PT, R22, RZ, PT ;  /* 0x000000ff1600720c */ /* 0x010fe40003f66270 */
[----:B------:R-:W-:Y:S02]  /*4860*/  IABS R4, R22 ;  /* 0x0000001600047213 */ /* 0x000fe40000000000 */
[----:B------:R-:W2:Y:S04]  /*4870*/  LDL.LU R22, [R1+0x44c] ;  /* 0x00044c0001167983 */ /* 0x000ea80000300800 */
[----:B------:R-:W4:Y:S01]  /*4880*/  LDL.LU R28, [R1+0x450] ;  /* 0x00045000011c7983 */ /* 0x000f220000300800 */
[----:B------:R-:W-:-:S04]  /*4890*/  IMAD.MOV R7, RZ, RZ, -R7 ;  /* 0x000000ffff077224 */ /* 0x000fc800078e0a07 */
[----:B------:R-:W-:-:S05]  /*48a0*/  IMAD R6, R0, R7, R6 ;  /* 0x0000000700067224 */ /* 0x000fca00078e0206 */
[----:B------:R-:W-:Y:S01]  /*48b0*/  ISETP.GT.U32.AND P4, PT, R0, R6, PT ;  /* 0x000000060000720c */ /* 0x000fe20003f84070 */
[----:B------:R-:W-:-:S04]  /*48c0*/  IMAD.MOV.U32 R13, RZ, RZ, R5 ;  /* 0x000000ffff0d7224 */ /* 0x000fc800078e0005 */
[----:B------:R-:W-:Y:S01]  /*48d0*/  @!P5 IMAD.MOV R13, RZ, RZ, -R13 ;  /* 0x000000ffff0dd224 */ /* 0x000fe200078e0a0d */
[----:B------:R-:W-:-:S04]  /*48e0*/  ISETP.GE.AND P1, PT, R19, RZ, PT ;  /* 0x000000ff1300720c */ /* 0x000fc80003f26270 */
[----:B------:R1:W-:Y:S03]  /*48f0*/  STL [R1+0x1a4], R13 ;  /* 0x0001a40d01007387 */ /* 0x0003e60000100800 */
[----:B------:R-:W-:Y:S01]  /*4900*/  @!P4 IMAD.IADD R6, R6, 0x1, -R0 ;  /* 0x000000010606c824 */ /* 0x000fe200078e0a00 */
[----:B------:R-:W4:Y:S01]  /*4910*/  LDL.LU R19, [R1+0x454] ;  /* 0x0004540001137983 */ /* 0x000f220000300800 */
[----:B---3--:R-:W-:Y:S02]  /*4920*/  ISETP.GE.AND P4, PT, R24, RZ, PT ;  /* 0x000000ff1800720c */ /* 0x008fe40003f86270 */
[----:B0-----:R-:W-:Y:S02]  /*4930*/  IABS R2, R24 ;  /* 0x0000001800027213 */ /* 0x001fe40000000000 */
[----:B------:R-:W3:Y:S01]  /*4940*/  LDL.LU R24, [R1+0x458] ;  /* 0x0004580001187983 */ /* 0x000ee20000300800 */
[----:B------:R-:W-:-:S04]  /*4950*/  IMAD.HI.U32 R7, R23, R11, RZ ;  /* 0x0000000b17077227 */ /* 0x000fc800078e00ff */
[----:B------:R-:W-:Y:S01]  /*4960*/  IMAD.MOV R7, RZ, RZ, -R7 ;  /* 0x000000ffff077224 */ /* 0x000fe200078e0a07 */
[----:B------:R-:W-:-:S03]  /*4970*/  ISETP.GT.U32.AND P2, PT, R0, R6, PT ;  /* 0x000000060000720c */ /* 0x000fc60003f44070 */
[----:B------:R-:W-:Y:S02]  /*4980*/  IMAD R11, R0, R7, R11 ;  /* 0x00000007000b7224 */ /* 0x000fe400078e020b */
[----:B------:R-:W-:-:S03]  /*4990*/  IMAD.HI.U32 R12, R23, R4, RZ ;  /* 0x00000004170c7227 */ /* 0x000fc600078e00ff */
[----:B------:R-:W-:Y:S01]  /*49a0*/  ISETP.GT.U32.AND P5, PT, R0, R11, PT ;  /* 0x0000000b0000720c */ /* 0x000fe20003fa4070 */
[----:B------:R-:W-:-:S04]  /*49b0*/  IMAD.MOV R12, RZ, RZ, -R12 ;  /* 0x000000ffff0c7224 */ /* 0x000fc800078e0a0c */
[----:B------:R-:W-:Y:S01]  /*49c0*/  @!P2 IMAD.IADD R6, R6, 0x1, -R0 ;  /* 0x000000010606a824 */ /* 0x000fe200078e0a00 */
[C---:B------:R-:W-:Y:S01]  /*49d0*/  ISETP.GT.U32.AND P2, PT, R0.reuse, R8, PT ;  /* 0x000000080000720c */ /* 0x040fe20003f44070 */
[----:B------:R-:W-:-:S06]  /*49e0*/  IMAD R4, R0, R12, R4 ;  /* 0x0000000c00047224 */ /* 0x000fcc00078e0204 */
[----:B------:R-:W-:Y:S01]  /*49f0*/  @!P5 IMAD.IADD R11, R11, 0x1, -R0 ;  /* 0x000000010b0bd824 */ /* 0x000fe200078e0a00 */
[----:B------:R-:W-:Y:S01]  /*4a00*/  ISETP.GT.U32.AND P5, PT, R0, R4, PT ;  /* 0x000000040000720c */ /* 0x000fe20003fa4070 */
[----:B------:R-:W-:Y:S02]  /*4a10*/  IMAD.MOV.U32 R14, RZ, RZ, R6 ;  /* 0x000000ffff0e7224 */ /* 0x000fe400078e0006 */
[----:B------:R-:W-:-:S04]  /*4a20*/  IMAD.HI.U32 R9, R23, R2, RZ ;  /* 0x0000000217097227 */ /* 0x000fc800078e00ff */
[----:B------:R-:W-:Y:S02]  /*4a30*/  @!P2 IMAD.IADD R8, R8, 0x1, -R0 ;  /* 0x000000010808a824 */ /* 0x000fe400078e0a00 */
[----:B------:R-:W-:Y:S02]  /*4a40*/  @!P0 IMAD.MOV R14, RZ, RZ, -R14 ;  /* 0x000000ffff0e8224 */ /* 0x000fe400078e0a0e */
[----:B------:R-:W-:Y:S01]  /*4a50*/  IMAD.MOV R9, RZ, RZ, -R9 ;  /* 0x000000ffff097224 */ /* 0x000fe200078e0a09 */
[----:B------:R-:W-:Y:S01]  /*4a60*/  ISETP.GT.U32.AND P0, PT, R0, R8, PT ;  /* 0x000000080000720c */ /* 0x000fe20003f04070 */
[----:B------:R-:W-:Y:S01]  /*4a70*/  @!P5 IMAD.IADD R4, R4, 0x1, -R0 ;  /* 0x000000010404d824 */ /* 0x000fe200078e0a00 */
[----:B------:R-:W-:Y:S01]  /*4a80*/  IABS R7, R17 ;  /* 0x0000001100077213 */ /* 0x000fe20000000000 */
[----:B------:R-:W-:-:S03]  /*4a90*/  IMAD R2, R0, R9, R2 ;  /* 0x0000000900027224 */ /* 0x000fc600078e0202 */
[C---:B------:R-:W-:Y:S01]  /*4aa0*/  ISETP.GT.U32.AND P5, PT, R0.reuse, R4, PT ;  /* 0x000000040000720c */ /* 0x040fe20003fa4070 */
[C---:B------:R-:W-:Y:S01]  /*4ab0*/  IMAD.HI.U32 R12, R23.reuse, R7, RZ ;  /* 0x00000007170c7227 */ /* 0x040fe200078e00ff */
[----:B------:R-:W-:Y:S02]  /*4ac0*/  IABS R5, R21 ;  /* 0x0000001500057213 */ /* 0x000fe40000000000 */
[----:B------:R-:W-:Y:S01]  /*4ad0*/  ISETP.GT.U32.AND P2, PT, R0, R11, PT ;  /* 0x0000000b0000720c */ /* 0x000fe20003f44070 */
[----:B------:R-:W-:Y:S02]  /*4ae0*/  IMAD.MOV R12, RZ, RZ, -R12 ;  /* 0x000000ffff0c7224 */ /* 0x000fe400078e0a0c */
[----:B------:R-:W-:Y:S01]  /*4af0*/  IMAD.HI.U32 R9, R23, R5, RZ ;  /* 0x0000000517097227 */ /* 0x000fe200078e00ff */
[----:B------:R-:W-:-:S03]  /*4b00*/  IABS R10, R20 ;  /* 0x00000014000a7213 */ /* 0x000fc60000000000 */
[----:B------:R-:W-:Y:S02]  /*4b10*/  IMAD.MOV R9, RZ, RZ, -R9 ;  /* 0x000000ffff097224 */ /* 0x000fe400078e0a09 */
[C---:B------:R-:W-:Y:S02]  /*4b20*/  IMAD R7, R0.reuse, R12, R7 ;  /* 0x0000000c00077224 */ /* 0x040fe400078e0207 */
[----:B------:R-:W-:Y:S02]  /*4b30*/  IMAD R5, R0, R9, R5 ;  /* 0x0000000900057224 */ /* 0x000fe400078e0205 */
[----:B------:R-:W-:Y:S01]  /*4b40*/  @!P0 IMAD.IADD R8, R8, 0x1, -R0 ;  /* 0x0000000108088824 */ /* 0x000fe200078e0a00 */
[----:B------:R-:W-:Y:S01]  /*4b50*/  ISETP.GT.U32.AND P0, PT, R0, R7, PT ;  /* 0x000000070000720c */ /* 0x000fe20003f04070 */
[----:B-1----:R-:W-:-:S04]  /*4b60*/  IMAD.HI.U32 R13, R23, R10, RZ ;  /* 0x0000000a170d7227 */ /* 0x002fc800078e00ff */
[--C-:B------:R-:W-:Y:S01]  /*4b70*/  @!P5 IMAD.IADD R4, R4, 0x1, -R0.reuse ;  /* 0x000000010404d824 */ /* 0x100fe200078e0a00 */
[C---:B------:R-:W-:Y:S01]  /*4b80*/  ISETP.GT.U32.AND P5, PT, R0.reuse, R5, PT ;  /* 0x000000050000720c */ /* 0x040fe20003fa4070 */
[----:B------:R-:W-:Y:S02]  /*4b90*/  IMAD.MOV R13, RZ, RZ, -R13 ;  /* 0x000000ffff0d7224 */ /* 0x000fe400078e0a0d */
[----:B------:R-:W-:Y:S02]  /*4ba0*/  @!P2 IMAD.IADD R11, R11, 0x1, -R0 ;  /* 0x000000010b0ba824 */ /* 0x000fe400078e0a00 */
[----:B------:R-:W-:Y:S02]  /*4bb0*/  IMAD R10, R0, R13, R10 ;  /* 0x0000000d000a7224 */ /* 0x000fe400078e020a */
[----:B------:R-:W-:Y:S02]  /*4bc0*/  IMAD.MOV.U32 R15, RZ, RZ, R11 ;  /* 0x000000ffff0f7224 */ /* 0x000fe400078e000b */
[----:B------:R-:W-:-:S02]  /*4bd0*/  @!P0 IMAD.IADD R7, R7, 0x1, -R0 ;  /* 0x0000000107078824 */ /* 0x000fc400078e0a00 */
[----:B------:R-:W-:Y:S01]  /*4be0*/  @!P6 IMAD.MOV R15, RZ, RZ, -R15 ;  /* 0x000000ffff0fe224 */ /* 0x000fe200078e0a0f */
[C---:B------:R-:W-:Y:S02]  /*4bf0*/  ISETP.GT.U32.AND P6, PT, R0.reuse, R10, PT ;  /* 0x0000000a0000720c */ /* 0x040fe40003fc4070 */
[C---:B------:R-:W-:Y:S01]  /*4c00*/  ISETP.GT.U32.AND P2, PT, R0.reuse, R2, PT ;  /* 0x000000020000720c */ /* 0x040fe20003f44070 */
[----:B------:R-:W-:Y:S01]  /*4c10*/  @!P5 IMAD.IADD R5, R5, 0x1, -R0 ;  /* 0x000000010505d824 */ /* 0x000fe200078e0a00 */
[----:B------:R0:W-:Y:S01]  /*4c20*/  STL [R1+0x1ac], R14 ;  /* 0x0001ac0e01007387 */ /* 0x0001e20000100800 */
[C---:B------:R-:W-:Y:S01]  /*4c30*/  ISETP.GT.U32.AND P5, PT, R0.reuse, R7, PT ;  /* 0x000000070000720c */ /* 0x040fe20003fa4070 */
[----:B------:R-:W-:Y:S02]  /*4c40*/  @!P1 IMAD.MOV R8, RZ, RZ, -R8 ;  /* 0x000000ffff089224 */ /* 0x000fe400078e0a08 */
[----:B------:R-:W-:-:S05]  /*4c50*/  ISETP.GT.U32.AND P1, PT, R0, R5, PT ;  /* 0x000000050000720c */ /* 0x000fca0003f24070 */
[--C-:B------:R-:W-:Y:S02]  /*4c60*/  @!P6 IMAD.IADD R10, R10, 0x1, -R0.reuse ;  /* 0x000000010a0ae824 */ /* 0x100fe400078e0a00 */
[--C-:B------:R-:W-:Y:S01]  /*4c70*/  @!P2 IMAD.IADD R2, R2, 0x1, -R0.reuse ;  /* 0x000000010202a824 */ /* 0x100fe200078e0a00 */
[----:B------:R-:W-:Y:S02]  /*4c80*/  STL [R1+0x1b0], R15 ;  /* 0x0001b00f01007387 */ /* 0x000fe40000100800 */
[----:B------:R-:W-:Y:S01]  /*4c90*/  ISETP.GT.U32.AND P0, PT, R0, R10, PT ;  /* 0x0000000a0000720c */ /* 0x000fe20003f04070 */
[----:B------:R-:W-:Y:S01]  /*4ca0*/  @!P5 IMAD.IADD R7, R7, 0x1, -R0 ;  /* 0x000000010707d824 */ /* 0x000fe200078e0a00 */
[----:B------:R-:W-:Y:S01]  /*4cb0*/  ISETP.GE.AND P2, PT, R20, RZ, PT ;  /* 0x000000ff1400720c */ /* 0x000fe20003f46270 */
[----:B------:R1:W-:Y:S01]  /*4cc0*/  STL [R1+0x1b8], R8 ;  /* 0x0001b80801007387 */ /* 0x0003e20000100800 */
[----:B------:R-:W-:-:S03]  /*4cd0*/  ISETP.GT.U32.AND P6, PT, R0, R2, PT ;  /* 0x000000020000720c */ /* 0x000fc60003fc4070 */
[----:B------:R-:W3:Y:S01]  /*4ce0*/  LDL.LU R20, [R1+0x45c] ;  /* 0x00045c0001147983 */ /* 0x000ee20000300800 */
[----:B------:R-:W-:Y:S01]  /*4cf0*/  @!P1 IMAD.IADD R5, R5, 0x1, -R0 ;  /* 0x0000000105059824 */ /* 0x000fe200078e0a00 */
[----:B------:R-:W-:-:S04]  /*4d00*/  ISETP.GE.AND P1, PT, R21, RZ, PT ;  /* 0x000000ff1500720c */ /* 0x000fc80003f26270 */
[----:B------:R-:W-:Y:S01]  /*4d10*/  @!P0 IMAD.IADD R10, R10, 0x1, -R0 ;  /* 0x000000010a0a8824 */ /* 0x000fe200078e0a00 */
[----:B------:R-:W-:-:S03]  /*4d20*/  ISETP.GE.AND P0, PT, R17, RZ, PT ;  /* 0x000000ff1100720c */ /* 0x000fc60003f06270 */
[----:B------:R-:W-:Y:S02]  /*4d30*/  @!P6 IMAD.IADD R2, R2, 0x1, -R0 ;  /* 0x000000010202e824 */ /* 0x000fe400078e0a00 */
[----:B------:R-:W-:Y:S02]  /*4d40*/  @!P2 IMAD.MOV R10, RZ, RZ, -R10 ;  /* 0x000000ffff0aa224 */ /* 0x000fe400078e0a0a */
[----:B------:R-:W-:Y:S02]  /*4d50*/  @!P4 IMAD.MOV R2, RZ, RZ, -R2 ;  /* 0x000000ffff02c224 */ /* 0x000fe400078e0a02 */
[----:B------:R-:W-:-:S04]  /*4d60*/  @!P1 IMAD.MOV R5, RZ, RZ, -R5 ;  /* 0x000000ffff059224 */ /* 0x000fc800078e0a05 */
[----:B------:R-:W-:Y:S01]  /*4d70*/  @!P0 IMAD.MOV R7, RZ, RZ, -R7 ;  /* 0x000000ffff078224 */ /* 0x000fe200078e0a07 */
[----:B--2---:R-:W-:Y:S02]  /*4d80*/  IABS R9, R22 ;  /* 0x0000001600097213 */ /* 0x004fe40000000000 */
[----:B----4-:R-:W-:-:S03]  /*4d90*/  IABS R6, R28 ;  /* 0x0000001c00067213 */ /* 0x010fc60000000000 */
[----:B------:R-:W-:-:S04]  /*4da0*/  IMAD.HI.U32 R11, R23, R9, RZ ;  /* 0x00000009170b7227 */ /* 0x000fc800078e00ff */
[----:B0-----:R-:W-:-:S04]  /*4db0*/  IMAD.HI.U32 R14, R23, R6, RZ ;  /* 0x00000006170e7227 */ /* 0x001fc800078e00ff */
[----:B------:R-:W-:Y:S02]  /*4dc0*/  IMAD.MOV R14, RZ, RZ, -R14 ;  /* 0x000000ffff0e7224 */ /* 0x000fe400078e0a0e */
[----:B------:R-:W-:Y:S02]  /*4dd0*/  IMAD.MOV R11, RZ, RZ, -R11 ;  /* 0x000000ffff0b7224 */ /* 0x000fe400078e0a0b */
[C---:B------:R-:W-:Y:S02]  /*4de0*/  IMAD R6, R0.reuse, R14, R6 ;  /* 0x0000000e00067224 */ /* 0x040fe400078e0206 */
[C---:B------:R-:W-:Y:S02]  /*4df0*/  IMAD R9, R0.reuse, R11, R9 ;  /* 0x0000000b00097224 */ /* 0x040fe400078e0209 */
[----:B------:R-:W-:Y:S01]  /*4e00*/  IMAD.MOV.U32 R11, RZ, RZ, R4 ;  /* 0x000000ffff0b7224 */ /* 0x000fe200078e0004 */
[----:B------:R-:W-:-:S03]  /*4e10*/  ISETP.GT.U32.AND P5, PT, R0, R6, PT ;  /* 0x000000060000720c */ /* 0x000fc60003fa4070 */
[----:B------:R-:W-:-:S05]  /*4e20*/  @!P3 IMAD.MOV R11, RZ, RZ, -R11 ;  /* 0x000000ffff0bb224 */ /* 0x000fca00078e0a0b */
[----:B------:R0:W-:Y:S04]  /*4e30*/  STL [R1+0x1b4], R11 ;  /* 0x0001b40b01007387 */ /* 0x0001e80000100800 */
[----:B------:R-:W2:Y:S01]  /*4e40*/  LDL.LU R21, [R1+0x460] ;  /* 0x0004600001157983 */ /* 0x000ea20000300800 */
[----:B------:R-:W-:Y:S01]  /*4e50*/  @!P5 IMAD.IADD R6, R6, 0x1, -R0 ;  /* 0x000000010606d824 */ /* 0x000fe200078e0a00 */
[----:B------:R-:W-:-:S04]  /*4e60*/  ISETP.GT.U32.AND P6, PT, R0, R9, PT ;  /* 0x000000090000720c */ /* 0x000fc80003fc4070 */
[----:B------:R-:W-:Y:S01]  /*4e70*/  ISETP.GT.U32.AND P5, PT, R0, R6, PT ;  /* 0x000000060000720c */ /* 0x000fe20003fa4070 */
[----:B------:R4:W-:Y:S04]  /*4e80*/  STL [R1+0x1a8], R2 ;  /* 0x0001a80201007387 */ /* 0x0009e80000100800 */
[----:B------:R-:W-:Y:S04]  /*4e90*/  STL [R1+0x1a0], R10 ;  /* 0x0001a00a01007387 */ /* 0x000fe80000100800 */
[----:B------:R-:W-:Y:S01]  /*4ea0*/  @!P6 IMAD.IADD R9, R9, 0x1, -R0 ;  /* 0x000000010909e824 */ /* 0x000fe200078e0a00 */
[----:B------:R-:W-:-:S02]  /*4eb0*/  ISETP.GE.AND P6, PT, R22, RZ, PT ;  /* 0x000000ff1600720c */ /* 0x000fc40003fc6270 */
[----:B------:R-:W2:Y:S01]  /*4ec0*/  LDL.LU R22, [R1+0x464] ;  /* 0x0004640001167983 */ /* 0x000ea20000300800 */
[----:B------:R-:W-:-:S03]  /*4ed0*/  @!P5 IMAD.IADD R6, R6, 0x1, -R0 ;  /* 0x000000010606d824 */ /* 0x000fc600078e0a00 */
[----:B------:R4:W-:Y:S04]  /*4ee0*/  STL [R1+0x19c], R7 ;  /* 0x00019c0701007387 */ /* 0x0009e80000100800 */
[----:B------:R-:W-:Y:S01]  /*4ef0*/  STL [R1+0x198], R5 ;  /* 0x0001980501007387 */ /* 0x000fe20000100800 */
[----:B---3--:R-:W-:Y:S02]  /*4f00*/  IABS R4, R24 ;  /* 0x0000001800047213 */ /* 0x008fe40000000000 */
[----:B------:R-:W-:Y:S02]  /*4f10*/  ISETP.GE.AND P5, PT, R24, RZ, PT ;  /* 0x000000ff1800720c */ /* 0x000fe40003fa6270 */
[----:B------:R-:W3:Y:S01]  /*4f20*/  LDL.LU R24, [R1+0x468] ;  /* 0x0004680001187983 */ /* 0x000ee20000300800 */
[----:B------:R-:W-:-:S05]  /*4f30*/  IABS R13, R29 ;  /* 0x0000001d000d7213 */ /* 0x000fca0000000000 */
[----:B------:R-:W-:-:S04]  /*4f40*/  IMAD.HI.U32 R12, R23, R13, RZ ;  /* 0x0000000d170c7227 */ /* 0x000fc800078e00ff */
[----:B------:R-:W-:-:S04]  /*4f50*/  IMAD.MOV R12, RZ, RZ, -R12 ;  /* 0x000000ffff0c7224 */ /* 0x000fc800078e0a0c */
[----:B------:R-:W-:Y:S01]  /*4f60*/  IMAD R12, R0, R12, R13 ;  /* 0x0000000c000c7224 */ /* 0x000fe200078e020d */
[----:B-1----:R-:W-:-:S04]  /*4f70*/  IABS R8, R19 ;  /* 0x0000001300087213 */ /* 0x002fc80000000000 */
[----:B------:R-:W-:Y:S01]  /*4f80*/  ISETP.GT.U32.AND P3, PT, R0, R12, PT ;  /* 0x0000000c0000720c */ /* 0x000fe20003f64070 */
[----:B------:R-:W-:-:S04]  /*4f90*/  IMAD.HI.U32 R13, R23, R8, RZ ;  /* 0x00000008170d7227 */ /* 0x000fc800078e00ff */
[----:B------:R-:W-:-:S04]  /*4fa0*/  IMAD.MOV R13, RZ, RZ, -R13 ;  /* 0x000000ffff0d7224 */ /* 0x000fc800078e0a0d */
[----:B------:R-:W-:-:S04]  /*4fb0*/  IMAD R8, R0, R13, R8 ;  /* 0x0000000d00087224 */ /* 0x000fc800078e0208 */
[----:B------:R-:W-:Y:S01]  /*4fc0*/  @!P3 IMAD.IADD R12, R12, 0x1, -R0 ;  /* 0x000000010c0cb824 */ /* 0x000fe200078e0a00 */
[----:B------:R-:W-:-:S04]  /*4fd0*/  ISETP.GT.U32.AND P2, PT, R0, R9, PT ;  /* 0x000000090000720c */ /* 0x000fc80003f44070 */
[C---:B------:R-:W-:Y:S02]  /*4fe0*/  ISETP.GT.U32.AND P4, PT, R0.reuse, R12, PT ;  /* 0x0000000c0000720c */ /* 0x040fe40003f84070 */
[----:B------:R-:W-:Y:S01]  /*4ff0*/  ISETP.GT.U32.AND P0, PT, R0, R8, PT ;  /* 0x000000080000720c */ /* 0x000fe20003f04070 */
[----:B0-----:R-:W-:Y:S01]  /*5000*/  IMAD.HI.U32 R11, R23, R4, RZ ;  /* 0x00000004170b7227 */ /* 0x001fe200078e00ff */
[----:B------:R-:W-:-:S03]  /*5010*/  ISETP.GE.AND P3, PT, R29, RZ, PT ;  /* 0x000000ff1d00720c */ /* 0x000fc60003f66270 */
[----:B------:R-:W-:Y:S02]  /*5020*/  IMAD.MOV R11, RZ, RZ, -R11 ;  /* 0x000000ffff0b7224 */ /* 0x000fe400078e0a0b */
[----:B------:R-:W-:Y:S01]  /*5030*/  @!P2 IMAD.IADD R9, R9, 0x1, -R0 ;  /* 0x000000010909a824 */ /* 0x000fe200078e0a00 */
[----:B------:R-:W-:-:S03]  /*5040*/  ISETP.GE.AND P2, PT, R19, RZ, PT ;  /* 0x000000ff1300720c */ /* 0x000fc60003f46270 */
[----:B------:R-:W-:Y:S01]  /*5050*/  @!P4 IMAD.IADD R12, R12, 0x1, -R0 ;  /* 0x000000010c0cc824 */ /* 0x000fe200078e0a00 */
[----:B------:R-:W3:Y:S01]  /*5060*/  LDL.LU R19, [R1+0x46c] ;  /* 0x00046c0001137983 */ /* 0x000ee20000300800 */
[----:B------:R-:W-:Y:S02]  /*5070*/  IMAD R4, R0, R11, R4 ;  /* 0x0000000b00047224 */ /* 0x000fe400078e0204 */
[----:B------:R-:W-:Y:S02]  /*5080*/  @!P0 IMAD.IADD R8, R8, 0x1, -R0 ;  /* 0x0000000108088824 */ /* 0x000fe400078e0a00 */
[----:B------:R-:W-:-:S04]  /*5090*/  IMAD.MOV.U32 R11, RZ, RZ, R12 ;  /* 0x000000ffff0b7224 */ /* 0x000fc800078e000c */
[----:B------:R-:W-:Y:S01]  /*50a0*/  @!P3 IMAD.MOV R11, RZ, RZ, -R11 ;  /* 0x000000ffff0bb224 */ /* 0x000fe200078e0a0b */
[----:B------:R-:W-:Y:S02]  /*50b0*/  ISETP.GT.U32.AND P3, PT, R0, R8, PT ;  /* 0x000000080000720c */ /* 0x000fe40003f64070 */
[----:B------:R-:W-:Y:S01]  /*50c0*/  ISETP.GE.AND P1, PT, R28, RZ, PT ;  /* 0x000000ff1c00720c */ /* 0x000fe20003f26270 */
[----:B------:R-:W-:-:S04]  /*50d0*/  IMAD.MOV.U32 R12, RZ, RZ, R9 ;  /* 0x000000ffff0c7224 */ /* 0x000fc800078e0009 */
[----:B------:R-:W-:-:S06]  /*50e0*/  @!P6 IMAD.MOV R12, RZ, RZ, -R12 ;  /* 0x000000ffff0ce224 */ /* 0x000fcc00078e0a0c */
[----:B------:R-:W-:Y:S01]  /*50f0*/  @!P3 IMAD.IADD R8, R8, 0x1, -R0 ;  /* 0x000000010808b824 */ /* 0x000fe200078e0a00 */
[----:B----4-:R-:W-:Y:S02]  /*5100*/  IABS R2, R20 ;  /* 0x0000001400027213 */ /* 0x010fe40000000000 */
[----:B------:R-:W-:Y:S02]  /*5110*/  ISETP.GE.AND P0, PT, R20, RZ, PT ;  /* 0x000000ff1400720c */ /* 0x000fe40003f06270 */
[----:B------:R-:W4:Y:S01]  /*5120*/  LDL.LU R20, [R1+0x470] ;  /* 0x0004700001147983 */ /* 0x000f220000300800 */
[----:B------:R-:W-:-:S04]  /*5130*/  IMAD.HI.U32 R7, R23, R2, RZ ;  /* 0x0000000217077227 */ /* 0x000fc800078e00ff */
[----:B------:R-:W-:Y:S01]  /*5140*/  IMAD.MOV R10, RZ, RZ, -R7 ;  /* 0x000000ffff0a7224 */ /* 0x000fe200078e0a07 */
[----:B------:R0:W-:Y:S02]  /*5150*/  STL [R1+0x194], R11 ;  /* 0x0001940b01007387 */ /* 0x0001e40000100800 */
[----:B0-----:R-:W-:-:S04]  /*5160*/  IMAD.MOV.U32 R11, RZ, RZ, R6 ;  /* 0x000000ffff0b7224 */ /* 0x001fc800078e0006 */
[----:B------:R-:W-:Y:S01]  /*5170*/  @!P1 IMAD.MOV R11, RZ, RZ, -R11 ;  /* 0x000000ffff0b9224 */ /* 0x000fe200078e0a0b */
[----:B------:R-:W-:Y:S04]  /*5180*/  STL [R1+0x18c], R12 ;  /* 0x00018c0c01007387 */ /* 0x000fe80000100800 */
[----:B------:R-:W-:Y:S01]  /*5190*/  STL [R1+0x188], R11 ;  /* 0x0001880b01007387 */ /* 0x000fe20000100800 */
[----:B--2---:R-:W-:-:S05]  /*51a0*/  IABS R5, R21 ;  /* 0x0000001500057213 */ /* 0x004fca0000000000 */
[----:B------:R-:W-:-:S04]  /*51b0*/  IMAD.HI.U32 R7, R23, R5, RZ ;  /* 0x0000000517077227 */ /* 0x000fc800078e00ff */
[----:B------:R-:W-:-:S04]  /*51c0*/  IMAD.MOV R7, RZ, RZ, -R7 ;  /* 0x000000ffff077224 */ /* 0x000fc800078e0a07 */
[----:B------:R-:W-:Y:S02]  /*51d0*/  IMAD R6, R0, R7, R5 ;  /* 0x0000000700067224 */ /* 0x000fe400078e0205 */
[----:B------:R-:W-:-:S04]  /*51e0*/  IMAD.MOV.U32 R7, RZ, RZ, R8 ;  /* 0x000000ffff077224 */ /* 0x000fc800078e0008 */
[----:B------:R-:W-:-:S05]  /*51f0*/  @!P2 IMAD.MOV R7, RZ, RZ, -R7 ;  /* 0x000000ffff07a224 */ /* 0x000fca00078e0a07 */
[----:B------:R-:W-:Y:S01]  /*5200*/  STL [R1+0x180], R7 ;  /* 0x0001800701007387 */ /* 0x000fe20000100800 */
[----:B---3--:R-:W-:Y:S02]  /*5210*/  IABS R13, R24 ;  /* 0x00000018000d7213 */ /* 0x008fe40000000000 */
[----:B------:R-:W-:Y:S02]  /*5220*/  ISETP.GE.AND P2, PT, R24, RZ, PT ;  /* 0x000000ff1800720c */ /* 0x000fe40003f46270 */
[----:B------:R-:W2:Y:S01]  /*5230*/  LDL.LU R24, [R1+0x474] ;  /* 0x0004740001187983 */ /* 0x000ea20000300800 */
[----:B------:R-:W-:-:S13]  /*5240*/  ISETP.GT.U32.AND P4, PT, R0, R4, PT ;  /* 0x000000040000720c */ /* 0x000fda0003f84070 */
[----:B------:R-:W-:-:S05]  /*5250*/  @!P4 IMAD.IADD R4, R4, 0x1, -R0 ;  /* 0x000000010404c824 */ /* 0x000fca00078e0a00 */
[C---:B------:R-:W-:Y:S02]  /*5260*/  ISETP.GT.U32.AND P4, PT, R0.reuse, R4, PT ;  /* 0x000000040000720c */ /* 0x040fe40003f84070 */
[----:B------:R-:W-:Y:S02]  /*5270*/  IABS R9, R22 ;  /* 0x0000001600097213 */ /* 0x000fe40000000000 */
[----:B------:R-:W-:Y:S01]  /*5280*/  ISETP.GE.AND P1, PT, R21, RZ, PT ;  /* 0x000000ff1500720c */ /* 0x000fe20003f26270 */
[----:B------:R-:W-:-:S08]  /*5290*/  IMAD R2, R0, R10, R2 ;  /* 0x0000000a00027224 */ /* 0x000fd000078e0202 */
[----:B------:R-:W-:Y:S01]  /*52a0*/  @!P4 IMAD.IADD R4, R4, 0x1, -R0 ;  /* 0x000000010404c824 */ /* 0x000fe200078e0a00 */
[----:B------:R-:W-:Y:S02]  /*52b0*/  ISETP.GE.AND P4, PT, R22, RZ, PT ;  /* 0x000000ff1600720c */ /* 0x000fe40003f86270 */
[----:B------:R-:W3:Y:S04]  /*52c0*/  LDL.LU R22, [R1+0x47c] ;  /* 0x00047c0001167983 */ /* 0x000ee80000300800 */
[----:B------:R-:W3:Y:S01]  /*52d0*/  LDL.LU R21, [R1+0x478] ;  /* 0x0004780001157983 */ /* 0x000ee20000300800 */
[----:B------:R-:W-:-:S03]  /*52e0*/  ISETP.GT.U32.AND P6, PT, R0, R2, PT ;  /* 0x000000020000720c */ /* 0x000fc60003fc4070 */
[----:B------:R-:W3:Y:S10]  /*52f0*/  LDL.LU R17, [R1+0x480] ;  /* 0x0004800001117983 */ /* 0x000ef40000300800 */
[----:B------:R-:W-:-:S05]  /*5300*/  @!P6 IMAD.IADD R2, R2, 0x1, -R0 ;  /* 0x000000010202e824 */ /* 0x000fca00078e0a00 */
[C---:B------:R-:W-:Y:S01]  /*5310*/  ISETP.GT.U32.AND P6, PT, R0.reuse, R2, PT ;  /* 0x000000020000720c */ /* 0x040fe20003fc4070 */
[----:B------:R-:W-:Y:S01]  /*5320*/  IMAD.HI.U32 R5, R23, R9, RZ ;  /* 0x0000000917057227 */ /* 0x000fe200078e00ff */
[----:B------:R-:W-:-:S03]  /*5330*/  ISETP.GT.U32.AND P3, PT, R0, R6, PT ;  /* 0x000000060000720c */ /* 0x000fc60003f64070 */
[----:B------:R-:W-:-:S08]  /*5340*/  @!P5 IMAD.MOV R4, RZ, RZ, -R4 ;  /* 0x000000ffff04d224 */ /* 0x000fd000078e0a04 */
[----:B------:R-:W-:-:S04]  /*5350*/  @!P6 IMAD.IADD R2, R2, 0x1, -R0 ;  /* 0x000000010202e824 */ /* 0x000fc800078e0a00 */
[----:B------:R-:W-:Y:S02]  /*5360*/  IMAD.MOV.U32 R10, RZ, RZ, R2 ;  /* 0x000000ffff0a7224 */ /* 0x000fe400078e0002 */
[----:B------:R-:W-:Y:S02]  /*5370*/  IMAD.MOV R5, RZ, RZ, -R5 ;  /* 0x000000ffff057224 */ /* 0x000fe400078e0a05 */
[----:B------:R-:W-:Y:S01]  /*5380*/  @!P0 IMAD.MOV R10, RZ, RZ, -R10 ;  /* 0x000000ffff0a8224 */ /* 0x000fe200078e0a0a */
[----:B------:R0:W-:Y:S01]  /*5390*/  STL [R1+0x174], R4 ;  /* 0x0001740401007387 */ /* 0x0001e20000100800 */
[----:B------:R-:W-:Y:S01]  /*53a0*/  IMAD R9, R0, R5, R9 ;  /* 0x0000000500097224 */ /* 0x000fe200078e0209 */
[----:B------:R-:W-:Y:S02]  /*53b0*/  IABS R5, R19 ;  /* 0x0000001300057213 */ /* 0x000fe40000000000 */
[----:B------:R-:W-:Y:S01]  /*53c0*/  ISETP.GE.AND P6, PT, R19, RZ, PT ;  /* 0x000000ff1300720c */ /* 0x000fe20003fc6270 */
[----:B------:R1:W-:Y:S04]  /*53d0*/  STL [R1+0x170], R10 ;  /* 0x0001700a01007387 */ /* 0x0003e80000100800 */
[----:B------:R-:W3:Y:S01]  /*53e0*/  LDL.LU R19, [R1+0x484] ;  /* 0x0004840001137983 */ /* 0x000ee20000300800 */
[----:B------:R-:W-:-:S05]  /*53f0*/  @!P3 IMAD.IADD R6, R6, 0x1, -R0 ;  /* 0x000000010606b824 */ /* 0x000fca00078e0a00 */
[----:B------:R-:W-:Y:S02]  /*5400*/  ISETP.GT.U32.AND P3, PT, R0, R6, PT ;  /* 0x000000060000720c */ /* 0x000fe40003f64070 */
[----:B----4-:R-:W-:Y:S02]  /*5410*/  IABS R8, R20 ;  /* 0x0000001400087213 */ /* 0x010fe40000000000 */
[----:B------:R-:W-:Y:S02]  /*5420*/  ISETP.GE.AND P0, PT, R20, RZ, PT ;  /* 0x000000ff1400720c */ /* 0x000fe40003f06270 */
[----:B------:R-:W4:Y:S01]  /*5430*/  LDL.LU R20, [R1+0x488] ;  /* 0x0004880001147983 */ /* 0x000f220000300800 */
[----:B0-----:R-:W-:-:S06]  /*5440*/  IMAD.HI.U32 R4, R23, R5, RZ ;  /* 0x0000000517047227 */ /* 0x001fcc00078e00ff */
[----:B------:R-:W-:Y:S02]  /*5450*/  @!P3 IMAD.IADD R6, R6, 0x1, -R0 ;  /* 0x000000010606b824 */ /* 0x000fe400078e0a00 */
[----:B------:R-:W-:Y:S02]  /*5460*/  IMAD.MOV R4, RZ, RZ, -R4 ;  /* 0x000000ffff047224 */ /* 0x000fe400078e0a04 */
[----:B------:R-:W-:Y:S02]  /*5470*/  @!P1 IMAD.MOV R6, RZ, RZ, -R6 ;  /* 0x000000ffff069224 */ /* 0x000fe400078e0a06 */
[----:B------:R-:W-:-:S03]  /*5480*/  IMAD R5, R0, R4, R5 ;  /* 0x0000000400057224 */ /* 0x000fc600078e0205 */
[----:B------:R0:W-:Y:S01]  /*5490*/  STL [R1+0x164], R6 ;  /* 0x0001640601007387 */ /* 0x0001e20000100800 */
[----:B------:R-:W-:Y:S02]  /*54a0*/  ISETP.GT.U32.AND P5, PT, R0, R9, PT ;  /* 0x000000090000720c */ /* 0x000fe40003fa4070 */
[----:B--2---:R-:W-:Y:S02]  /*54b0*/  ISETP.GE.AND P1, PT, R24, RZ, PT ;  /* 0x000000ff1800720c */ /* 0x004fe40003f26270 */
[----:B------:R-:W-:Y:S02]  /*54c0*/  IABS R4, R24 ;  /* 0x0000001800047213 */ /* 0x000fe40000000000 */
[----:B------:R-:W2:Y:S07]  /*54d0*/  LDL.LU R24, [R1+0x48c] ;  /* 0x00048c0001187983 */ /* 0x000eae0000300800 */
[----:B------:R-:W-:-:S02]  /*54e0*/  @!P5 IMAD.IADD R9, R9, 0x1, -R0 ;  /* 0x000000010909d824 */ /* 0x000fc400078e0a00 */
[----:B------:R-:W-:-:S03]  /*54f0*/  IMAD.HI.U32 R7, R23, R13, RZ ;  /* 0x0000000d17077227 */ /* 0x000fc600078e00ff */
[----:B------:R-:W-:Y:S01]  /*5500*/  ISETP.GT.U32.AND P5, PT, R0, R9, PT ;  /* 0x000000090000720c */ /* 0x000fe20003fa4070 */
[----:B------:R-:W-:-:S04]  /*5510*/  IMAD.MOV R7, RZ, RZ, -R7 ;  /* 0x000000ffff077224 */ /* 0x000fc800078e0a07 */
[----:B------:R-:W-:Y:S02]  /*5520*/  IMAD R13, R0, R7, R13 ;  /* 0x00000007000d7224 */ /* 0x000fe400078e020d */
[----:B------:R-:W-:-:S04]  /*5530*/  IMAD.HI.U32 R7, R23, R8, RZ ;  /* 0x0000000817077227 */ /* 0x000fc800078e00ff */
[----:B------:R-:W-:Y:S02]  /*5540*/  IMAD.MOV R2, RZ, RZ, -R7 ;  /* 0x000000ffff027224 */ /* 0x000fe400078e0a07 */
[----:B------:R-:W-:Y:S01]  /*5550*/  @!P5 IMAD.IADD R9, R9, 0x1, -R0 ;  /* 0x000000010909d824 */ /* 0x000fe200078e0a00 */
[C---:B------:R-:W-:Y:S01]  /*5560*/  ISETP.GT.U32.AND P5, PT, R0.reuse, R5, PT ;  /* 0x000000050000720c */ /* 0x040fe20003fa4070 */
[C---:B------:R-:W-:Y:S02]  /*5570*/  IMAD R8, R0.reuse, R2, R8 ;  /* 0x0000000200087224 */ /* 0x040fe400078e0208 */
[----:B-1----:R-:W-:Y:S01]  /*5580*/  IMAD.MOV.U32 R10, RZ, RZ, R9 ;  /* 0x000000ffff0a7224 */ /* 0x002fe200078e0009 */
[----:B------:R-:W-:-:S03]  /*5590*/  ISETP.GT.U32.AND P3, PT, R0, R13, PT ;  /* 0x0000000d0000720c */ /* 0x000fc60003f64070 */
[----:B------:R-:W-:Y:S01]  /*55a0*/  @!P4 IMAD.MOV R10, RZ, RZ, -R10 ;  /* 0x000000ffff0ac224 */ /* 0x000fe200078e0a0a */
[----:B------:R-:W-:-:S04]  /*55b0*/  ISETP.GT.U32.AND P4, PT, R0, R8, PT ;  /* 0x000000080000720c */ /* 0x000fc80003f84070 */
[----:B------:R-:W-:Y:S01]  /*55c0*/  STL [R1+0x160], R10 ;  /* 0x0001600a01007387 */ /* 0x000fe20000100800 */
[--C-:B------:R-:W-:Y:S01]  /*55d0*/  @!P5 IMAD.IADD R5, R5, 0x1, -R0.reuse ;  /* 0x000000010505d824 */ /* 0x100fe200078e0a00 */
[----:B---3--:R-:W-:Y:S02]  /*55e0*/  IABS R2, R21 ;  /* 0x0000001500027213 */ /* 0x008fe40000000000 */
[----:B------:R-:W3:Y:S01]  /*55f0*/  LDL.LU R29, [R1+0x490] ;  /* 0x00049000011d7983 */ /* 0x000ee20000300800 */
[----:B------:R-:W-:-:S03]  /*5600*/  @!P3 IMAD.IADD R13, R13, 0x1, -R0 ;  /* 0x000000010d0db824 */ /* 0x000fc600078e0a00 */
[----:B------:R-:W3:Y:S01]  /*5610*/  LDL.LU R28, [R1+0x494] ;  /* 0x00049400011c7983 */ /* 0x000ee20000300800 */
[----:B------:R-:W-:Y:S01]  /*5620*/  @!P4 IMAD.IADD R8, R8, 0x1, -R0 ;  /* 0x000000010808c824 */ /* 0x000fe200078e0a00 */
[C---:B------:R-:W-:Y:S01]  /*5630*/  ISETP.GT.U32.AND P4, PT, R0.reuse, R5, PT ;  /* 0x000000050000720c */ /* 0x040fe20003f84070 */
[----:B0-----:R-:W-:Y:S01]  /*5640*/  IMAD.HI.U32 R6, R23, R2, RZ ;  /* 0x0000000217067227 */ /* 0x001fe200078e00ff */
[----:B------:R-:W-:-:S03]  /*5650*/  ISETP.GT.U32.AND P3, PT, R0, R13, PT ;  /* 0x0000000d0000720c */ /* 0x000fc60003f64070 */
[----:B------:R-:W-:-:S04]  /*5660*/  IMAD.MOV R6, RZ, RZ, -R6 ;  /* 0x000000ffff067224 */ /* 0x000fc800078e0a06 */
[----:B------:R-:W-:-:S04]  /*5670*/  IMAD R2, R0, R6, R2 ;  /* 0x0000000600027224 */ /* 0x000fc800078e0202 */
[----:B------:R-:W-:Y:S01]  /*5680*/  @!P4 IMAD.IADD R5, R5, 0x1, -R0 ;  /* 0x000000010505c824 */ /* 0x000fe200078e0a00 */
[----:B------:R-:W-:Y:S01]  /*5690*/  ISETP.GT.U32.AND P4, PT, R0, R2, PT ;  /* 0x000000020000720c */ /* 0x000fe20003f84070 */
[----:B------:R-:W-:-:S04]  /*56a0*/  IMAD.HI.U32 R7, R23, R4, RZ ;  /* 0x0000000417077227 */ /* 0x000fc800078e00ff */
[----:B------:R-:W-:Y:S02]  /*56b0*/  @!P3 IMAD.IADD R13, R13, 0x1, -R0 ;  /* 0x000000010d0db824 */ /* 0x000fe400078e0a00 */
[----:B------:R-:W-:Y:S02]  /*56c0*/  IMAD.MOV.U32 R14, RZ, RZ, R5 ;  /* 0x000000ffff0e7224 */ /* 0x000fe400078e0005 */
[----:B------:R-:W-:Y:S02]  /*56d0*/  IMAD.MOV R7, RZ, RZ, -R7 ;  /* 0x000000ffff077224 */ /* 0x000fe400078e0a07 */
[----:B------:R-:W-:Y:S02]  /*56e0*/  @!P2 IMAD.MOV R13, RZ, RZ, -R13 ;  /* 0x000000ffff0da224 */ /* 0x000fe400078e0a0d */
[----:B------:R-:W-:Y:S01]  /*56f0*/  @!P6 IMAD.MOV R14, RZ, RZ, -R14 ;  /* 0x000000ffff0ee224 */ /* 0x000fe200078e0a0e */
[----:B------:R-:W-:Y:S01]  /*5700*/  ISETP.GE.AND P3, PT, R21, RZ, PT ;  /* 0x000000ff1500720c */ /* 0x000fe20003f66270 */
[----:B------:R-:W-:Y:S01]  /*5710*/  IMAD R4, R0, R7, R4 ;  /* 0x0000000700047224 */ /* 0x000fe200078e0204 */
[----:B------:R0:W-:Y:S01]  /*5720*/  STL [R1+0x15c], R13 ;  /* 0x00015c0d01007387 */ /* 0x0001e20000100800 */
[----:B------:R-:W-:Y:S01]  /*5730*/  @!P4 IMAD.IADD R2, R2, 0x1, -R0 ;  /* 0x000000010202c824 */ /* 0x000fe200078e0a00 */
[----:B------:R-:W-:-:S02]  /*5740*/  IABS R12, R22 ;  /* 0x00000016000c7213 */ /* 0x000fc40000000000 */
[----:B------:R-:W3:Y:S01]  /*5750*/  LDL.LU R21, [R1+0x498] ;  /* 0x0004980001157983 */ /* 0x000ee20000300800 */
[----:B------:R-:W-:-:S03]  /*5760*/  ISETP.GE.AND P4, PT, R22, RZ, PT ;  /* 0x000000ff1600720c */ /* 0x000fc60003f86270 */
[----:B------:R-:W-:Y:S01]  /*5770*/  STL [R1+0x150], R14 ;  /* 0x0001500e01007387 */ /* 0x000fe20000100800 */
[----:B------:R-:W-:-:S03]  /*5780*/  ISETP.GT.U32.AND P5, PT, R0, R4, PT ;  /* 0x000000040000720c */ /* 0x000fc60003fa4070 */
[----:B------:R-:W3:Y:S01]  /*5790*/  LDL.LU R22, [R1+0x49c] ;  /* 0x00049c0001167983 */ /* 0x000ee20000300800 */
[----:B------:R-:W-:Y:S02]  /*57a0*/  IABS R11, R17 ;  /* 0x00000011000b7213 */ /* 0x000fe40000000000 */
[----:B------:R-:W-:-:S03]  /*57b0*/  ISETP.GT.U32.AND P2, PT, R0, R8, PT ;  /* 0x000000080000720c */ /* 0x000fc60003f44070 */
[----:B------:R-:W-:-:S04]  /*57c0*/  IMAD.HI.U32 R6, R23, R11, RZ ;  /* 0x0000000b17067227 */ /* 0x000fc800078e00ff */
[----:B------:R-:W-:Y:S02]  /*57d0*/  IMAD.MOV R6, RZ, RZ, -R6 ;  /* 0x000000ffff067224 */ /* 0x000fe400078e0a06 */
[----:B------:R-:W-:Y:S02]  /*57e0*/  @!P5 IMAD.IADD R4, R4, 0x1, -R0 ;  /* 0x000000010404d824 */ /* 0x000fe400078e0a00 */
[----:B------:R-:W-:-:S03]  /*57f0*/  IMAD R11, R0, R6, R11 ;  /* 0x00000006000b7224 */ /* 0x000fc600078e020b */
[----:B------:R-:W-:Y:S01]  /*5800*/  ISETP.GT.U32.AND P5, PT, R0, R4, PT ;  /* 0x000000040000720c */ /* 0x000fe20003fa4070 */
[----:B------:R-:W-:Y:S01]  /*5810*/  @!P2 IMAD.IADD R8, R8, 0x1, -R0 ;  /* 0x000000010808a824 */ /* 0x000fe200078e0a00 */
[----:B------:R-:W-:Y:S02]  /*5820*/  ISETP.GT.U32.AND P2, PT, R0, R11, PT ;  /* 0x0000000b0000720c */ /* 0x000fe40003f44070 */
[----:B----4-:R-:W-:Y:S01]  /*5830*/  IABS R6, R20 ;  /* 0x0000001400067213 */ /* 0x010fe20000000000 */
[----:B------:R-:W-:-:S04]  /*5840*/  IMAD.HI.U32 R7, R23, R12, RZ ;  /* 0x0000000c17077227 */ /* 0x000fc800078e00ff */
[----:B0-----:R-:W-:-:S04]  /*5850*/  IMAD.HI.U32 R13, R23, R6, RZ ;  /* 0x00000006170d7227 */ /* 0x001fc800078e00ff */
[----:B------:R-:W-:Y:S02]  /*5860*/  @!P0 IMAD.MOV R8, RZ, RZ, -R8 ;  /* 0x000000ffff088224 */ /* 0x000fe400078e0a08 */
[----:B------:R-:W-:Y:S02]  /*5870*/  IMAD.MOV R7, RZ, RZ, -R7 ;  /* 0x000000ffff077224 */ /* 0x000fe400078e0a07 */
[----:B------:R-:W-:Y:S02]  /*5880*/  IMAD.MOV R13, RZ, RZ, -R13 ;  /* 0x000000ffff0d7224 */ /* 0x000fe400078e0a0d */
[----:B------:R-:W-:Y:S01]  /*5890*/  @!P5 IMAD.IADD R4, R4, 0x1, -R0 ;  /* 0x000000010404d824 */ /* 0x000fe200078e0a00 */
[----:B------:R0:W-:Y:S01]  /*58a0*/  STL [R1+0x148], R8 ;  /* 0x0001480801007387 */ /* 0x0001e20000100800 */
[----:B------:R-:W-:Y:S02]  /*58b0*/  IMAD R12, R0, R7, R12 ;  /* 0x00000007000c7224 */ /* 0x000fe400078e020c */
[----:B------:R-:W-:-:S02]  /*58c0*/  @!P2 IMAD.IADD R11, R11, 0x1, -R0 ;  /* 0x000000010b0ba824 */ /* 0x000fc400078e0a00 */
[C---:B------:R-:W-:Y:S01]  /*58d0*/  IMAD R6, R0.reuse, R13, R6 ;  /* 0x0000000d00067224 */ /* 0x040fe200078e0206 */
[C---:B------:R-:W-:Y:S01]  /*58e0*/  ISETP.GT.U32.AND P6, PT, R0.reuse, R12, PT ;  /* 0x0000000c0000720c */ /* 0x040fe20003fc4070 */
[----:B0-----:R-:W-:Y:S01]  /*58f0*/  IMAD.MOV.U32 R8, RZ, RZ, R4 ;  /* 0x000000ffff087224 */ /* 0x001fe200078e0004 */
[----:B------:R-:W-:-:S03]  /*5900*/  ISETP.GT.U32.AND P0, PT, R0, R11, PT ;  /* 0x0000000b0000720c */ /* 0x000fc60003f04070 */
[----:B------:R-:W-:Y:S01]  /*5910*/  @!P1 IMAD.MOV R8, RZ, RZ, -R8 ;  /* 0x000000ffff089224 */ /* 0x000fe200078e0a08 */
[----:B------:R-:W-:Y:S02]  /*5920*/  ISETP.GT.U32.AND P1, PT, R0, R6, PT ;  /* 0x000000060000720c */ /* 0x000fe40003f24070 */
[----:B------:R-:W-:-:S05]  /*5930*/  IABS R10, R19 ;  /* 0x00000013000a7213 */ /* 0x000fca0000000000 */
[--C-:B------:R-:W-:Y:S01]  /*5940*/  @!P6 IMAD.IADD R12, R12, 0x1, -R0.reuse ;  /* 0x000000010c0ce824 */ /* 0x100fe200078e0a00 */
[----:B------:R0:W-:Y:S01]  /*5950*/  STL [R1+0x144], R8 ;  /* 0x0001440801007387 */ /* 0x0001e20000100800 */
[--C-:B------:R-:W-:Y:S01]  /*5960*/  @!P0 IMAD.IADD R11, R11, 0x1, -R0.reuse ;  /* 0x000000010b0b8824 */ /* 0x100fe200078e0a00 */
[----:B------:R-:W-:Y:S02]  /*5970*/  ISETP.GE.AND P0, PT, R19, RZ, PT ;  /* 0x000000ff1300720c */ /* 0x000fe40003f06270 */
[----:B------:R-:W4:Y:S01]  /*5980*/  LDL.LU R19, [R1+0x4a0] ;  /* 0x0004a00001137983 */ /* 0x000f220000300800 */
[----:B------:R-:W-:Y:S01]  /*5990*/  @!P1 IMAD.IADD R6, R6, 0x1, -R0 ;  /* 0x0000000106069824 */ /* 0x000fe200078e0a00 */
[----:B------:R-:W-:Y:S02]  /*59a0*/  ISETP.GE.AND P1, PT, R20, RZ, PT ;  /* 0x000000ff1400720c */ /* 0x000fe40003f26270 */
[----:B------:R-:W4:Y:S01]  /*59b0*/  LDL.LU R20, [R1+0x4a4] ;  /* 0x0004a40001147983 */ /* 0x000f220000300800 */
[----:B------:R-:W-:-:S13]  /*59c0*/  ISETP.GT.U32.AND P2, PT, R0, R12, PT ;  /* 0x0000000c0000720c */ /* 0x000fda0003f44070 */
[----:B------:R-:W-:Y:S01]  /*59d0*/  @!P2 IMAD.IADD R12, R12, 0x1, -R0 ;  /* 0x000000010c0ca824 */ /* 0x000fe200078e0a00 */
[----:B--2---:R-:W-:-:S05]  /*59e0*/  IABS R9, R24 ;  /* 0x0000001800097213 */ /* 0x004fca0000000000 */
[----:B------:R-:W-:-:S04]  /*59f0*/  IMAD.HI.U32 R5, R23, R9, RZ ;  /* 0x0000000917057227 */ /* 0x000fc800078e00ff */
[----:B------:R-:W-:-:S04]  /*5a00*/  IMAD.MOV R5, RZ, RZ, -R5 ;  /* 0x000000ffff057224 */ /* 0x000fc800078e0a05 */
[----:B------:R-:W-:-:S05]  /*5a10*/  IMAD R9, R0, R5, R9 ;  /* 0x0000000500097224 */ /* 0x000fca00078e0209 */
[----:B------:R-:W-:-:S13]  /*5a20*/  ISETP.GT.U32.AND P2, PT, R0, R9, PT ;  /* 0x000000090000720c */ /* 0x000fda0003f44070 */
[----:B------:R-:W-:Y:S01]  /*5a30*/  @!P2 IMAD.IADD R9, R9, 0x1, -R0 ;  /* 0x000000010909a824 */ /* 0x000fe200078e0a00 */
[----:B------:R-:W-:Y:S02]  /*5a40*/  ISETP.GE.AND P2, PT, R24, RZ, PT ;  /* 0x000000ff1800720c */ /* 0x000fe40003f46270 */
[----:B------:R-:W2:Y:S01]  /*5a50*/  LDL.LU R24, [R1+0x4a8] ;  /* 0x0004a80001187983 */ /* 0x000ea20000300800 */
[----:B------:R-:W-:-:S04]  /*5a60*/  IMAD.HI.U32 R7, R23, R10, RZ ;  /* 0x0000000a17077227 */ /* 0x000fc800078e00ff */
[----:B------:R-:W-:Y:S01]  /*5a70*/  IMAD.MOV R7, RZ, RZ, -R7 ;  /* 0x000000ffff077224 */ /* 0x000fe200078e0a07 */
[----:B------:R-:W-:-:S03]  /*5a80*/  ISETP.GT.U32.AND P6, PT, R0, R2, PT ;  /* 0x000000020000720c */ /* 0x000fc60003fc4070 */
[----:B------:R-:W-:-:S05]  /*5a90*/  IMAD R10, R0, R7, R10 ;  /* 0x00000007000a7224 */ /* 0x000fca00078e020a */
[----:B------:R-:W-:Y:S02]  /*5aa0*/  ISETP.GT.U32.AND P5, PT, R0, R10, PT ;  /* 0x0000000a0000720c */ /* 0x000fe40003fa4070 */
[----:B---3--:R-:W-:-:S03]  /*5ab0*/  IABS R4, R28 ;  /* 0x0000001c00047213 */ /* 0x008fc60000000000 */
[----:B------:R-:W-:Y:S01]  /*5ac0*/  @!P6 IMAD.IADD R2, R2, 0x1, -R0 ;  /* 0x000000010202e824 */ /* 0x000fe200078e0a00 */
[----:B------:R-:W-:Y:S01]  /*5ad0*/  ISETP.GE.AND P6, PT, R17, RZ, PT ;  /* 0x000000ff1100720c */ /* 0x000fe20003fc6270 */
[----:B------:R-:W-:Y:S01]  /*5ae0*/  IMAD.HI.U32 R13, R23, R4, RZ ;  /* 0x00000004170d7227 */ /* 0x000fe200078e00ff */
[----:B------:R-:W-:-:S05]  /*5af0*/  IABS R7, R29 ;  /* 0x0000001d00077213 */ /* 0x000fca0000000000 */
[----:B------:R-:W-:Y:S02]  /*5b00*/  @!P5 IMAD.IADD R10, R10, 0x1, -R0 ;  /* 0x000000010a0ad824 */ /* 0x000fe400078e0a00 */
[----:B------:R-:W-:Y:S02]  /*5b10*/  IMAD.MOV R13, RZ, RZ, -R13 ;  /* 0x000000ffff0d7224 */ /* 0x000fe400078e0a0d */
[----:B------:R-:W-:Y:S01]  /*5b20*/  IMAD.HI.U32 R5, R23, R7, RZ ;  /* 0x0000000717057227 */ /* 0x000fe200078e00ff */
[----:B------:R-:W-:-:S03]  /*5b30*/  ISETP.GT.U32.AND P5, PT, R0, R10, PT ;  /* 0x0000000a0000720c */ /* 0x000fc60003fa4070 */
[C---:B------:R-:W-:Y:S02]  /*5b40*/  IMAD R4, R0.reuse, R13, R4 ;  /* 0x0000000d00047224 */ /* 0x040fe400078e0204 */
[----:B------:R-:W-:Y:S02]  /*5b50*/  IMAD.MOV R5, RZ, RZ, -R5 ;  /* 0x000000ffff057224 */ /* 0x000fe400078e0a05 */
[----:B------:R-:W-:Y:S01]  /*5b60*/  @!P6 IMAD.MOV R11, RZ, RZ, -R11 ;  /* 0x000000ffff0be224 */ /* 0x000fe200078e0a0b */
[C---:B------:R-:W-:Y:S01]  /*5b70*/  ISETP.GT.U32.AND P6, PT, R0.reuse, R4, PT ;  /* 0x000000040000720c */ /* 0x040fe20003fc4070 */
[----:B------:R-:W-:Y:S02]  /*5b80*/  IMAD R7, R0, R5, R7 ;  /* 0x0000000500077224 */ /* 0x000fe400078e0207 */
[----:B------:R-:W-:Y:S02]  /*5b90*/  IMAD.MOV.U32 R14, RZ, RZ, R2 ;  /* 0x000000ffff0e7224 */ /* 0x000fe400078e0002 */
[----:B------:R-:W-:Y:S01]  /*5ba0*/  @!P5 IMAD.IADD R10, R10, 0x1, -R0 ;  /* 0x000000010a0ad824 */ /* 0x000fe200078e0a00 */
[----:B------:R-:W-:Y:S01]  /*5bb0*/  ISETP.GT.U32.AND P5, PT, R0, R7, PT ;  /* 0x000000070000720c */ /* 0x000fe20003fa4070 */
[----:B------:R-:W-:-:S02]  /*5bc0*/  @!P3 IMAD.MOV R14, RZ, RZ, -R14 ;  /* 0x000000ffff0eb224 */ /* 0x000fc400078e0a0e */
[----:B------:R-:W-:Y:S02]  /*5bd0*/  @!P4 IMAD.MOV R12, RZ, RZ, -R12 ;  /* 0x000000ffff0cc224 */ /* 0x000fe400078e0a0c */
[----:B------:R-:W-:Y:S01]  /*5be0*/  @!P0 IMAD.MOV R10, RZ, RZ, -R10 ;  /* 0x000000ffff0a8224 */ /* 0x000fe200078e0a0a */
[----:B------:R-:W-:Y:S01]  /*5bf0*/  STL [R1+0x140], R14 ;  /* 0x0001400e01007387 */ /* 0x000fe20000100800 */
[----:B------:R-:W-:Y:S01]  /*5c00*/  @!P6 IMAD.IADD R4, R4, 0x1, -R0 ;  /* 0x000000010404e824 */ /* 0x000fe200078e0a00 */
[----:B------:R-:W-:Y:S02]  /*5c10*/  IABS R5, R22 ;  /* 0x0000001600057213 */ /* 0x000fe40000000000 */
[----:B------:R-:W-:Y:S01]  /*5c20*/  STL [R1+0x13c], R12 ;  /* 0x00013c0c01007387 */ /* 0x000fe20000100800 */
[----:B------:R-:W-:-:S03]  /*5c30*/  ISETP.GE.AND P6, PT, R22, RZ, PT ;  /* 0x000000ff1600720c */ /* 0x000fc60003fc6270 */
[----:B------:R1:W-:Y:S04]  /*5c40*/  STL [R1+0x138], R11 ;  /* 0x0001380b01007387 */ /* 0x0003e80000100800 */
[----:B------:R3:W-:Y:S04]  /*5c50*/  STL [R1+0x130], R10 ;  /* 0x0001300a01007387 */ /* 0x0007e80000100800 */
[----:B------:R-:W2:Y:S01]  /*5c60*/  LDL.LU R22, [R1+0x4ac] ;  /* 0x0004ac0001167983 */ /* 0x000ea20000300800 */
[----:B------:R-:W-:Y:S01]  /*5c70*/  @!P5 IMAD.IADD R7, R7, 0x1, -R0 ;  /* 0x000000010707d824 */ /* 0x000fe200078e0a00 */
[----:B0-----:R-:W-:-:S02]  /*5c80*/  IABS R8, R21 ;  /* 0x0000001500087213 */ /* 0x001fc40000000000 */
[C---:B------:R-:W-:Y:S01]  /*5c90*/  ISETP.GT.U32.AND P4, PT, R0.reuse, R9, PT ;  /* 0x000000090000720c */ /* 0x040fe20003f84070 */
[----:B------:R-:W2:Y:S01]  /*5ca0*/  LDL.LU R17, [R1+0x4b0] ;  /* 0x0004b00001117983 */ /* 0x000ea20000300800 */
[----:B------:R-:W-:Y:S01]  /*5cb0*/  ISETP.GT.U32.AND P5, PT, R0, R7, PT ;  /* 0x000000070000720c */ /* 0x000fe20003fa4070 */
[----:B------:R-:W-:-:S04]  /*5cc0*/  IMAD.HI.U32 R2, R23, R8, RZ ;  /* 0x0000000817027227 */ /* 0x000fc800078e00ff */
[----:B------:R-:W-:-:S04]  /*5cd0*/  IMAD.MOV R2, RZ, RZ, -R2 ;  /* 0x000000ffff027224 */ /* 0x000fc800078e0a02 */
[----:B------:R-:W-:-:S04]  /*5ce0*/  IMAD R8, R0, R2, R8 ;  /* 0x0000000200087224 */ /* 0x000fc800078e0208 */
[--C-:B------:R-:W-:Y:S01]  /*5cf0*/  @!P5 IMAD.IADD R7, R7, 0x1, -R0.reuse ;  /* 0x000000010707d824 */ /* 0x100fe200078e0a00 */
[----:B------:R-:W-:Y:S02]  /*5d00*/  ISETP.GE.AND P5, PT, R21, RZ, PT ;  /* 0x000000ff1500720c */ /* 0x000fe40003fa6270 */
[----:B------:R-:W2:Y:S01]  /*5d10*/  LDL.LU R21, [R1+0x4b4] ;  /* 0x0004b40001157983 */ /* 0x000ea20000300800 */
[C---:B------:R-:W-:Y:S01]  /*5d20*/  ISETP.GT.U32.AND P3, PT, R0.reuse, R6, PT ;  /* 0x000000060000720c */ /* 0x040fe20003f64070 */
[--C-:B------:R-:W-:Y:S01]  /*5d30*/  @!P4 IMAD.IADD R9, R9, 0x1, -R0.reuse ;  /* 0x000000010909c824 */ /* 0x100fe200078e0a00 */
[----:B------:R-:W-:Y:S02]  /*5d40*/  ISETP.GE.AND P0, PT, R29, RZ, PT ;  /* 0x000000ff1d00720c */ /* 0x000fe40003f06270 */
[----:B------:R-:W-:Y:S01]  /*5d50*/  ISETP.GT.U32.AND P4, PT, R0, R8, PT ;  /* 0x000000080000720c */ /* 0x000fe20003f84070 */
[----:B------:R-:W2:Y:S08]  /*5d60*/  LDL.LU R29, [R1+0x4b8] ;  /* 0x0004b800011d7983 */ /* 0x000eb00000300800 */
[----:B------:R-:W-:-:S04]  /*5d70*/  @!P3 IMAD.IADD R6, R6, 0x1, -R0 ;  /* 0x000000010606b824 */ /* 0x000fc800078e0a00 */
[----:B------:R-:W-:Y:S01]  /*5d80*/  @!P4 IMAD.IADD R8, R8, 0x1, -R0 ;  /* 0x000000010808c824 */ /* 0x000fe200078e0a00 */
[----:B------:R-:W-:Y:S01]  /*5d90*/  ISETP.GT.U32.AND P4, PT, R0, R4, PT ;  /* 0x000000040000720c */ /* 0x000fe20003f84070 */
[----:B-1----:R-:W-:Y:S02]  /*5da0*/  IMAD.MOV.U32 R11, RZ, RZ, R6 ;  /* 0x000000ffff0b7224 */ /* 0x002fe400078e0006 */
[----:B------:R-:W-:Y:S02]  /*5db0*/  @!P2 IMAD.MOV R9, RZ, RZ, -R9 ;  /* 0x000000ffff09a224 */ /* 0x000fe400078e0a09 */
[----:B------:R-:W-:Y:S02]  /*5dc0*/  @!P1 IMAD.MOV R11, RZ, RZ, -R11 ;  /* 0x000000ffff0b9224 */ /* 0x000fe400078e0a0b */
[----:B------:R-:W-:Y:S01]  /*5dd0*/  @!P0 IMAD.MOV R7, RZ, RZ, -R7 ;  /* 0x000000ffff078224 */ /* 0x000fe200078e0a07 */
[----:B------:R-:W-:Y:S02]  /*5de0*/  ISETP.GE.AND P3, PT, R28, RZ, PT ;  /* 0x000000ff1c00720c */ /* 0x000fe40003f66270 */
[----:B------:R0:W-:Y:S01]  /*5df0*/  STL [R1+0x11c], R11 ;  /* 0x00011c0b01007387 */ /* 0x0001e20000100800 */
[----:B----4-:R-:W-:-:S02]  /*5e00*/  IABS R13, R20 ;  /* 0x00000014000d7213 */ /* 0x010fc40000000000 */
[----:B------:R-:W-:Y:S01]  /*5e10*/  @!P4 IMAD.IADD R4, R4, 0x1, -R0 ;  /* 0x000000010404c824 */ /* 0x000fe200078e0a00 */
[----:B------:R1:W-:Y:S01]  /*5e20*/  STL [R1+0x118], R9 ;  /* 0x0001180901007387 */ /* 0x0003e20000100800 */
[----:B------:R-:W-:-:S03]  /*5e30*/  ISETP.GE.AND P4, PT, R20, RZ, PT ;  /* 0x000000ff1400720c */ /* 0x000fc60003f86270 */
[----:B------:R4:W-:Y:S04]  /*5e40*/  STL [R1+0x100], R7 ;  /* 0x0001000701007387 */ /* 0x0009e80000100800 */
[----:B------:R-:W4:Y:S01]  /*5e50*/  LDL.LU R28, [R1+0x4bc] ;  /* 0x0004bc00011c7983 */ /* 0x000f220000300800 */
[----:B---3--:R-:W-:-:S03]  /*5e60*/  IMAD.HI.U32 R10, R23, R5, RZ ;  /* 0x00000005170a7227 */ /* 0x008fc600078e00ff */
[----:B------:R-:W3:Y:S01]  /*5e70*/  LDL.LU R20, [R1+0x4c0] ;  /* 0x0004c00001147983 */ /* 0x000ee20000300800 */
[----:B------:R-:W-:-:S04]  /*5e80*/  IMAD.MOV R10, RZ, RZ, -R10 ;  /* 0x000000ffff0a7224 */ /* 0x000fc800078e0a0a */
[----:B------:R-:W-:-:S05]  /*5e90*/  IMAD R5, R0, R10, R5 ;  /* 0x0000000a00057224 */ /* 0x000fca00078e0205 */
[----:B------:R-:W-:Y:S01]  /*5ea0*/  ISETP.GT.U32.AND P2, PT, R0, R5, PT ;  /* 0x000000050000720c */ /* 0x000fe20003f44070 */
[----:B0-----:R-:W-:-:S04]  /*5eb0*/  IMAD.MOV.U32 R11, RZ, RZ, R4 ;  /* 0x000000ffff0b7224 */ /* 0x001fc800078e0004 */
[----:B------:R-:W-:-:S05]  /*5ec0*/  @!P3 IMAD.MOV R11, RZ, RZ, -R11 ;  /* 0x000000ffff0bb224 */ /* 0x000fca00078e0a0b */
[----:B------:R0:W-:Y:S03]  /*5ed0*/  STL [R1+0xfc], R11 ;  /* 0x0000fc0b01007387 */ /* 0x0001e60000100800 */
[----:B------:R-:W-:Y:S01]  /*5ee0*/  @!P2 IMAD.IADD R5, R5, 0x1, -R0 ;  /* 0x000000010505a824 */ /* 0x000fe200078e0a00 */
[----:B--2---:R-:W-:Y:S02]  /*5ef0*/  IABS R10, R24 ;  /* 0x00000018000a7213 */ /* 0x004fe40000000000 */
[----:B------:R-:W-:Y:S01]  /*5f00*/  ISETP.GE.AND P2, PT, R24, RZ, PT ;  /* 0x000000ff1800720c */ /* 0x000fe20003f46270 */
[----:B------:R-:W-:Y:S02]  /*5f10*/  IMAD.MOV.U32 R24, RZ, RZ, R25 ;  /* 0x000000ffff187224 */ /* 0x000fe400078e0019 */
[----:B------:R-:W2:Y:S01]  /*5f20*/  LDL.LU R25, [R1+0x4c4] ;  /* 0x0004c40001197983 */ /* 0x000ea20000300800 */
[----:B------:R-:W-:-:S02]  /*5f30*/  IABS R2, R19 ;  /* 0x0000001300027213 */ /* 0x000fc40000000000 */
[----:B------:R-:W-:-:S03]  /*5f40*/  ISETP.GT.U32.AND P1, PT, R0, R8, PT ;  /* 0x000000080000720c */ /* 0x000fc60003f24070 */
[----:B------:R-:W-:-:S04]  /*5f50*/  IMAD.HI.U32 R6, R23, R2, RZ ;  /* 0x0000000217067227 */ /* 0x000fc800078e00ff */
[----:B------:R-:W-:Y:S02]  /*5f60*/  IMAD.MOV R6, RZ, RZ, -R6 ;  /* 0x000000ffff067224 */ /* 0x000fe400078e0a06 */
[----:B-1----:R-:W-:Y:S01]  /*5f70*/  IMAD.HI.U32 R9, R23, R13, RZ ;  /* 0x0000000d17097227 */ /* 0x002fe200078e00ff */
[----:B------:R-:W-:-:S03]  /*5f80*/  ISETP.GT.U32.AND P3, PT, R0, R5, PT ;  /* 0x000000050000720c */ /* 0x000fc60003f64070 */
[----:B------:R-:W-:Y:S02]  /*5f90*/  IMAD R2, R0, R6, R2 ;  /* 0x0000000600027224 */ /* 0x000fe400078e0202 */
[----:B------:R-:W-:Y:S02]  /*5fa0*/  IMAD.MOV R9, RZ, RZ, -R9 ;  /* 0x000000ffff097224 */ /* 0x000fe400078e0a09 */
[----:B------:R-:W-:Y:S01]  /*5fb0*/  @!P1 IMAD.IADD R8, R8, 0x1, -R0 ;  /* 0x0000000108089824 */ /* 0x000fe200078e0a00 */
[C---:B------:R-:W-:Y:S01]  /*5fc0*/  ISETP.GT.U32.AND P1, PT, R0.reuse, R2, PT ;  /* 0x000000020000720c */ /* 0x040fe20003f24070 */
[----:B------:R-:W-:Y:S02]  /*5fd0*/  IMAD R13, R0, R9, R13 ;  /* 0x00000009000d7224 */ /* 0x000fe400078e020d */
[----:B------:R-:W-:-:S03]  /*5fe0*/  @!P5 IMAD.MOV R8, RZ, RZ, -R8 ;  /* 0x000000ffff08d224 */ /* 0x000fc600078e0a08 */
[----:B------:R-:W-:Y:S01]  /*5ff0*/  ISETP.GT.U32.AND P5, PT, R0, R13, PT ;  /* 0x0000000d0000720c */ /* 0x000fe20003fa4070 */
[----:B----4-:R-:W-:-:S04]  /*6000*/  IMAD.HI.U32 R7, R23, R10, RZ ;  /* 0x0000000a17077227 */ /* 0x010fc800078e00ff */
[--C-:B------:R-:W-:Y:S02]  /*6010*/  @!P3 IMAD.IADD R5, R5, 0x1, -R0.reuse ;  /* 0x000000010505b824 */ /* 0x100fe400078e0a00 */
[----:B------:R-:W-:Y:S02]  /*6020*/  @!P1 IMAD.IADD R2, R2, 0x1, -R0 ;  /* 0x0000000102029824 */ /* 0x000fe400078e0a00 */
[----:B------:R-:W-:Y:S02]  /*6030*/  IMAD.MOV R7, RZ, RZ, -R7 ;  /* 0x000000ffff077224 */ /* 0x000fe400078e0a07 */
[----:B------:R-:W-:Y:S01]  /*6040*/  @!P6 IMAD.MOV R5, RZ, RZ, -R5 ;  /* 0x000000ffff05e224 */ /* 0x000fe200078e0a05 */
[C---:B------:R-:W-:Y:S01]  /*6050*/  ISETP.GT.U32.AND P1, PT, R0.reuse, R2, PT ;  /* 0x000000020000720c */ /* 0x040fe20003f24070 */
[----:B------:R-:W-:Y:S01]  /*6060*/  IMAD R10, R0, R7, R10 ;  /* 0x00000007000a7224 */ /* 0x000fe200078e020a */
[----:B------:R1:W-:Y:S01]  /*6070*/  STL [R1+0xf4], R8 ;  /* 0x0000f40801007387 */ /* 0x0003e20000100800 */
[----:B------:R-:W-:-:S03]  /*6080*/  @!P5 IMAD.IADD R13, R13, 0x1, -R0 ;  /* 0x000000010d0dd824 */ /* 0x000fc600078e0a00 */
[----:B------:R3:W-:Y:S01]  /*6090*/  STL [R1+0xf0], R5 ;  /* 0x0000f00501007387 */ /* 0x0007e20000100800 */
[----:B------:R-:W-:Y:S02]  /*60a0*/  ISETP.GT.U32.AND P3, PT, R0, R10, PT ;  /* 0x0000000a0000720c */ /* 0x000fe40003f64070 */
[----:B------:R-:W-:Y:S02]  /*60b0*/  IABS R6, R22 ;  /* 0x0000001600067213 */ /* 0x000fe40000000000 */
[----:B------:R-:W-:Y:S01]  /*60c0*/  ISETP.GE.AND P5, PT, R22, RZ, PT ;  /* 0x000000ff1600720c */ /* 0x000fe20003fa6270 */
[----:B------:R-:W-:Y:S02]  /*60d0*/  IMAD.MOV.U32 R22, RZ, RZ, R24 ;  /* 0x000000ffff167224 */ /* 0x000fe400078e0018 */
[----:B------:R-:W-:Y:S01]  /*60e0*/  IMAD.HI.U32 R7, R23, R6, RZ ;  /* 0x0000000617077227 */ /* 0x000fe200078e00ff */
[----:B------:R-:W4:Y:S03]  /*60f0*/  LDL.LU R24, [R1+0x4c8] ;  /* 0x0004c80001187983 */ /* 0x000f260000300800 */
[----:B------:R-:W-:-:S04]  /*6100*/  IMAD.MOV R7, RZ, RZ, -R7 ;  /* 0x000000ffff077224 */ /* 0x000fc800078e0a07 */
[----:B------:R-:W-:Y:S02]  /*6110*/  IMAD R6, R0, R7, R6 ;  /* 0x0000000700067224 */ /* 0x000fe400078e0206 */
[----:B------:R-:W-:-:S03]  /*6120*/  @!P1 IMAD.IADD R2, R2, 0x1, -R0 ;  /* 0x0000000102029824 */ /* 0x000fc600078e0a00 */
[----:B------:R-:W-:Y:S02]  /*6130*/  ISETP.GT.U32.AND P1, PT, R0, R6, PT ;  /* 0x000000060000720c */ /* 0x000fe40003f24070 */
[----:B------:R-:W-:Y:S02]  /*6140*/  IABS R12, R17 ;  /* 0x00000011000c7213 */ /* 0x000fe40000000000 */
[----:B------:R-:W-:Y:S01]  /*6150*/  IABS R4, R21 ;  /* 0x0000001500047213 */ /* 0x000fe20000000000 */
[----:B------:R-:W-:Y:S01]  /*6160*/  @!P3 IMAD.IADD R10, R10, 0x1, -R0 ;  /* 0x000000010a0ab824 */ /* 0x000fe200078e0a00 */
[----:B------:R-:W-:Y:S01]  /*6170*/  ISETP.GE.AND P0, PT, R19, RZ, PT ;  /* 0x000000ff1300720c */ /* 0x000fe20003f06270 */
[C---:B0-----:R-:W-:Y:S01]  /*6180*/  IMAD.HI.U32 R11, R23.reuse, R12, RZ ;  /* 0x0000000c170b7227 */ /* 0x041fe200078e00ff */
[----:B------:R-:W-:Y:S02]  /*6190*/  ISETP.GT.U32.AND P3, PT, R0, R13, PT ;  /* 0x0000000d0000720c */ /* 0x000fe40003f64070 */
[----:B------:R-:W-:Y:S01]  /*61a0*/  IABS R9, R29 ;  /* 0x0000001d00097213 */ /* 0x000fe20000000000 */
[----:B-1----:R-:W-:-:S04]  /*61b0*/  IMAD.HI.U32 R8, R23, R4, RZ ;  /* 0x0000000417087227 */ /* 0x002fc800078e00ff */
[----:B------:R-:W-:Y:S01]  /*61c0*/  @!P1 IMAD.IADD R6, R6, 0x1, -R0 ;  /* 0x0000000106069824 */ /* 0x000fe200078e0a00 */
[----:B------:R-:W-:Y:S01]  /*61d0*/  ISETP.GT.U32.AND P1, PT, R0, R10, PT ;  /* 0x0000000a0000720c */ /* 0x000fe20003f24070 */
[----:B------:R-:W-:-:S04]  /*61e0*/  IMAD.HI.U32 R7, R23, R9, RZ ;  /* 0x0000000917077227 */ /* 0x000fc800078e00ff */
[----:B------:R-:W-:Y:S02]  /*61f0*/  IMAD.MOV R11, RZ, RZ, -R11 ;  /* 0x000000ffff0b7224 */ /* 0x000fe400078e0a0b */
[----:B------:R-:W-:Y:S02]  /*6200*/  IMAD.MOV R8, RZ, RZ, -R8 ;  /* 0x000000ffff087224 */ /* 0x000fe400078e0a08 */
[----:B------:R-:W-:Y:S02]  /*6210*/  IMAD.MOV R7, RZ, RZ, -R7 ;  /* 0x000000ffff077224 */ /* 0x000fe400078e0a07 */
[C---:B------:R-:W-:Y:S02]  /*6220*/  IMAD R12, R0.reuse, R11, R12 ;  /* 0x0000000b000c7224 */ /* 0x040fe400078e020c */
[C---:B------:R-:W-:Y:S02]  /*6230*/  IMAD R4, R0.reuse, R8, R4 ;  /* 0x0000000800047224 */ /* 0x040fe400078e0204 */
[----:B------:R-:W-:-:S02]  /*6240*/  IMAD R9, R0, R7, R9 ;  /* 0x0000000700097224 */ /* 0x000fc400078e0209 */
[----:B------:R-:W-:Y:S01]  /*6250*/  @!P0 IMAD.MOV R2, RZ, RZ, -R2 ;  /* 0x000000ffff028224 */ /* 0x000fe200078e0a02 */
[C---:B------:R-:W-:Y:S01]  /*6260*/  ISETP.GT.U32.AND P0, PT, R0.reuse, R12, PT ;  /* 0x0000000c0000720c */ /* 0x040fe20003f04070 */
[--C-:B------:R-:W-:Y:S01]  /*6270*/  @!P3 IMAD.IADD R13, R13, 0x1, -R0.reuse ;  /* 0x000000010d0db824 */ /* 0x100fe200078e0a00 */
[----:B------:R-:W-:Y:S01]  /*6280*/  ISETP.GT.U32.AND P3, PT, R0, R4, PT ;  /* 0x000000040000720c */ /* 0x000fe20003f64070 */
[----:B------:R-:W-:Y:S01]  /*6290*/  @!P1 IMAD.IADD R10, R10, 0x1, -R0 ;  /* 0x000000010a0a9824 */ /* 0x000fe200078e0a00 */
[C---:B------:R-:W-:Y:S01]  /*62a0*/  ISETP.GT.U32.AND P1, PT, R0.reuse, R9, PT ;  /* 0x000000090000720c */ /* 0x040fe20003f24070 */
[----:B------:R2:W-:Y:S01]  /*62b0*/  STL [R1+0xec], R2 ;  /* 0x0000ec0201007387 */ /* 0x0005e20000100800 */
[----:B------:R-:W-:-:S03]  /*62c0*/  ISETP.GT.U32.AND P6, PT, R0, R6, PT ;  /* 0x000000060000720c */ /* 0x000fc60003fc4070 */
[----:B------:R-:W4:Y:S04]  /*62d0*/  LDL.LU R19, [R1+0x4cc] ;  /* 0x0004cc0001137983 */ /* 0x000f280000300800 */
[--C-:B------:R-:W-:Y:S02]  /*62e0*/  @!P0 IMAD.IADD R12, R12, 0x1, -R0.reuse ;  /* 0x000000010c0c8824 */ /* 0x100fe400078e0a00 */
[--C-:B------:R-:W-:Y:S01]  /*62f0*/  @!P3 IMAD.IADD R4, R4, 0x1, -R0.reuse ;  /* 0x000000010404b824 */ /* 0x100fe200078e0a00 */
[----:B---3--:R-:W-:Y:S02]  /*6300*/  IABS R5, R20 ;  /* 0x0000001400057213 */ /* 0x008fe40000000000 */
[----:B------:R-:W-:Y:S02]  /*6310*/  ISETP.GE.AND P3, PT, R21, RZ, PT ;  /* 0x000000ff1500720c */ /* 0x000fe40003f66270 */
[----:B------:R-:W3:Y:S01]  /*6320*/  LDL.LU R21, [R1+0x4d0] ;  /* 0x0004d00001157983 */ /* 0x000ee20000300800 */
[----:B------:R-:W-:Y:S01]  /*6330*/  @!P1 IMAD.IADD R9, R9, 0x1, -R0 ;  /* 0x0000000109099824 */ /* 0x000fe200078e0a00 */
[----:B------:R-:W-:Y:S01]  /*6340*/  ISETP.GT.U32.AND P1, PT, R0, R12, PT ;  /* 0x0000000c0000720c */ /* 0x000fe20003f24070 */
[----:B------:R-:W-:-:S04]  /*6350*/  IMAD.HI.U32 R11, R23, R5, RZ ;  /* 0x00000005170b7227 */ /* 0x000fc800078e00ff */
[----:B------:R-:W-:Y:S02]  /*6360*/  IMAD.MOV R11, RZ, RZ, -R11 ;  /* 0x000000ffff0b7224 */ /* 0x000fe400078e0a0b */
[----:B------:R-:W-:Y:S01]  /*6370*/  @!P6 IMAD.IADD R6, R6, 0x1, -R0 ;  /* 0x000000010606e824 */ /* 0x000fe200078e0a00 */
[----:B------:R-:W-:Y:S01]  /*6380*/  ISETP.GE.AND P6, PT, R17, RZ, PT ;  /* 0x000000ff1100720c */ /* 0x000fe20003fc6270 */
[----:B------:R-:W-:-:S04]  /*6390*/  IMAD R5, R0, R11, R5 ;  /* 0x0000000b00057224 */ /* 0x000fc800078e0205 */
[----:B------:R-:W-:Y:S01]  /*63a0*/  @!P1 IMAD.IADD R12, R12, 0x1, -R0 ;  /* 0x000000010c0c9824 */ /* 0x000fe200078e0a00 */
[----:B------:R-:W-:Y:S01]  /*63b0*/  ISETP.GT.U32.AND P1, PT, R0, R5, PT ;  /* 0x000000050000720c */ /* 0x000fe20003f24070 */
[----:B------:R-:W-:Y:S02]  /*63c0*/  IMAD.MOV.U32 R11, RZ, RZ, R6 ;  /* 0x000000ffff0b7224 */ /* 0x000fe400078e0006 */
[----:B------:R-:W-:Y:S02]  /*63d0*/  @!P4 IMAD.MOV R13, RZ, RZ, -R13 ;  /* 0x000000ffff0dc224 */ /* 0x000fe400078e0a0d */
[----:B------:R-:W-:Y:S02]  /*63e0*/  @!P2 IMAD.MOV R10, RZ, RZ, -R10 ;  /* 0x000000ffff0aa224 */ /* 0x000fe400078e0a0a */
[----:B------:R-:W-:Y:S02]  /*63f0*/  @!P5 IMAD.MOV R11, RZ, RZ, -R11 ;  /* 0x000000ffff0bd224 */ /* 0x000fe400078e0a0b */
[----:B------:R-:W-:Y:S01]  /*6400*/  @!P6 IMAD.MOV R12, RZ, RZ, -R12 ;  /* 0x000000ffff0ce224 */ /* 0x000fe200078e0a0c */
[----:B------:R0:W-:Y:S03]  /*6410*/  STL [R1+0xe8], R13 ;  /* 0x0000e80d01007387 */ /* 0x0001e60000100800 */
[----:B------:R-:W-:Y:S01]  /*6420*/  @!P1 IMAD.IADD R5, R5, 0x1, -R0 ;  /* 0x0000000105059824 */ /* 0x000fe200078e0a00 */
[----:B------:R-:W-:Y:S04]  /*6430*/  STL [R1+0xe4], R10 ;  /* 0x0000e40a01007387 */ /* 0x000fe80000100800 */
[----:B------:R1:W-:Y:S04]  /*6440*/  STL [R1+0xe0], R11 ;  /* 0x0000e00b01007387 */ /* 0x0003e80000100800 */
[----:B------:R-:W-:Y:S01]  /*6450*/  STL [R1+0xdc], R12 ;  /* 0x0000dc0c01007387 */ /* 0x000fe20000100800 */
[----:B--2---:R-:W-:-:S02]  /*6460*/  IABS R2, R25 ;  /* 0x0000001900027213 */ /* 0x004fc40000000000 */
[----:B------:R-:W-:Y:S02]  /*6470*/  ISETP.GE.AND P1, PT, R25, RZ, PT ;  /* 0x000000ff1900720c */ /* 0x000fe40003f26270 */
[----:B------:R-:W2:Y:S01]  /*6480*/  LDL.LU R25, [R1+0x4d8] ;  /* 0x0004d80001197983 */ /* 0x000ea20000300800 */
[----:B------:R-:W-:-:S05]  /*6490*/  IABS R8, R28 ;  /* 0x0000001c00087213 */ /* 0x000fca0000000000 */
[----:B------:R-:W-:-:S04]  /*64a0*/  IMAD.HI.U32 R7, R23, R8, RZ ;  /* 0x0000000817077227 */ /* 0x000fc800078e00ff */
[----:B------:R-:W-:-:S04]  /*64b0*/  IMAD.MOV R7, RZ, RZ, -R7 ;  /* 0x000000ffff077224 */ /* 0x000fc800078e0a07 */
[----:B------:R-:W-:-:S05]  /*64c0*/  IMAD R8, R0, R7, R8 ;  /* 0x0000000700087224 */ /* 0x000fca00078e0208 */
[C---:B------:R-:W-:Y:S02]  /*64d0*/  ISETP.GT.U32.AND P0, PT, R0.reuse, R8, PT ;  /* 0x000000080000720c */ /* 0x040fe40003f04070 */
[----:B------:R-:W-:-:S11]  /*64e0*/  ISETP.GT.U32.AND P4, PT, R0, R4, PT ;  /* 0x000000040000720c */ /* 0x000fd60003f84070 */
[--C-:B------:R-:W-:Y:S02]  /*64f0*/  @!P0 IMAD.IADD R8, R8, 0x1, -R0.reuse ;  /* 0x0000000108088824 */ /* 0x100fe400078e0a00 */
[----:B------:R-:W-:-:S03]  /*6500*/  @!P4 IMAD.IADD R4, R4, 0x1, -R0 ;  /* 0x000000010404c824 */ /* 0x000fc600078e0a00 */
[C---:B------:R-:W-:Y:S01]  /*6510*/  ISETP.GT.U32.AND P0, PT, R0.reuse, R8, PT ;  /* 0x000000080000720c */ /* 0x040fe20003f04070 */
[----:B------:R-:W-:Y:S01]  /*6520*/  IMAD.MOV.U32 R14, RZ, RZ, R4 ;  /* 0x000000ffff0e7224 */ /* 0x000fe200078e0004 */
[----:B------:R-:W-:Y:S02]  /*6530*/  ISETP.GT.U32.AND P2, PT, R0, R9, PT ;  /* 0x000000090000720c */ /* 0x000fe40003f44070 */
[----:B------:R-:W-:Y:S01]  /*6540*/  ISETP.GE.AND P5, PT, R29, RZ, PT ;  /* 0x000000ff1d00720c */ /* 0x000fe20003fa6270 */
[----:B------:R-:W-:-:S05]  /*6550*/  @!P3 IMAD.MOV R14, RZ, RZ, -R14 ;  /* 0x000000ffff0eb224 */ /* 0x000fca00078e0a0e */
[----:B------:R-:W-:Y:S03]  /*6560*/  STL [R1+0xd8], R14 ;  /* 0x0000d80e01007387 */ /* 0x000fe60000100800 */
[--C-:B------:R-:W-:Y:S01]  /*6570*/  @!P0 IMAD.IADD R8, R8, 0x1, -R0.reuse ;  /* 0x0000000108088824 */ /* 0x100fe200078e0a00 */
[----:B------:R-:W-:Y:S02]  /*6580*/  ISETP.GE.AND P0, PT, R20, RZ, PT ;  /* 0x000000ff1400720c */ /* 0x000fe40003f06270 */
[----:B------:R-:W2:Y:S01]  /*6590*/  LDL.LU R20, [R1+0x4dc] ;  /* 0x0004dc0001147983 */ /* 0x000ea20000300800 */
[----:B------:R-:W-:Y:S02]  /*65a0*/  @!P2 IMAD.IADD R9, R9, 0x1, -R0 ;  /* 0x000000010909a824 */ /* 0x000fe400078e0a00 */
[----:B------:R-:W-:-:S04]  /*65b0*/  IMAD.HI.U32 R7, R23, R2, RZ ;  /* 0x0000000217077227 */ /* 0x000fc800078e00ff */
[----:B------:R-:W-:Y:S02]  /*65c0*/  @!P5 IMAD.MOV R9, RZ, RZ, -R9 ;  /* 0x000000ffff09d224 */ /* 0x000fe400078e0a09 */
[----:B------:R-:W-:Y:S01]  /*65d0*/  IMAD.MOV R7, RZ, RZ, -R7 ;  /* 0x000000ffff077224 */ /* 0x000fe200078e0a07 */
[----:B----4-:R-:W-:Y:S02]  /*65e0*/  IABS R6, R24 ;  /* 0x0000001800067213 */ /* 0x010fe40000000000 */
[----:B------:R-:W-:Y:S02]  /*65f0*/  ISETP.GE.AND P5, PT, R24, RZ, PT ;  /* 0x000000ff1800720c */ /* 0x000fe40003fa6270 */
[----:B------:R-:W4:Y:S01]  /*6600*/  LDL.LU R24, [R1+0x4e0] ;  /* 0x0004e00001187983 */ /* 0x000f220000300800 */
[----:B------:R-:W-:-:S05]  /*6610*/  IMAD R2, R0, R7, R2 ;  /* 0x0000000700027224 */ /* 0x000fca00078e0202 */
[----:B------:R-:W-:Y:S02]  /*6620*/  ISETP.GT.U32.AND P2, PT, R0, R2, PT ;  /* 0x000000020000720c */ /* 0x000fe40003f44070 */
[----:B------:R-:W-:-:S11]  /*6630*/  ISETP.GE.AND P4, PT, R28, RZ, PT ;  /* 0x000000ff1c00720c */ /* 0x000fd60003f86270 */
[----:B------:R-:W-:Y:S01]  /*6640*/  @!P2 IMAD.IADD R2, R2, 0x1, -R0 ;  /* 0x000000010202a824 */ /* 0x000fe200078e0a00 */
[----:B------:R-:W-:-:S04]  /*6650*/  ISETP.GT.U32.AND P2, PT, R0, R5, PT ;  /* 0x000000050000720c */ /* 0x000fc80003f44070 */
[----:B------:R-:W-:Y:S01]  /*6660*/  ISETP.GT.U32.AND P6, PT, R0, R2, PT ;  /* 0x000000020000720c */ /* 0x000fe20003fc4070 */
[----:B0-----:R-:W-:-:S04]  /*6670*/  IMAD.HI.U32 R13, R23, R6, RZ ;  /* 0x00000006170d7227 */ /* 0x001fc800078e00ff */
[----:B------:R-:W-:Y:S02]  /*6680*/  IMAD.MOV R13, RZ, RZ, -R13 ;  /* 0x000000ffff0d7224 */ /* 0x000fe400078e0a0d */
[----:B------:R-:W-:Y:S02]  /*6690*/  @!P4 IMAD.MOV R8, RZ, RZ, -R8 ;  /* 0x000000ffff08c224 */ /* 0x000fe400078e0a08 */
[----:B------:R-:W-:-:S04]  /*66a0*/  @!P2 IMAD.IADD R5, R5, 0x1, -R0 ;  /* 0x000000010505a824 */ /* 0x000fc800078e0a00 */
[----:B------:R-:W-:Y:S02]  /*66b0*/  @!P6 IMAD.IADD R2, R2, 0x1, -R0 ;  /* 0x000000010202e824 */ /* 0x000fe400078e0a00 */
[----:B------:R-:W-:Y:S01]  /*66c0*/  @!P0 IMAD.MOV R5, RZ, RZ, -R5 ;  /* 0x000000ffff058224 */ /* 0x000fe200078e0a05 */
[----:B------:R-:W-:Y:S01]  /*66d0*/  STL [R1+0xd4], R9 ;  /* 0x0000d40901007387 */ /* 0x000fe20000100800 */
[C---:B------:R-:W-:Y:S02]  /*66e0*/  IMAD R6, R0.reuse, R13, R6 ;  /* 0x0000000d00067224 */ /* 0x040fe400078e0206 */
[----:B------:R-:W-:Y:S01]  /*66f0*/  @!P1 IMAD.MOV R2, RZ, RZ, -R2 ;  /* 0x000000ffff029224 */ /* 0x000fe200078e0a02 */
[----:B------:R2:W-:Y:S02]  /*6700*/  STL [R1+0xd0], R8 ;  /* 0x0000d00801007387 */ /* 0x0005e40000100800 */
[----:B------:R-:W-:Y:S02]  /*6710*/  ISETP.GT.U32.AND P3, PT, R0, R6, PT ;  /* 0x000000060000720c */ /* 0x000fe40003f64070 */
[----:B-1----:R-:W-:-:S02]  /*6720*/  IABS R11, R19 ;  /* 0x00000013000b7213 */ /* 0x002fc40000000000 */
[----:B------:R-:W-:Y:S02]  /*6730*/  ISETP.GE.AND P2, PT, R19, RZ, PT ;  /* 0x000000ff1300720c */ /* 0x000fe40003f46270 */
[----:B------:R-:W4:Y:S04]  /*6740*/  LDL.LU R19, [R1+0x4e4] ;  /* 0x0004e40001137983 */ /* 0x000f280000300800 */
[----:B------:R0:W-:Y:S01]  /*6750*/  STL [R1+0xc8], R5 ;  /* 0x0000c80501007387 */ /* 0x0001e20000100800 */
[----:B---3--:R-:W-:-:S03]  /*6760*/  IABS R7, R21 ;  /* 0x0000001500077213 */ /* 0x008fc60000000000 */
[----:B------:R1:W-:Y:S01]  /*6770*/  STL [R1+0xc0], R2 ;  /* 0x0000c00201007387 */ /* 0x0003e20000100800 */
[----:B------:R-:W-:-:S03]  /*6780*/  ISETP.GE.AND P0, PT, R21, RZ, PT ;  /* 0x000000ff1500720c */ /* 0x000fc60003f06270 */
[----:B------:R-:W3:Y:S01]  /*6790*/  LDL.LU R21, [R1+0x4e8] ;  /* 0x0004e80001157983 */ /* 0x000ee20000300800 */
[----:B------:R-:W-:-:S05]  /*67a0*/  @!P3 IMAD.IADD R6, R6, 0x1, -R0 ;  /* 0x000000010606b824 */ /* 0x000fca00078e0a00 */
[----:B------:R-:W-:-:S13]  /*67b0*/  ISETP.GT.U32.AND P3, PT, R0, R6, PT ;  /* 0x000000060000720c */ /* 0x000fda0003f64070 */
[----:B------:R-:W-:Y:S01]  /*67c0*/  @!P3 IMAD.IADD R6, R6, 0x1, -R0 ;  /* 0x000000010606b824 */ /* 0x000fe200078e0a00 */
[----:B--2---:R-:W-:Y:S02]  /*67d0*/  IABS R8, R25 ;  /* 0x0000001900087213 */ /* 0x004fe40000000000 */
[----:B------:R-:W-:Y:S02]  /*67e0*/  ISETP.GE.AND P3, PT, R25, RZ, PT ;  /* 0x000000ff1900720c */ /* 0x000fe40003f66270 */
[----:B------:R-:W2:Y:S01]  /*67f0*/  LDL.LU R25, [R1+0x4ec] ;  /* 0x0004ec0001197983 */ /* 0x000ea20000300800 */
[----:B------:R-:W-:-:S04]  /*6800*/  IMAD.HI.U32 R10, R23, R11, RZ ;  /* 0x0000000b170a7227 */ /* 0x000fc800078e00ff */
[----:B------:R-:W-:-:S04]  /*6810*/  IMAD.MOV R10, RZ, RZ, -R10 ;  /* 0x000000ffff0a7224 */ /* 0x000fc800078e0a0a */
[----:B------:R-:W-:-:S05]  /*6820*/  IMAD R11, R0, R10, R11 ;  /* 0x0000000a000b7224 */ /* 0x000fca00078e020b */
[----:B------:R-:W-:Y:S01]  /*6830*/  ISETP.GT.U32.AND P4, PT, R0, R11, PT ;  /* 0x0000000b0000720c */ /* 0x000fe20003f84070 */
[----:B------:R-:W-:-:S04]  /*6840*/  IMAD.HI.U32 R4, R23, R7, RZ ;  /* 0x0000000717047227 */ /* 0x000fc800078e00ff */
[----:B------:R-:W-:-:S04]  /*6850*/  IMAD.MOV R4, RZ, RZ, -R4 ;  /* 0x000000ffff047224 */ /* 0x000fc800078e0a04 */
[----:B------:R-:W-:Y:S01]  /*6860*/  IMAD R7, R0, R4, R7 ;  /* 0x0000000400077224 */ /* 0x000fe200078e0207 */
[----:B------:R-:W-:-:S03]  /*6870*/  IABS R4, R22 ;  /* 0x0000001600047213 */ /* 0x000fc60000000000 */
[----:B------:R-:W-:Y:S02]  /*6880*/  @!P4 IMAD.IADD R11, R11, 0x1, -R0 ;  /* 0x000000010b0bc824 */ /* 0x000fe400078e0a00 */
[----:B0-----:R-:W-:-:S03]  /*6890*/  IMAD.HI.U32 R5, R23, R4, RZ ;  /* 0x0000000417057227 */ /* 0x001fc600078e00ff */
[----:B------:R-:W-:Y:S01]  /*68a0*/  ISETP.GT.U32.AND P1, PT, R0, R11, PT ;  /* 0x0000000b0000720c */ /* 0x000fe20003f24070 */
[----:B------:R-:W-:-:S04]  /*68b0*/  IMAD.MOV R5, RZ, RZ, -R5 ;  /* 0x000000ffff057224 */ /* 0x000fc800078e0a05 */
[----:B------:R-:W-:-:S08]  /*68c0*/  IMAD R4, R0, R5, R4 ;  /* 0x0000000500047224 */ /* 0x000fd000078e0204 */
[----:B------:R-:W-:Y:S01]  /*68d0*/  @!P1 IMAD.IADD R11, R11, 0x1, -R0 ;  /* 0x000000010b0b9824 */ /* 0x000fe200078e0a00 */
[----:B------:R-:W-:Y:S01]  /*68e0*/  ISETP.GT.U32.AND P1, PT, R0, R4, PT ;  /* 0x000000040000720c */ /* 0x000fe20003f24070 */
[----:B------:R-:W-:Y:S01]  /*68f0*/  IMAD.HI.U32 R12, R23, R8, RZ ;  /* 0x00000008170c7227 */ /* 0x000fe200078e00ff */
[----:B-1----:R-:W-:-:S03]  /*6900*/  IABS R2, R20 ;  /* 0x0000001400027213 */ /* 0x002fc60000000000 */
[----:B------:R-:W-:Y:S02]  /*6910*/  IMAD.MOV R12, RZ, RZ, -R12 ;  /* 0x000000ffff0c7224 */ /* 0x000fe400078e0a0c */
[----:B------:R-:W-:Y:S01]  /*6920*/  IMAD.HI.U32 R9, R23, R2, RZ ;  /* 0x0000000217097227 */ /* 0x000fe200078e00ff */
[----:B------:R-:W-:-:S03]  /*6930*/  ISETP.GT.U32.AND P6, PT, R0, R7, PT ;  /* 0x000000070000720c */ /* 0x000fc60003fc4070 */
[----:B------:R-:W-:Y:S02]  /*6940*/  IMAD.MOV.U32 R13, RZ, RZ, R6 ;  /* 0x000000ffff0d7224 */ /* 0x000fe400078e0006 */
[----:B------:R-:W-:Y:S02]  /*6950*/  @!P1 IMAD.IADD R4, R4, 0x1, -R0 ;  /* 0x0000000104049824 */ /* 0x000fe400078e0a00 */
[----:B------:R-:W-:Y:S02]  /*6960*/  IMAD.MOV R9, RZ, RZ, -R9 ;  /* 0x000000ffff097224 */ /* 0x000fe400078e0a09 */
[C---:B------:R-:W-:Y:S01]  /*6970*/  IMAD R8, R0.reuse, R12, R8 ;  /* 0x0000000c00087224 */ /* 0x040fe200078e0208 */
[----:B----4-:R-:W-:Y:S01]  /*6980*/  IABS R10, R24 ;  /* 0x00000018000a7213 */ /* 0x010fe20000000000 */
[----:B------:R-:W-:Y:S01]  /*6990*/  @!P5 IMAD.MOV R13, RZ, RZ, -R13 ;  /* 0x000000ffff0dd224 */ /* 0x000fe200078e0a0d */
[C---:B------:R-:W-:Y:S01]  /*69a0*/  ISETP.GT.U32.AND P5, PT, R0.reuse, R4, PT ;  /* 0x000000040000720c */ /* 0x040fe20003fa4070 */
[C---:B------:R-:W-:Y:S01]  /*69b0*/  IMAD R2, R0.reuse, R9, R2 ;  /* 0x0000000900027224 */ /* 0x040fe200078e0202 */
[----:B------:R-:W-:Y:S01]  /*69c0*/  ISETP.GT.U32.AND P1, PT, R0, R8, PT ;  /* 0x000000080000720c */ /* 0x000fe20003f24070 */
[----:B------:R-:W-:-:S04]  /*69d0*/  IMAD.HI.U32 R9, R23, R10, RZ ;  /* 0x0000000a17097227 */ /* 0x000fc800078e00ff */
[----:B------:R-:W-:Y:S02]  /*69e0*/  IMAD.MOV R9, RZ, RZ, -R9 ;  /* 0x000000ffff097224 */ /* 0x000fe400078e0a09 */
[----:B------:R-:W-:Y:S02]  /*69f0*/  @!P6 IMAD.IADD R7, R7, 0x1, -R0 ;  /* 0x000000010707e824 */ /* 0x000fe400078e0a00 */
[----:B------:R-:W-:Y:S02]  /*6a00*/  IMAD R10, R0, R9, R10 ;  /* 0x00000009000a7224 */ /* 0x000fe400078e020a */
[--C-:B------:R-:W-:Y:S01]  /*6a10*/  @!P5 IMAD.IADD R4, R4, 0x1, -R0.reuse ;  /* 0x000000010404d824 */ /* 0x100fe200078e0a00 */
[----:B------:R-:W-:Y:S01]  /*6a20*/  ISETP.GT.U32.AND P6, PT, R0, R7, PT ;  /* 0x000000070000720c */ /* 0x000fe20003fc4070 */
[----:B------:R-:W-:Y:S01]  /*6a30*/  @!P1 IMAD.IADD R8, R8, 0x1, -R0 ;  /* 0x0000000108089824 */ /* 0x000fe200078e0a00 */
[----:B------:R-:W-:Y:S02]  /*6a40*/  ISETP.GT.U32.AND P5, PT, R0, R10, PT ;  /* 0x0000000a0000720c */ /* 0x000fe40003fa4070 */
[----:B------:R-:W-:-:S02]  /*6a50*/  ISETP.GE.AND P4, PT, R22, RZ, PT ;  /* 0x000000ff1600720c */ /* 0x000fc40003f86270 */
[----:B------:R-:W4:Y:S01]  /*6a60*/  LDL.LU R22, [R1+0x4f0] ;  /* 0x0004f00001167983 */ /* 0x000f220000300800 */
[----:B------:R-:W-:Y:S01]  /*6a70*/  ISETP.GT.U32.AND P1, PT, R0, R8, PT ;  /* 0x000000080000720c */ /* 0x000fe20003f24070 */
[----:B------:R-:W-:Y:S02]  /*6a80*/  @!P2 IMAD.MOV R11, RZ, RZ, -R11 ;  /* 0x000000ffff0ba224 */ /* 0x000fe400078e0a0b */
[----:B------:R-:W-:Y:S01]  /*6a90*/  IMAD.MOV.U32 R12, RZ, RZ, R4 ;  /* 0x000000ffff0c7224 */ /* 0x000fe200078e0004 */
[----:B------:R-:W-:Y:S02]  /*6aa0*/  STL [R1+0xbc], R13 ;  /* 0x0000bc0d01007387 */ /* 0x000fe40000100800 */
[--C-:B------:R-:W-:Y:S02]  /*6ab0*/  @!P6 IMAD.IADD R7, R7, 0x1, -R0.reuse ;  /* 0x000000010707e824 */ /* 0x100fe400078e0a00 */
[----:B------:R-:W-:Y:S01]  /*6ac0*/  @!P5 IMAD.IADD R10, R10, 0x1, -R0 ;  /* 0x000000010a0ad824 */ /* 0x000fe200078e0a00 */
[----:B------:R-:W-:Y:S01]  /*6ad0*/  ISETP.GE.AND P2, PT, R24, RZ, PT ;  /* 0x000000ff1800720c */ /* 0x000fe20003f46270 */
[----:B------:R-:W-:Y:S01]  /*6ae0*/  STL [R1+0x84], R11 ;  /* 0x0000840b01007387 */ /* 0x000fe20000100800 */
[----:B------:R-:W-:-:S02]  /*6af0*/  @!P0 IMAD.MOV R7, RZ, RZ, -R7 ;  /* 0x000000ffff078224 */ /* 0x000fc400078e0a07 */
[----:B------:R-:W-:Y:S01]  /*6b00*/  @!P4 IMAD.MOV R12, RZ, RZ, -R12 ;  /* 0x000000ffff0cc224 */ /* 0x000fe200078e0a0c */
[----:B------:R-:W4:Y:S01]  /*6b10*/  LDL.LU R24, [R1+0x4f4] ;  /* 0x0004f40001187983 */ /* 0x000f220000300800 */
[----:B------:R-:W-:Y:S01]  /*6b20*/  ISETP.GT.U32.AND P5, PT, R0, R10, PT ;  /* 0x0000000a0000720c */ /* 0x000fe20003fa4070 */
[--C-:B------:R-:W-:Y:S01]  /*6b30*/  @!P1 IMAD.IADD R8, R8, 0x1, -R0.reuse ;  /* 0x0000000108089824 */ /* 0x100fe200078e0a00 */
[----:B------:R-:W-:Y:S02]  /*6b40*/  ISETP.GE.AND P6, PT, R20, RZ, PT ;  /* 0x000000ff1400720c */ /* 0x000fe40003fc6270 */
[----:B------:R-:W4:Y:S04]  /*6b50*/  LDL.LU R20, [R1+0x4f8] ;  /* 0x0004f80001147983 */ /* 0x000f280000300800 */
[----:B------:R-:W-:Y:S04]  /*6b60*/  STL [R1+0x80], R7 ;  /* 0x0000800701007387 */ /* 0x000fe80000100800 */
[----:B------:R0:W-:Y:S01]  /*6b70*/  STL [R1+0x7c], R12 ;  /* 0x00007c0c01007387 */ /* 0x0001e20000100800 */
[----:B------:R-:W-:-:S02]  /*6b80*/  @!P5 IMAD.IADD R10, R10, 0x1, -R0 ;  /* 0x000000010a0ad824 */ /* 0x000fc400078e0a00 */
[----:B0-----:R-:W-:-:S04]  /*6b90*/  IMAD.MOV.U32 R12, RZ, RZ, R8 ;  /* 0x000000ffff0c7224 */ /* 0x001fc800078e0008 */
[----:B------:R-:W-:Y:S01]  /*6ba0*/  @!P3 IMAD.MOV R12, RZ, RZ, -R12 ;  /* 0x000000ffff0cb224 */ /* 0x000fe200078e0a0c */
[----:B---3--:R-:W-:-:S04]  /*6bb0*/  IABS R7, R21 ;  /* 0x0000001500077213 */ /* 0x008fc80000000000 */
[----:B------:R-:W-:Y:S01]  /*6bc0*/  STL [R1+0x78], R12 ;  /* 0x0000780c01007387 */ /* 0x000fe20000100800 */
[----:B------:R-:W-:-:S03]  /*6bd0*/  ISETP.GE.AND P5, PT, R21, RZ, PT ;  /* 0x000000ff1500720c */ /* 0x000fc60003fa6270 */
[----:B------:R-:W3:Y:S01]  /*6be0*/  LDL.LU R21, [R1+0x4fc] ;  /* 0x0004fc0001157983 */ /* 0x000ee20000300800 */
[----:B------:R-:W-:-:S04]  /*6bf0*/  IMAD.HI.U32 R11, R23, R7, RZ ;  /* 0x00000007170b7227 */ /* 0x000fc800078e00ff */
[----:B------:R-:W-:-:S04]  /*6c00*/  IMAD.MOV R11, RZ, RZ, -R11 ;  /* 0x000000ffff0b7224 */ /* 0x000fc800078e0a0b */
[----:B------:R-:W-:Y:S01]  /*6c10*/  IMAD R7, R0, R11, R7 ;  /* 0x0000000b00077224 */ /* 0x000fe200078e0207 */
[----:B------:R-:W-:-:S04]  /*6c20*/  IABS R5, R19 ;  /* 0x0000001300057213 */ /* 0x000fc80000000000 */
[----:B------:R-:W-:Y:S01]  /*6c30*/  ISETP.GT.U32.AND P1, PT, R0, R7, PT ;  /* 0x000000070000720c */ /* 0x000fe20003f24070 */
[----:B------:R-:W-:-:S04]  /*6c40*/  IMAD.HI.U32 R6, R23, R5, RZ ;  /* 0x0000000517067227 */ /* 0x000fc800078e00ff */
[----:B------:R-:W-:-:S04]  /*6c50*/  IMAD.MOV R6, RZ, RZ, -R6 ;  /* 0x000000ffff067224 */ /* 0x000fc800078e0a06 */
[----:B------:R-:W-:-:S04]  /*6c60*/  IMAD R5, R0, R6, R5 ;  /* 0x0000000600057224 */ /* 0x000fc800078e0205 */
[----:B------:R-:W-:Y:S01]  /*6c70*/  @!P1 IMAD.IADD R7, R7, 0x1, -R0 ;  /* 0x0000000107079824 */ /* 0x000fe200078e0a00 */
[----:B--2---:R-:W-:Y:S02]  /*6c80*/  IABS R6, R25 ;  /* 0x0000001900067213 */ /* 0x004fe40000000000 */
[----:B------:R-:W-:Y:S02]  /*6c90*/  ISETP.GE.AND P1, PT, R25, RZ, PT ;  /* 0x000000ff1900720c */ /* 0x000fe40003f26270 */
[----:B------:R-:W2:Y:S01]  /*6ca0*/  LDL.LU R25, [R1+0x500] ;  /* 0x0005000001197983 */ /* 0x000ea20000300800 */
[C---:B------:R-:W-:Y:S02]  /*6cb0*/  ISETP.GT.U32.AND P0, PT, R0.reuse, R2, PT ;  /* 0x000000020000720c */ /* 0x040fe40003f04070 */
[----:B------:R-:W-:-:S11]  /*6cc0*/  ISETP.GT.U32.AND P4, PT, R0, R5, PT ;  /* 0x000000050000720c */ /* 0x000fd60003f84070 */
[----:B------:R-:W-:-:S05]  /*6cd0*/  @!P0 IMAD.IADD R2, R2, 0x1, -R0 ;  /* 0x0000000102028824 */ /* 0x000fca00078e0a00 */
[----:B------:R-:W-:Y:S01]  /*6ce0*/  ISETP.GT.U32.AND P0, PT, R0, R2, PT ;  /* 0x000000020000720c */ /* 0x000fe20003f04070 */
[----:B------:R-:W-:-:S04]  /*6cf0*/  IMAD.HI.U32 R4, R23, R6, RZ ;  /* 0x0000000617047227 */ /* 0x000fc800078e00ff */
[----:B------:R-:W-:Y:S02]  /*6d00*/  @!P4 IMAD.IADD R5, R5, 0x1, -R0 ;  /* 0x000000010505c824 */ /* 0x000fe400078e0a00 */
[----:B------:R-:W-:-:S03]  /*6d10*/  IMAD.MOV R4, RZ, RZ, -R4 ;  /* 0x000000ffff047224 */ /* 0x000fc600078e0a04 */
[----:B------:R-:W-:-:S03]  /*6d20*/  ISETP.GT.U32.AND P3, PT, R0, R5, PT ;  /* 0x000000050000720c */ /* 0x000fc60003f64070 */
[----:B------:R-:W-:Y:S02]  /*6d30*/  @!P0 IMAD.IADD R2, R2, 0x1, -R0 ;  /* 0x0000000102028824 */ /* 0x000fe400078e0a00 */
[C---:B------:R-:W-:Y:S02]  /*6d40*/  IMAD R6, R0.reuse, R4, R6 ;  /* 0x0000000400067224 */ /* 0x040fe400078e0206 */
[----:B------:R-:W-:Y:S02]  /*6d50*/  IMAD.MOV.U32 R11, RZ, RZ, R2 ;  /* 0x000000ffff0b7224 */ /* 0x000fe400078e0002 */
[----:B------:R-:W-:Y:S02]  /*6d60*/  @!P2 IMAD.MOV R10, RZ, RZ, -R10 ;  /* 0x000000ffff0aa224 */ /* 0x000fe400078e0a0a */
[----:B------:R-:W-:Y:S01]  /*6d70*/  @!P6 IMAD.MOV R11, RZ, RZ, -R11 ;  /* 0x000000ffff0be224 */ /* 0x000fe200078e0a0b */
[----:B------:R-:W-:Y:S02]  /*6d80*/  ISETP.GT.U32.AND P0, PT, R0, R6, PT ;  /* 0x000000060000720c */ /* 0x000fe40003f04070 */
[----:B------:R-:W-:-:S02]  /*6d90*/  ISETP.GE.AND P4, PT, R19, RZ, PT ;  /* 0x000000ff1300720c */ /* 0x000fc40003f86270 */
[----:B------:R0:W-:Y:S01]  /*6da0*/  STL [R1+0x74], R11 ;  /* 0x0000740b01007387 */ /* 0x0001e20000100800 */
[----:B------:R-:W-:-:S03]  /*6db0*/  @!P3 IMAD.IADD R5, R5, 0x1, -R0 ;  /* 0x000000010505b824 */ /* 0x000fc600078e0a00 */
[----:B------:R1:W-:Y:S01]  /*6dc0*/  STL [R1+0x70], R10 ;  /* 0x0000700a01007387 */ /* 0x0003e20000100800 */
[----:B0-----:R-:W-:-:S04]  /*6dd0*/  IMAD.MOV.U32 R11, RZ, RZ, R5 ;  /* 0x000000ffff0b7224 */ /* 0x001fc800078e0005 */
[----:B------:R-:W-:Y:S01]  /*6de0*/  @!P0 IMAD.IADD R6, R6, 0x1, -R0 ;  /* 0x0000000106068824 */ /* 0x000fe200078e0a00 */
[----:B------:R-:W-:Y:S01]  /*6df0*/  ISETP.GT.U32.AND P0, PT, R0, R7, PT ;  /* 0x000000070000720c */ /* 0x000fe20003f04070 */
[----:B------:R-:W-:Y:S01]  /*6e00*/  @!P4 IMAD.MOV R11, RZ, RZ, -R11 ;  /* 0x000000ffff0bc224 */ /* 0x000fe200078e0a0b */
[----:B----4-:R-:W-:Y:S02]  /*6e10*/  IABS R9, R22 ;  /* 0x0000001600097213 */ /* 0x010fe40000000000 */
[----:B------:R-:W-:Y:S02]  /*6e20*/  ISETP.GE.AND P2, PT, R22, RZ, PT ;  /* 0x000000ff1600720c */ /* 0x000fe40003f46270 */
[----:B------:R-:W4:Y:S01]  /*6e30*/  LDL.LU R22, [R1+0x504] ;  /* 0x0005040001167983 */ /* 0x000f220000300800 */
[----:B------:R-:W-:Y:S02]  /*6e40*/  IABS R8, R24 ;  /* 0x0000001800087213 */ /* 0x000fe40000000000 */
[----:B------:R-:W-:-:S02]  /*6e50*/  ISETP.GE.AND P4, PT, R24, RZ, PT ;  /* 0x000000ff1800720c */ /* 0x000fc40003f86270 */
[----:B------:R-:W4:Y:S04]  /*6e60*/  LDL.LU R24, [R1+0x508] ;  /* 0x0005080001187983 */ /* 0x000f280000300800 */
[----:B------:R0:W-:Y:S01]  /*6e70*/  STL [R1+0x6c], R11 ;  /* 0x00006c0b01007387 */ /* 0x0001e20000100800 */
[----:B------:R-:W-:-:S03]  /*6e80*/  @!P0 IMAD.IADD R7, R7, 0x1, -R0 ;  /* 0x0000000107078824 */ /* 0x000fc600078e0a00 */
[----:B------:R-:W4:Y:S01]  /*6e90*/  LDL.LU R28, [R1+0x50c] ;  /* 0x00050c00011c7983 */ /* 0x000f220000300800 */
[----:B------:R-:W-:Y:S01]  /*6ea0*/  @!P5 IMAD.MOV R7, RZ, RZ, -R7 ;  /* 0x000000ffff07d224 */ /* 0x000fe200078e0a07 */
[----:B------:R-:W-:Y:S02]  /*6eb0*/  ISETP.GT.U32.AND P6, PT, R0, R6, PT ;  /* 0x000000060000720c */ /* 0x000fe40003fc4070 */
[----:B---3--:R-:W-:Y:S02]  /*6ec0*/  IABS R5, R21 ;  /* 0x0000001500057213 */ /* 0x008fe40000000000 */
[----:B------:R-:W-:Y:S02]  /*6ed0*/  ISETP.GE.AND P5, PT, R21, RZ, PT ;  /* 0x000000ff1500720c */ /* 0x000fe40003fa6270 */
[----:B------:R-:W3:Y:S07]  /*6ee0*/  LDL.LU R21, [R1+0x510] ;  /* 0x0005100001157983 */ /* 0x000eee0000300800 */
[----:B------:R-:W-:-:S04]  /*6ef0*/  @!P6 IMAD.IADD R6, R6, 0x1, -R0 ;  /* 0x000000010606e824 */ /* 0x000fc800078e0a00 */
[----:B-1----:R-:W-:-:S04]  /*6f00*/  IMAD.MOV.U32 R10, RZ, RZ, R6 ;  /* 0x000000ffff0a7224 */ /* 0x002fc800078e0006 */
[----:B------:R-:W-:Y:S01]  /*6f10*/  @!P1 IMAD.MOV R10, RZ, RZ, -R10 ;  /* 0x000000ffff0a9224 */ /* 0x000fe200078e0a0a */
[----:B------:R1:W-:Y:S04]  /*6f20*/  STL [R1+0x64], R7 ;  /* 0x0000640701007387 */ /* 0x0003e80000100800 */
[----:B------:R1:W-:Y:S01]  /*6f30*/  STL [R1+0x60], R10 ;  /* 0x0000600a01007387 */ /* 0x0003e20000100800 */
[----:B--2---:R-:W-:Y:S02]  /*6f40*/  ISETP.GE.AND P1, PT, R25, RZ, PT ;  /* 0x000000ff1900720c */ /* 0x004fe40003f26270 */
[----:B------:R-:W-:Y:S02]  /*6f50*/  IABS R12, R25 ;  /* 0x00000019000c7213 */ /* 0x000fe40000000000 */
[----:B------:R-:W2:Y:S01]  /*6f60*/  LDL.LU R25, [R1+0x514] ;  /* 0x0005140001197983 */ /* 0x000ea20000300800 */
[----:B------:R-:W-:-:S03]  /*6f70*/  IMAD.HI.U32 R4, R23, R9, RZ ;  /* 0x0000000917047227 */ /* 0x000fc600078e00ff */
[----:B------:R-:W2:Y:S01]  /*6f80*/  LDL.LU R19, [R1+0x518] ;  /* 0x0005180001137983 */ /* 0x000ea20000300800 */
[----:B------:R-:W-:-:S04]  /*6f90*/  IMAD.MOV R4, RZ, RZ, -R4 ;  /* 0x000000ffff047224 */ /* 0x000fc800078e0a04 */
[----:B------:R-:W-:-:S05]  /*6fa0*/  IMAD R9, R0, R4, R9 ;  /* 0x0000000400097224 */ /* 0x000fca00078e0209 */
[----:B------:R-:W-:Y:S01]  /*6fb0*/  ISETP.GT.U32.AND P3, PT, R0, R9, PT ;  /* 0x000000090000720c */ /* 0x000fe20003f64070 */
[----:B------:R-:W-:Y:S01]  /*6fc0*/  IMAD.HI.U32 R2, R23, R8, RZ ;  /* 0x0000000817027227 */ /* 0x000fe200078e00ff */
[----:B------:R-:W-:-:S03]  /*6fd0*/  IABS R4, R20 ;  /* 0x0000001400047213 */ /* 0x000fc60000000000 */
[----:B------:R-:W-:-:S08]  /*6fe0*/  IMAD.MOV R2, RZ, RZ, -R2 ;  /* 0x000000ffff027224 */ /* 0x000fd000078e0a02 */
[----:B------:R-:W-:Y:S02]  /*6ff0*/  @!P3 IMAD.IADD R9, R9, 0x1, -R0 ;  /* 0x000000010909b824 */ /* 0x000fe400078e0a00 */
[C---:B------:R-:W-:Y:S02]  /*7000*/  IMAD R8, R0.reuse, R2, R8 ;  /* 0x0000000200087224 */ /* 0x040fe400078e0208 */
[----:B------:R-:W-:Y:S01]  /*7010*/  IMAD.HI.U32 R2, R23, R4, RZ ;  /* 0x0000000417027227 */ /* 0x000fe200078e00ff */
[----:B------:R-:W-:-:S03]  /*7020*/  ISETP.GT.U32.AND P3, PT, R0, R9, PT ;  /* 0x000000090000720c */ /* 0x000fc60003f64070 */
[----:B------:R-:W-:-:S04]  /*7030*/  IMAD.MOV R2, RZ, RZ, -R2 ;  /* 0x000000ffff027224 */ /* 0x000fc800078e0a02 */
[C---:B------:R-:W-:Y:S01]  /*7040*/  IMAD R4, R0.reuse, R2, R4 ;  /* 0x0000000200047224 */ /* 0x040fe200078e0204 */
[----:B------:R-:W-:-:S05]  /*7050*/  ISETP.GT.U32.AND P6, PT, R0, R8, PT ;  /* 0x000000080000720c */ /* 0x000fca0003fc4070 */
[----:B------:R-:W-:Y:S01]  /*7060*/  @!P3 IMAD.IADD R9, R9, 0x1, -R0 ;  /* 0x000000010909b824 */ /* 0x000fe200078e0a00 */
[----:B------:R-:W-:Y:S01]  /*7070*/  ISETP.GT.U32.AND P3, PT, R0, R4, PT ;  /* 0x000000040000720c */ /* 0x000fe20003f64070 */
[----:B------:R-:W-:-:S06]  /*7080*/  IMAD.HI.U32 R15, R23, R12, RZ ;  /* 0x0000000c170f7227 */ /* 0x000fcc00078e00ff */
[----:B------:R-:W-:-:S06]  /*7090*/  @!P6 IMAD.IADD R8, R8, 0x1, -R0 ;  /* 0x000000010808e824 */ /* 0x000fcc00078e0a00 */
[----:B------:R-:W-:Y:S01]  /*70a0*/  @!P3 IMAD.IADD R4, R4, 0x1, -R0 ;  /* 0x000000010404b824 */ /* 0x000fe200078e0a00 */
[----:B------:R-:W-:-:S04]  /*70b0*/  ISETP.GT.U32.AND P6, PT, R0, R8, PT ;  /* 0x000000080000720c */ /* 0x000fc80003fc4070 */
[----:B------:R-:W-:Y:S01]  /*70c0*/  ISETP.GT.U32.AND P3, PT, R0, R4, PT ;  /* 0x000000040000720c */ /* 0x000fe20003f64070 */
[----:B------:R-:W-:Y:S01]  /*70d0*/  IMAD.MOV R15, RZ, RZ, -R15 ;  /* 0x000000ffff0f7224 */ /* 0x000fe200078e0a0f */
[----:B------:R-:W-:Y:S01]  /*70e0*/  ISETP.GE.AND P0, PT, R20, RZ, PT ;  /* 0x000000ff1400720c */ /* 0x000fe20003f06270 */
[----:B------:R-:W-:Y:S01]  /*70f0*/  IMAD.MOV.U32 R18, RZ, RZ, R9 ;  /* 0x000000ffff127224 */ /* 0x000fe200078e0009 */
[----:B------:R-:W2:Y:S01]  /*7100*/  LDL.LU R20, [R1+0x51c] ;  /* 0x00051c0001147983 */ /* 0x000ea20000300800 */
[----:B------:R-:W-:-:S04]  /*7110*/  IMAD R12, R0, R15, R12 ;  /* 0x0000000f000c7224 */ /* 0x000fc800078e020c */
[----:B------:R-:W-:-:S04]  /*7120*/  @!P6 IMAD.IADD R8, R8, 0x1, -R0 ;  /* 0x000000010808e824 */ /* 0x000fc800078e0a00 */
[----:B------:R-:W-:Y:S01]  /*7130*/  @!P3 IMAD.IADD R4, R4, 0x1, -R0 ;  /* 0x000000010404b824 */ /* 0x000fe200078e0a00 */
[----:B------:R-:W-:Y:S01]  /*7140*/  ISETP.GT.U32.AND P3, PT, R0, R12, PT ;  /* 0x0000000c0000720c */ /* 0x000fe20003f64070 */
[----:B------:R-:W-:Y:S02]  /*7150*/  IMAD.MOV.U32 R17, RZ, RZ, R8 ;  /* 0x000000ffff117224 */ /* 0x000fe400078e0008 */
[----:B------:R-:W-:Y:S01]  /*7160*/  IMAD.MOV.U32 R16, RZ, RZ, R4 ;  /* 0x000000ffff107224 */ /* 0x000fe200078e0004 */
[----:B----4-:R-:W-:Y:S01]  /*7170*/  IABS R6, R22 ;  /* 0x0000001600067213 */ /* 0x010fe20000000000 */
[----:B------:R-:W-:Y:S02]  /*7180*/  @!P2 IMAD.MOV R18, RZ, RZ, -R18 ;  /* 0x000000ffff12a224 */ /* 0x000fe400078e0a12 */
[----:B------:R-:W-:Y:S02]  /*7190*/  @!P4 IMAD.MOV R17, RZ, RZ, -R17 ;  /* 0x000000ffff11c224 */ /* 0x000fe400078e0a11 */
[----:B------:R-:W-:Y:S01]  /*71a0*/  IMAD.HI.U32 R14, R23, R6, RZ ;  /* 0x00000006170e7227 */ /* 0x000fe200078e00ff */
[----:B------:R-:W-:Y:S03]  /*71b0*/  STL [R1+0x5c], R18 ;  /* 0x00005c1201007387 */ /* 0x000fe60000100800 */
[----:B------:R-:W-:-:S02]  /*71c0*/  @!P0 IMAD.MOV R16, RZ, RZ, -R16 ;  /* 0x000000ffff108224 */ /* 0x000fc400078e0a10 */
[----:B------:R-:W-:Y:S01]  /*71d0*/  IMAD.HI.U32 R2, R23, R5, RZ ;  /* 0x0000000517027227 */ /* 0x000fe200078e00ff */
[----:B------:R-:W-:Y:S03]  /*71e0*/  STL [R1+0x54], R17 ;  /* 0x0000541101007387 */ /* 0x000fe60000100800 */
[----:B------:R-:W-:Y:S01]  /*71f0*/  IMAD.MOV R14, RZ, RZ, -R14 ;  /* 0x000000ffff0e7224 */ /* 0x000fe200078e0a0e */
[----:B0-----:R-:W-:Y:S01]  /*7200*/  IABS R11, R24 ;  /* 0x00000018000b7213 */ /* 0x001fe20000000000 */
[----:B------:R-:W-:Y:S01]  /*7210*/  @!P3 IMAD.IADD R12, R12, 0x1, -R0 ;  /* 0x000000010c0cb824 */ /* 0x000fe200078e0a00 */
[----:B------:R-:W-:Y:S01]  /*7220*/  STL [R1+0x4c], R16 ;  /* 0x00004c1001007387 */ /* 0x000fe20000100800 */
[----:B------:R-:W-:Y:S01]  /*7230*/  ISETP.GE.AND P3, PT, R24, RZ, PT ;  /* 0x000000ff1800720c */ /* 0x000fe20003f66270 */
[----:B------:R-:W-:Y:S02]  /*7240*/  IMAD.MOV R2, RZ, RZ, -R2 ;  /* 0x000000ffff027224 */ /* 0x000fe400078e0a02 */
[----:B------:R-:W4:Y:S01]  /*7250*/  LDL.LU R24, [R1+0x520] ;  /* 0x0005200001187983 */ /* 0x000f220000300800 */
[----:B------:R-:W-:-:S02]  /*7260*/  IMAD R6, R0, R14, R6 ;  /* 0x0000000e00067224 */ /* 0x000fc400078e0206 */
[C---:B------:R-:W-:Y:S01]  /*7270*/  IMAD R5, R0.reuse, R2, R5 ;  /* 0x0000000200057224 */ /* 0x040fe200078e0205 */
[----:B-1----:R-:W-:Y:S02]  /*7280*/  IABS R7, R28 ;  /* 0x0000001c00077213 */ /* 0x002fe40000000000 */
[C---:B------:R-:W-:Y:S02]  /*7290*/  ISETP.GT.U32.AND P2, PT, R0.reuse, R6, PT ;  /* 0x000000060000720c */ /* 0x040fe40003f44070 */
[----:B------:R-:W-:Y:S01]  /*72a0*/  ISETP.GT.U32.AND P6, PT, R0, R5, PT ;  /* 0x000000050000720c */ /* 0x000fe20003fc4070 */
[----:B------:R-:W-:Y:S01]  /*72b0*/  IMAD.HI.U32 R10, R23, R7, RZ ;  /* 0x00000007170a7227 */ /* 0x000fe200078e00ff */
[----:B------:R-:W-:-:S03]  /*72c0*/  ISETP.GE.AND P0, PT, R22, RZ, PT ;  /* 0x000000ff1600720c */ /* 0x000fc60003f06270 */
[----:B------:R-:W-:Y:S02]  /*72d0*/  IMAD.MOV.U32 R22, RZ, RZ, R26 ;  /* 0x000000ffff167224 */ /* 0x000fe400078e001a */
[----:B------:R-:W4:Y:S01]  /*72e0*/  LDL.LU R26, [R1+0x524] ;  /* 0x00052400011a7983 */ /* 0x000f220000300800 */
[----:B------:R-:W-:-:S03]  /*72f0*/  IMAD.MOV R10, RZ, RZ, -R10 ;  /* 0x000000ffff0a7224 */ /* 0x000fc600078e0a0a */
[--C-:B------:R-:W-:Y:S01]  /*7300*/  @!P2 IMAD.IADD R6, R6, 0x1, -R0.reuse ;  /* 0x000000010606a824 */ /* 0x100fe200078e0a00 */
[C---:B------:R-:W-:Y:S01]  /*7310*/  ISETP.GT.U32.AND P2, PT, R0.reuse, R12, PT ;  /* 0x0000000c0000720c */ /* 0x040fe20003f44070 */
[----:B------:R-:W-:Y:S02]  /*7320*/  IMAD R7, R0, R10, R7 ;  /* 0x0000000a00077224 */ /* 0x000fe400078e0207 */
[----:B------:R-:W-:Y:S01]  /*7330*/  @!P6 IMAD.IADD R5, R5, 0x1, -R0 ;  /* 0x000000010505e824 */ /* 0x000fe200078e0a00 */
[----:B---3--:R-:W-:-:S05]  /*7340*/  IABS R2, R21 ;  /* 0x0000001500027213 */ /* 0x008fca0000000000 */
[----:B------:R-:W-:Y:S01]  /*7350*/  IMAD.HI.U32 R10, R23, R2, RZ ;  /* 0x00000002170a7227 */ /* 0x000fe200078e00ff */
[----:B------:R-:W-:-:S03]  /*7360*/  ISETP.GT.U32.AND P6, PT, R0, R5, PT ;  /* 0x000000050000720c */ /* 0x000fc60003fc4070 */
[----:B------:R-:W-:-:S04]  /*7370*/  IMAD.MOV R10, RZ, RZ, -R10 ;  /* 0x000000ffff0a7224 */ /* 0x000fc800078e0a0a */
[----:B------:R-:W-:Y:S02]  /*7380*/  IMAD R2, R0, R10, R2 ;  /* 0x0000000a00027224 */ /* 0x000fe400078e0202 */
[----:B------:R-:W-:-:S03]  /*7390*/  @!P2 IMAD.IADD R12, R12, 0x1, -R0 ;  /* 0x000000010c0ca824 */ /* 0x000fc600078e0a00 */
[----:B------:R-:W-:Y:S01]  /*73a0*/  ISETP.GT.U32.AND P2, PT, R0, R2, PT ;  /* 0x000000020000720c */ /* 0x000fe20003f44070 */
[----:B------:R-:W-:-:S04]  /*73b0*/  @!P6 IMAD.IADD R5, R5, 0x1, -R0 ;  /* 0x000000010505e824 */ /* 0x000fc800078e0a00 */
[----:B------:R-:W-:-:S05]  /*73c0*/  @!P5 IMAD.MOV R5, RZ, RZ, -R5 ;  /* 0x000000ffff05d224 */ /* 0x000fca00078e0a05 */
[----:B------:R-:W-:Y:S03]  /*73d0*/  STL [R1+0x48], R5 ;  /* 0x0000480501007387 */ /* 0x000fe60000100800 */
[----:B------:R-:W-:Y:S01]  /*73e0*/  @!P2 IMAD.IADD R2, R2, 0x1, -R0 ;  /* 0x000000010202a824 */ /* 0x000fe200078e0a00 */
[----:B--2---:R-:W-:Y:S02]  /*73f0*/  IABS R4, R25 ;  /* 0x0000001900047213 */ /* 0x004fe40000000000 */
[----:B------:R-:W-:Y:S01]  /*7400*/  ISETP.GE.AND P2, PT, R25, RZ, PT ;  /* 0x000000ff1900720c */ /* 0x000fe20003f46270 */
[----:B------:R-:W-:Y:S02]  /*7410*/  IMAD.MOV.U32 R25, RZ, RZ, R27 ;  /* 0x000000ffff197224 */ /* 0x000fe400078e001b */
[----:B------:R-:W2:Y:S01]  /*7420*/  LDL.LU R27, [R1+0x528] ;  /* 0x00052800011b7983 */ /* 0x000ea20000300800 */
[----:B------:R-:W-:Y:S01]  /*7430*/  IMAD.HI.U32 R13, R23, R11, RZ ;  /* 0x0000000b170d7227 */ /* 0x000fe200078e00ff */
[----:B------:R-:W-:-:S03]  /*7440*/  ISETP.GT.U32.AND P6, PT, R0, R7, PT ;  /* 0x000000070000720c */ /* 0x000fc60003fc4070 */
[----:B------:R-:W-:-:S04]  /*7450*/  IMAD.MOV R13, RZ, RZ, -R13 ;  /* 0x000000ffff0d7224 */ /* 0x000fc800078e0a0d */
[----:B------:R-:W-:-:S05]  /*7460*/  IMAD R11, R0, R13, R11 ;  /* 0x0000000d000b7224 */ /* 0x000fca00078e020b */
[----:B------:R-:W-:Y:S01]  /*7470*/  ISETP.GT.U32.AND P4, PT, R0, R11, PT ;  /* 0x0000000b0000720c */ /* 0x000fe20003f84070 */
[----:B------:R-:W-:-:S05]  /*7480*/  @!P6 IMAD.IADD R7, R7, 0x1, -R0 ;  /* 0x000000010707e824 */ /* 0x000fca00078e0a00 */
[----:B------:R-:W-:Y:S01]  /*7490*/  ISETP.GT.U32.AND P6, PT, R0, R7, PT ;  /* 0x000000070000720c */ /* 0x000fe20003fc4070 */
[----:B------:R-:W-:-:S06]  /*74a0*/  IMAD.HI.U32 R8, R23, R4, RZ ;  /* 0x0000000417087227 */ /* 0x000fcc00078e00ff */
[----:B------:R-:W-:-:S05]  /*74b0*/  @!P4 IMAD.IADD R11, R11, 0x1, -R0 ;  /* 0x000000010b0bc824 */ /* 0x000fca00078e0a00 */
[C---:B------:R-:W-:Y:S01]  /*74c0*/  ISETP.GT.U32.AND P5, PT, R0.reuse, R11, PT ;  /* 0x0000000b0000720c */ /* 0x040fe20003fa4070 */
[----:B------:R-:W-:Y:S01]  /*74d0*/  @!P6 IMAD.IADD R7, R7, 0x1, -R0 ;  /* 0x000000010707e824 */ /* 0x000fe200078e0a00 */
[----:B------:R-:W-:Y:S01]  /*74e0*/  ISETP.GE.AND P6, PT, R21, RZ, PT ;  /* 0x000000ff1500720c */ /* 0x000fe20003fc6270 */
[----:B------:R-:W-:Y:S01]  /*74f0*/  IMAD.MOV R8, RZ, RZ, -R8 ;  /* 0x000000ffff087224 */ /* 0x000fe200078e0a08 */
[----:B------:R-:W3:Y:S01]  /*7500*/  LDL.LU R21, [R1+0x52c] ;  /* 0x00052c0001157983 */ /* 0x000ee20000300800 */
[C---:B------:R-:W-:Y:S02]  /*7510*/  ISETP.GT.U32.AND P4, PT, R0.reuse, R6, PT ;  /* 0x000000060000720c */ /* 0x040fe40003f84070 */
[----:B------:R-:W-:-:S06]  /*7520*/  IMAD R4, R0, R8, R4 ;  /* 0x0000000800047224 */ /* 0x000fcc00078e0204 */
[----:B------:R-:W-:Y:S01]  /*7530*/  @!P5 IMAD.IADD R11, R11, 0x1, -R0 ;  /* 0x000000010b0bd824 */ /* 0x000fe200078e0a00 */
[----:B------:R-:W-:Y:S01]  /*7540*/  ISETP.GT.U32.AND P5, PT, R0, R4, PT ;  /* 0x000000040000720c */ /* 0x000fe20003fa4070 */
[----:B------:R-:W-:Y:S01]  /*7550*/  @!P1 IMAD.MOV R12, RZ, RZ, -R12 ;  /* 0x000000ffff0c9224 */ /* 0x000fe200078e0a0c */
[----:B------:R-:W-:Y:S02]  /*7560*/  IABS R9, R19 ;  /* 0x0000001300097213 */ /* 0x000fe40000000000 */
[----:B------:R-:W-:Y:S01]  /*7570*/  @!P4 IMAD.IADD R6, R6, 0x1, -R0 ;  /* 0x000000010606c824 */ /* 0x000fe200078e0a00 */
[----:B------:R-:W-:Y:S02]  /*7580*/  ISETP.GE.AND P4, PT, R28, RZ, PT ;  /* 0x000000ff1c00720c */ /* 0x000fe40003f86270 */
[----:B------:R-:W-:Y:S01]  /*7590*/  ISETP.GT.U32.AND P1, PT, R0, R2, PT ;  /* 0x000000020000720c */ /* 0x000fe20003f24070 */
[----:B------:R-:W-:-:S04]  /*75a0*/  IMAD.HI.U32 R10, R23, R9, RZ ;  /* 0x00000009170a7227 */ /* 0x000fc800078e00ff */
[----:B------:R-:W-:Y:S02]  /*75b0*/  IMAD.MOV.U32 R14, RZ, RZ, R6 ;  /* 0x000000ffff0e7224 */ /* 0x000fe400078e0006 */
[----:B------:R-:W-:Y:S02]  /*75c0*/  @!P5 IMAD.IADD R4, R4, 0x1, -R0 ;  /* 0x000000010404d824 */ /* 0x000fe400078e0a00 */
[----:B------:R-:W-:Y:S02]  /*75d0*/  IMAD.MOV R10, RZ, RZ, -R10 ;  /* 0x000000ffff0a7224 */ /* 0x000fe400078e0a0a */
[----:B------:R-:W-:Y:S01]  /*75e0*/  @!P0 IMAD.MOV R14, RZ, RZ, -R14 ;  /* 0x000000ffff0e8224 */ /* 0x000fe200078e0a0e */
[C---:B------:R-:W-:Y:S01]  /*75f0*/  ISETP.GT.U32.AND P5, PT, R0.reuse, R4, PT ;  /* 0x000000040000720c */ /* 0x040fe20003fa4070 */
[----:B------:R-:W-:Y:S02]  /*7600*/  @!P3 IMAD.MOV R11, RZ, RZ, -R11 ;  /* 0x000000ffff0bb224 */ /* 0x000fe400078e0a0b */
[----:B------:R-:W-:Y:S01]  /*7610*/  @!P4 IMAD.MOV R7, RZ, RZ, -R7 ;  /* 0x000000ffff07c224 */ /* 0x000fe200078e0a07 */
[----:B------:R-:W-:Y:S01]  /*7620*/  STL [R1+0x40], R12 ;  /* 0x0000400c01007387 */ /* 0x000fe20000100800 */
[----:B------:R-:W-:-:S02]  /*7630*/  IMAD R9, R0, R10, R9 ;  /* 0x0000000a00097224 */ /* 0x000fc400078e0209 */
[--C-:B------:R-:W-:Y:S01]  /*7640*/  @!P1 IMAD.IADD R2, R2, 0x1, -R0.reuse ;  /* 0x0000000102029824 */ /* 0x100fe200078e0a00 */
[----:B------:R-:W-:Y:S02]  /*7650*/  STL [R1+0x38], R14 ;  /* 0x0000380e01007387 */ /* 0x000fe40000100800 */
[----:B------:R-:W-:Y:S02]  /*7660*/  ISETP.GT.U32.AND P0, PT, R0, R9, PT ;  /* 0x000000090000720c */ /* 0x000fe40003f04070 */
[----:B------:R-:W-:Y:S04]  /*7670*/  STL [R1+0x30], R11 ;  /* 0x0000300b01007387 */ /* 0x000fe80000100800 */
[----:B------:R0:W-:Y:S01]  /*7680*/  STL [R1+0x2c], R7 ;  /* 0x00002c0701007387 */ /* 0x0001e20000100800 */
[----:B------:R-:W-:-:S02]  /*7690*/  @!P5 IMAD.IADD R4, R4, 0x1, -R0 ;  /* 0x000000010404d824 */ /* 0x000fc400078e0a00 */
[----:B0-----:R-:W-:-:S04]  /*76a0*/  IMAD.MOV.U32 R7, RZ, RZ, R2 ;  /* 0x000000ffff077224 */ /* 0x001fc800078e0002 */
[----:B------:R-:W-:-:S05]  /*76b0*/  @!P6 IMAD.MOV R7, RZ, RZ, -R7 ;  /* 0x000000ffff07e224 */ /* 0x000fca00078e0a07 */
[----:B------:R0:W-:Y:S01]  /*76c0*/  STL [R1+0x28], R7 ;  /* 0x0000280701007387 */ /* 0x0001e20000100800 */
[----:B------:R-:W-:Y:S01]  /*76d0*/  @!P0 IMAD.IADD R9, R9, 0x1, -R0 ;  /* 0x0000000109098824 */ /* 0x000fe200078e0a00 */
[----:B------:R-:W-:Y:S01]  /*76e0*/  IABS R5, R20 ;  /* 0x0000001400057213 */ /* 0x000fe20000000000 */
[----:B0-----:R-:W-:-:S04]  /*76f0*/  IMAD.MOV.U32 R7, RZ, RZ, R4 ;  /* 0x000000ffff077224 */ /* 0x001fc800078e0004 */
[----:B------:R-:W-:Y:S01]  /*7700*/  @!P2 IMAD.MOV R7, RZ, RZ, -R7 ;  /* 0x000000ffff07a224 */ /* 0x000fe200078e0a07 */
[----:B----4-:R-:W-:Y:S02]  /*7710*/  IABS R8, R24 ;  /* 0x0000001800087213 */ /* 0x010fe40000000000 */
[----:B------:R-:W-:Y:S01]  /*7720*/  ISETP.GE.AND P0, PT, R24, RZ, PT ;  /* 0x000000ff1800720c */ /* 0x000fe20003f06270 */
[----:B------:R-:W-:Y:S01]  /*7730*/  IMAD.MOV.U32 R24, RZ, RZ, R25 ;  /* 0x000000ffff187224 */ /* 0x000fe200078e0019 */
[----:B------:R-:W-:Y:S01]  /*7740*/  ISETP.GT.U32.AND P6, PT, R0, R9, PT ;  /* 0x000000090000720c */ /* 0x000fe20003fc4070 */
[----:B------:R0:W-:Y:S01]  /*7750*/  STL [R1+0x24], R7 ;  /* 0x0000240701007387 */ /* 0x0001e20000100800 */
[----:B------:R-:W-:-:S03]  /*7760*/  IMAD.HI.U32 R13, R23, R5, RZ ;  /* 0x00000005170d7227 */ /* 0x000fc600078e00ff */
[----:B------:R-:W4:Y:S01]  /*7770*/  LDL.LU R25, [R1+0x538] ;  /* 0x0005380001197983 */ /* 0x000f220000300800 */
[----:B------:R-:W-:Y:S01]  /*7780*/  IMAD.MOV R13, RZ, RZ, -R13 ;  /* 0x000000ffff0d7224 */ /* 0x000fe200078e0a0d */
[----:B------:R-:W-:-:S03]  /*7790*/  IABS R10, R26 ;  /* 0x0000001a000a7213 */ /* 0x000fc60000000000 */
[----:B------:R-:W-:-:S03]  /*77a0*/  IMAD R5, R0, R13, R5 ;  /* 0x0000000d00057224 */ /* 0x000fc600078e0205 */
[----:B------:R-:W-:Y:S01]  /*77b0*/  @!P6 IMAD.IADD R9, R9, 0x1, -R0 ;  /* 0x000000010909e824 */ /* 0x000fe200078e0a00 */
[----:B------:R-:W-:Y:S02]  /*77c0*/  ISETP.GE.AND P6, PT, R26, RZ, PT ;  /* 0x000000ff1a00720c */ /* 0x000fe40003fc6270 */
[----:B------:R-:W4:Y:S01]  /*77d0*/  LDL.LU R26, [R1+0x53c] ;  /* 0x00053c00011a7983 */ /* 0x000f220000300800 */
[----:B------:R-:W-:-:S13]  /*77e0*/  ISETP.GT.U32.AND P3, PT, R0, R5, PT ;  /* 0x000000050000720c */ /* 0x000fda0003f64070 */
        /* <DEDUP_REMOVED lines=8> */
[----:B------:R-:W-:Y:S02]  /*7870*/  IMAD R8, R0, R6, R8 ;  /* 0x0000000600087224 */ /* 0x000fe400078e0208 */
[----:B------:R-:W-:-:S04]  /*7880*/  IMAD.HI.U32 R6, R23, R10, RZ ;  /* 0x0000000a17067227 */ /* 0x000fc800078e00ff */
[----:B------:R-:W-:-:S04]  /*7890*/  IMAD.MOV R6, RZ, RZ, -R6 ;  /* 0x000000ffff067224 */ /* 0x000fc800078e0a06 */
[C---:B------:R-:W-:Y:S01]  /*78a0*/  IMAD R10, R0.reuse, R6, R10 ;  /* 0x00000006000a7224 */ /* 0x040fe200078e020a */
[----:B------:R-:W-:Y:S02]  /*78b0*/  ISETP.GE.AND P4, PT, R19, RZ, PT ;  /* 0x000000ff1300720c */ /* 0x000fe40003f86270 */
[C---:B------:R-:W-:Y:S02]  /*78c0*/  ISETP.GT.U32.AND P5, PT, R0.reuse, R8, PT ;  /* 0x000000080000720c */ /* 0x040fe40003fa4070 */
[----:B------:R-:W-:Y:S01]  /*78d0*/  ISETP.GT.U32.AND P2, PT, R0, R10, PT ;  /* 0x0000000a0000720c */ /* 0x000fe20003f44070 */
[----:B------:R-:W-:Y:S01]  /*78e0*/  IMAD.HI.U32 R4, R23, R2, RZ ;  /* 0x0000000217047227 */ /* 0x000fe200078e00ff */
[----:B---3--:R-:W-:-:S07]  /*78f0*/  IABS R6, R21 ;  /* 0x0000001500067213 */ /* 0x008fce0000000000 */
[----:B------:R-:W-:Y:S02]  /*7900*/  @!P4 IMAD.MOV R9, RZ, RZ, -R9 ;  /* 0x000000ffff09c224 */ /* 0x000fe400078e0a09 */
[--C-:B------:R-:W-:Y:S02]  /*7910*/  @!P5 IMAD.IADD R8, R8, 0x1, -R0.reuse ;  /* 0x000000010808d824 */ /* 0x100fe400078e0a00 */
[----:B------:R-:W-:Y:S02]  /*7920*/  @!P2 IMAD.IADD R10, R10, 0x1, -R0 ;  /* 0x000000010a0aa824 */ /* 0x000fe400078e0a00 */
[----:B------:R-:W-:Y:S02]  /*7930*/  IMAD.MOV R4, RZ, RZ, -R4 ;  /* 0x000000ffff047224 */ /* 0x000fe400078e0a04 */
[----:B0-----:R-:W-:Y:S01]  /*7940*/  IMAD.HI.U32 R7, R23, R6, RZ ;  /* 0x0000000617077227 */ /* 0x001fe200078e00ff */
[----:B------:R-:W-:Y:S01]  /*7950*/  ISETP.GT.U32.AND P4, PT, R0, R10, PT ;  /* 0x0000000a0000720c */ /* 0x000fe20003f84070 */
[----:B------:R0:W-:Y:S01]  /*7960*/  STL [R1+0x20], R9 ;  /* 0x0000200901007387 */ /* 0x0001e20000100800 */
[----:B------:R-:W-:Y:S01]  /*7970*/  ISETP.GE.AND P1, PT, R20, RZ, PT ;  /* 0x000000ff1400720c */ /* 0x000fe20003f26270 */
[C---:B------:R-:W-:Y:S01]  /*7980*/  IMAD R2, R0.reuse, R4, R2 ;  /* 0x0000000400027224 */ /* 0x040fe200078e0202 */
[----:B------:R-:W-:Y:S01]  /*7990*/  ISETP.GT.U32.AND P5, PT, R0, R8, PT ;  /* 0x000000080000720c */ /* 0x000fe20003fa4070 */
[----:B------:R-:W3:Y:S01]  /*79a0*/  LDL.LU R20, [R1+0x544] ;  /* 0x0005440001147983 */ /* 0x000ee20000300800 */
[----:B------:R-:W-:Y:S01]  /*79b0*/  IABS R4, R22 ;  /* 0x0000001600047213 */ /* 0x000fe20000000000 */
[----:B------:R-:W-:-:S04]  /*79c0*/  IMAD.MOV R7, RZ, RZ, -R7 ;  /* 0x000000ffff077224 */ /* 0x000fc800078e0a07 */
[----:B------:R-:W-:Y:S02]  /*79d0*/  IMAD R6, R0, R7, R6 ;  /* 0x0000000700067224 */ /* 0x000fe400078e0206 */
[----:B------:R-:W-:-:S04]  /*79e0*/  IMAD.HI.U32 R7, R23, R4, RZ ;  /* 0x0000000417077227 */ /* 0x000fc800078e00ff */
[----:B0-----:R-:W-:Y:S02]  /*79f0*/  IMAD.MOV.U32 R9, RZ, RZ, R5 ;  /* 0x000000ffff097224 */ /* 0x001fe400078e0005 */
[----:B------:R-:W-:Y:S02]  /*7a00*/  IMAD.MOV R7, RZ, RZ, -R7 ;  /* 0x000000ffff077224 */ /* 0x000fe400078e0a07 */
[--C-:B------:R-:W-:Y:S02]  /*7a10*/  @!P4 IMAD.IADD R10, R10, 0x1, -R0.reuse ;  /* 0x000000010a0ac824 */ /* 0x100fe400078e0a00 */
[----:B------:R-:W-:Y:S01]  /*7a20*/  @!P5 IMAD.IADD R8, R8, 0x1, -R0 ;  /* 0x000000010808d824 */ /* 0x000fe200078e0a00 */
[C---:B------:R-:W-:Y:S01]  /*7a30*/  ISETP.GT.U32.AND P5, PT, R0.reuse, R2, PT ;  /* 0x000000020000720c */ /* 0x040fe20003fa4070 */
[----:B------:R-:W-:Y:S02]  /*7a40*/  @!P1 IMAD.MOV R9, RZ, RZ, -R9 ;  /* 0x000000ffff099224 */ /* 0x000fe400078e0a09 */
[----:B------:R-:W-:-:S02]  /*7a50*/  IMAD R4, R0, R7, R4 ;  /* 0x0000000700047224 */ /* 0x000fc400078e0204 */
[----:B------:R-:W-:Y:S01]  /*7a60*/  IMAD.MOV.U32 R11, RZ, RZ, R10 ;  /* 0x000000ffff0b7224 */ /* 0x000fe200078e000a */
[----:B------:R-:W-:Y:S01]  /*7a70*/  ISETP.GE.AND P2, PT, R21, RZ, PT ;  /* 0x000000ff1500720c */ /* 0x000fe20003f46270 */
[----:B------:R-:W-:Y:S01]  /*7a80*/  STL [R1+0x1c], R9 ;  /* 0x00001c0901007387 */ /* 0x000fe20000100800 */
[C---:B------:R-:W-:Y:S01]  /*7a90*/  ISETP.GT.U32.AND P1, PT, R0.reuse, R6, PT ;  /* 0x000000060000720c */ /* 0x040fe20003f24070 */
[----:B------:R-:W-:Y:S01]  /*7aa0*/  @!P6 IMAD.MOV R11, RZ, RZ, -R11 ;  /* 0x000000ffff0be224 */ /* 0x000fe200078e0a0b */
[----:B------:R-:W-:Y:S01]  /*7ab0*/  ISETP.GT.U32.AND P6, PT, R0, R4, PT ;  /* 0x000000040000720c */ /* 0x000fe20003fc4070 */
[----:B------:R-:W3:Y:S01]  /*7ac0*/  LDL.LU R21, [R1+0x548] ;  /* 0x0005480001157983 */ /* 0x000ee20000300800 */
[----:B------:R-:W-:Y:S01]  /*7ad0*/  @!P0 IMAD.MOV R8, RZ, RZ, -R8 ;  /* 0x000000ffff088224 */ /* 0x000fe200078e0a08 */
[----:B------:R-:W-:Y:S01]  /*7ae0*/  ISETP.GE.AND P0, PT, R22, RZ, PT ;  /* 0x000000ff1600720c */ /* 0x000fe20003f06270 */
[----:B------:R-:W-:-:S03]  /*7af0*/  @!P5 IMAD.IADD R2, R2, 0x1, -R0 ;  /* 0x000000010202d824 */ /* 0x000fc600078e0a00 */
[----:B------:R0:W-:Y:S04]  /*7b00*/  STL [R1+0x18], R8 ;  /* 0x0000180801007387 */ /* 0x0001e80000100800 */
[----:B------:R3:W-:Y:S01]  /*7b10*/  STL [R1+0x14], R11 ;  /* 0x0000140b01007387 */ /* 0x0007e20000100800 */
[----:B------:R-:W-:-:S03]  /*7b20*/  ISETP.GT.U32.AND P5, PT, R0, R2, PT ;  /* 0x000000020000720c */ /* 0x000fc60003fa4070 */
[----:B------:R-:W3:Y:S01]  /*7b30*/  LDL.LU R22, [R1+0x54c] ;  /* 0x00054c0001167983 */ /* 0x000ee20000300800 */
[--C-:B------:R-:W-:Y:S02]  /*7b40*/  @!P1 IMAD.IADD R6, R6, 0x1, -R0.reuse ;  /* 0x0000000106069824 */ /* 0x100fe400078e0a00 */
[----:B------:R-:W-:-:S03]  /*7b50*/  @!P6 IMAD.IADD R4, R4, 0x1, -R0 ;  /* 0x000000010404e824 */ /* 0x000fc600078e0a00 */
[C---:B------:R-:W-:Y:S02]  /*7b60*/  ISETP.GT.U32.AND P1, PT, R0.reuse, R6, PT ;  /* 0x000000060000720c */ /* 0x040fe40003f24070 */
[----:B------:R-:W-:Y:S02]  /*7b70*/  ISETP.GT.U32.AND P6, PT, R0, R4, PT ;  /* 0x000000040000720c */ /* 0x000fe40003fc4070 */
[----:B------:R-:W-:Y:S01]  /*7b80*/  IABS R5, R24 ;  /* 0x0000001800057213 */ /* 0x000fe20000000000 */
[----:B------:R-:W-:Y:S01]  /*7b90*/  @!P5 IMAD.IADD R2, R2, 0x1, -R0 ;  /* 0x000000010202d824 */ /* 0x000fe200078e0a00 */
[----:B------:R-:W-:Y:S02]  /*7ba0*/  ISETP.GE.AND P4, PT, R24, RZ, PT ;  /* 0x000000ff1800720c */ /* 0x000fe40003f86270 */
[----:B------:R-:W3:Y:S01]  /*7bb0*/  LDL.LU R24, [R1+0x550] ;  /* 0x0005500001187983 */ /* 0x000ee20000300800 */
[----:B------:R-:W-:-:S04]  /*7bc0*/  IMAD.MOV.U32 R15, RZ, RZ, R2 ;  /* 0x000000ffff0f7224 */ /* 0x000fc800078e0002 */
[--C-:B------:R-:W-:Y:S02]  /*7bd0*/  @!P1 IMAD.IADD R6, R6, 0x1, -R0.reuse ;  /* 0x0000000106069824 */ /* 0x100fe400078e0a00 */
[----:B------:R-:W-:Y:S02]  /*7be0*/  @!P6 IMAD.IADD R4, R4, 0x1, -R0 ;  /* 0x000000010404e824 */ /* 0x000fe400078e0a00 */
[----:B------:R-:W-:Y:S01]  /*7bf0*/  @!P3 IMAD.MOV R15, RZ, RZ, -R15 ;  /* 0x000000ffff0fb224 */ /* 0x000fe200078e0a0f */
[----:B----4-:R-:W-:Y:S02]  /*7c00*/  IABS R7, R25 ;  /* 0x0000001900077213 */ /* 0x010fe40000000000 */
[----:B------:R-:W-:Y:S02]  /*7c10*/  ISETP.GE.AND P5, PT, R25, RZ, PT ;  /* 0x000000ff1900720c */ /* 0x000fe40003fa6270 */
[----:B------:R-:W4:Y:S01]  /*7c20*/  LDL.LU R25, [R1+0x554] ;  /* 0x0005540001197983 */ /* 0x000f220000300800 */
[----:B------:R-:W-:-:S02]  /*7c30*/  @!P2 IMAD.MOV R6, RZ, RZ, -R6 ;  /* 0x000000ffff06a224 */ /* 0x000fc400078e0a06 */
[----:B------:R-:W-:Y:S01]  /*7c40*/  @!P0 IMAD.MOV R4, RZ, RZ, -R4 ;  /* 0x000000ffff048224 */ /* 0x000fe200078e0a04 */
[----:B------:R-:W-:Y:S01]  /*7c50*/  STL [R1+0x10], R15 ;  /* 0x0000100f01007387 */ /* 0x000fe20000100800 */
[----:B0-----:R-:W-:-:S03]  /*7c60*/  IABS R8, R26 ;  /* 0x0000001a00087213 */ /* 0x001fc60000000000 */
[----:B------:R0:W-:Y:S01]  /*7c70*/  STL [R1], R6 ;  /* 0x0000000601007387 */ /* 0x0001e20000100800 */
[----:B------:R-:W-:-:S03]  /*7c80*/  ISETP.GE.AND P2, PT, R26, RZ, PT ;  /* 0x000000ff1a00720c */ /* 0x000fc60003f46270 */
[----:B------:R-:W-:Y:S04]  /*7c90*/  STL [R1+0x19f4], R4 ;  /* 0x0019f40401007387 */ /* 0x000fe80000100800 */
[----:B------:R-:W4:Y:S01]  /*7ca0*/  LDL.LU R26, [R1+0x558] ;  /* 0x00055800011a7983 */ /* 0x000f220000300800 */
[----:B------:R-:W-:-:S04]  /*7cb0*/  IMAD.HI.U32 R14, R23, R7, RZ ;  /* 0x00000007170e7227 */ /* 0x000fc800078e00ff */
[----:B------:R-:W-:-:S04]  /*7cc0*/  IMAD.MOV R14, RZ, RZ, -R14 ;  /* 0x000000ffff0e7224 */ /* 0x000fc800078e0a0e */
[----:B------:R-:W-:-:S05]  /*7cd0*/  IMAD R7, R0, R14, R7 ;  /* 0x0000000e00077224 */ /* 0x000fca00078e0207 */
        /* <DEDUP_REMOVED lines=10> */
[----:B------:R-:W-:Y:S02]  /*7d80*/  IMAD.MOV R9, RZ, RZ, -R9 ;  /* 0x000000ffff097224 */ /* 0x000fe400078e0a09 */
[----:B------:R-:W-:-:S06]  /*7d90*/  IMAD.HI.U32 R12, R23, R8, RZ ;  /* 0x00000008170c7227 */ /* 0x000fcc00078e00ff */
[----:B------:R-:W-:Y:S02]  /*7da0*/  @!P1 IMAD.IADD R5, R5, 0x1, -R0 ;  /* 0x0000000105059824 */ /* 0x000fe400078e0a00 */
[----:B------:R-:W-:-:S03]  /*7db0*/  IMAD R10, R0, R9, R10 ;  /* 0x00000009000a7224 */ /* 0x000fc600078e020a */
[----:B------:R-:W-:Y:S01]  /*7dc0*/  ISETP.GT.U32.AND P1, PT, R0, R5, PT ;  /* 0x000000050000720c */ /* 0x000fe20003f24070 */
[----:B------:R-:W-:Y:S01]  /*7dd0*/  IMAD.MOV R12, RZ, RZ, -R12 ;  /* 0x000000ffff0c7224 */ /* 0x000fe200078e0a0c */
[----:B---3--:R-:W-:-:S05]  /*7de0*/  IABS R11, R20 ;  /* 0x00000014000b7213 */ /* 0x008fca0000000000 */
[----:B------:R-:W-:-:S04]  /*7df0*/  IMAD.HI.U32 R9, R23, R11, RZ ;  /* 0x0000000b17097227 */ /* 0x000fc800078e00ff */
[----:B------:R-:W-:Y:S02]  /*7e00*/  IMAD.MOV R9, RZ, RZ, -R9 ;  /* 0x000000ffff097224 */ /* 0x000fe400078e0a09 */
[C---:B------:R-:W-:Y:S01]  /*7e10*/  IMAD R8, R0.reuse, R12, R8 ;  /* 0x0000000c00087224 */ /* 0x040fe200078e0208 */
[C---:B------:R-:W-:Y:S01]  /*7e20*/  ISETP.GT.U32.AND P0, PT, R0.reuse, R10, PT ;  /* 0x0000000a0000720c */ /* 0x040fe20003f04070 */
[----:B------:R-:W-:-:S03]  /*7e30*/  IMAD R11, R0, R9, R11 ;  /* 0x00000009000b7224 */ /* 0x000fc600078e020b */
[C---:B------:R-:W-:Y:S01]  /*7e40*/  ISETP.GT.U32.AND P6, PT, R0.reuse, R8, PT ;  /* 0x000000080000720c */ /* 0x040fe20003fc4070 */
[----:B------:R-:W-:Y:S01]  /*7e50*/  @!P1 IMAD.IADD R5, R5, 0x1, -R0 ;  /* 0x0000000105059824 */ /* 0x000fe200078e0a00 */
[----:B------:R-:W-:Y:S02]  /*7e60*/  ISETP.GT.U32.AND P1, PT, R0, R11, PT ;  /* 0x0000000b0000720c */ /* 0x000fe40003f24070 */
[----:B------:R-:W-:-:S05]  /*7e70*/  IABS R13, R21 ;  /* 0x00000015000d7213 */ /* 0x000fca0000000000 */
[----:B------:R-:W-:Y:S02]  /*7e80*/  @!P0 IMAD.IADD R10, R10, 0x1, -R0 ;  /* 0x000000010a0a8824 */ /* 0x000fe400078e0a00 */
[----:B------:R-:W-:-:S04]  /*7e90*/  IMAD.HI.U32 R2, R23, R13, RZ ;  /* 0x0000000d17027227 */ /* 0x000fc800078e00ff */
[----:B------:R-:W-:Y:S02]  /*7ea0*/  IMAD.MOV R2, RZ, RZ, -R2 ;  /* 0x000000ffff027224 */ /* 0x000fe400078e0a02 */
[--C-:B------:R-:W-:Y:S01]  /*7eb0*/  @!P6 IMAD.IADD R8, R8, 0x1, -R0.reuse ;  /* 0x000000010808e824 */ /* 0x100fe200078e0a00 */
[C---:B------:R-:W-:Y:S02]  /*7ec0*/  ISETP.GT.U32.AND P6, PT, R0.reuse, R7, PT ;  /* 0x000000070000720c */ /* 0x040fe40003fc4070 */
[----:B------:R-:W-:Y:S01]  /*7ed0*/  IABS R14, R22 ;  /* 0x00000016000e7213 */ /* 0x000fe20000000000 */
[----:B------:R-:W-:Y:S01]  /*7ee0*/  @!P1 IMAD.IADD R11, R11, 0x1, -R0 ;  /* 0x000000010b0b9824 */ /* 0x000fe200078e0a00 */
[C---:B------:R-:W-:Y:S01]  /*7ef0*/  ISETP.GT.U32.AND P1, PT, R0.reuse, R10, PT ;  /* 0x0000000a0000720c */ /* 0x040fe20003f24070 */
[C---:B------:R-:W-:Y:S02]  /*7f00*/  IMAD R13, R0.reuse, R2, R13 ;  /* 0x00000002000d7224 */ /* 0x040fe400078e020d */
[----:B------:R-:W-:Y:S01]  /*7f10*/  IMAD.HI.U32 R2, R23, R14, RZ ;  /* 0x0000000e17027227 */ /* 0x000fe200078e00ff */
[----:B------:R-:W-:-:S03]  /*7f20*/  ISETP.GT.U32.AND P0, PT, R0, R8, PT ;  /* 0x000000080000720c */ /* 0x000fc60003f04070 */
[----:B------:R-:W-:Y:S02]  /*7f30*/  IMAD.MOV R2, RZ, RZ, -R2 ;  /* 0x000000ffff027224 */ /* 0x000fe400078e0a02 */
[----:B------:R-:W-:Y:S02]  /*7f40*/  @!P4 IMAD.MOV R5, RZ, RZ, -R5 ;  /* 0x000000ffff05c224 */ /* 0x000fe400078e0a05 */
[C---:B------:R-:W-:Y:S02]  /*7f50*/  IMAD R14, R0.reuse, R2, R14 ;  /* 0x00000002000e7224 */ /* 0x040fe400078e020e */
[--C-:B------:R-:W-:Y:S01]  /*7f60*/  @!P6 IMAD.IADD R7, R7, 0x1, -R0.reuse ;  /* 0x000000010707e824 */ /* 0x100fe200078e0a00 */
[----:B------:R-:W-:Y:S01]  /*7f70*/  STL [R1+0x19f8], R5 ;  /* 0x0019f80501007387 */ /* 0x000fe20000100800 */
[----:B------:R-:W-:Y:S01]  /*7f80*/  ISETP.GT.U32.AND P6, PT, R0, R13, PT ;  /* 0x0000000d0000720c */ /* 0x000fe20003fc4070 */
[----:B------:R-:W-:Y:S01]  /*7f90*/  @!P1 IMAD.IADD R10, R10, 0x1, -R0 ;  /* 0x000000010a0a9824 */ /* 0x000fe200078e0a00 */
[----:B------:R-:W-:Y:S01]  /*7fa0*/  IABS R16, R24 ;  /* 0x0000001800107213 */ /* 0x000fe20000000000 */
[----:B------:R-:W3:Y:S01]  /*7fb0*/  LDL.LU R19, [R1+0x560] ;  /* 0x0005600001137983 */ /* 0x000ee20000300800 */
[----:B------:R-:W-:-:S02]  /*7fc0*/  ISETP.GT.U32.AND P1, PT, R0, R14, PT ;  /* 0x0000000e0000720c */ /* 0x000fc40003f24070 */
[----:B------:R-:W-:Y:S01]  /*7fd0*/  ISETP.GT.U32.AND P4, PT, R0, R11, PT ;  /* 0x0000000b0000720c */ /* 0x000fe20003f84070 */
[----:B0-----:R-:W-:-:S04]  /*7fe0*/  IMAD.HI.U32 R6, R23, R16, RZ ;  /* 0x0000001017067227 */ /* 0x001fc800078e00ff */
[----:B------:R-:W-:Y:S01]  /*7ff0*/  @!P0 IMAD.IADD R8, R8, 0x1, -R0 ;  /* 0x0000000108088824 */ /* 0x000fe200078e0a00 */
[----:B------:R-:W-:Y:S02]  /*8000*/  ISETP.GE.AND P0, PT, R20, RZ, PT ;  /* 0x000000ff1400720c */ /* 0x000fe40003f06270 */
[----:B----4-:R-:W-:Y:S01]  /*8010*/  IABS R18, R25 ;  /* 0x0000001900127213 */ /* 0x010fe20000000000 */
[----:B------:R-:W-:-:S04]  /*8020*/  IMAD.MOV R6, RZ, RZ, -R6 ;  /* 0x000000ffff067224 */ /* 0x000fc800078e0a06 */
[----:B------:R-:W-:-:S04]  /*8030*/  IMAD.HI.U32 R2, R23, R18, RZ ;  /* 0x0000001217027227 */ /* 0x000fc800078e00ff */
[----:B------:R-:W-:Y:S02]  /*8040*/  IMAD.MOV R2, RZ, RZ, -R2 ;  /* 0x000000ffff027224 */ /* 0x000fe400078e0a02 */
[----:B------:R-:W-:Y:S02]  /*8050*/  @!P6 IMAD.IADD R13, R13, 0x1, -R0 ;  /* 0x000000010d0de824 */ /* 0x000fe400078e0a00 */
[----:B------:R-:W-:Y:S02]  /*8060*/  IMAD R16, R0, R6, R16 ;  /* 0x0000000600107224 */ /* 0x000fe400078e0210 */
[--C-:B------:R-:W-:Y:S01]  /*8070*/  @!P1 IMAD.IADD R14, R14, 0x1, -R0.reuse ;  /* 0x000000010e0e9824 */ /* 0x100fe200078e0a00 */
[----:B------:R-:W-:Y:S01]  /*8080*/  IABS R20, R26 ;  /* 0x0000001a00147213 */ /* 0x000fe20000000000 */
[----:B------:R-:W-:Y:S01]  /*8090*/  @!P4 IMAD.IADD R11, R11, 0x1, -R0 ;  /* 0x000000010b0bc824 */ /* 0x000fe200078e0a00 */
[C---:B------:R-:W-:Y:S01]  /*80a0*/  ISETP.GT.U32.AND P1, PT, R0.reuse, R13, PT ;  /* 0x0000000d0000720c */ /* 0x040fe20003f24070 */
[----:B------:R-:W-:-:S02]  /*80b0*/  IMAD R18, R0, R2, R18 ;  /* 0x0000000200127224 */ /* 0x000fc400078e0212 */
[----:B------:R-:W-:Y:S01]  /*80c0*/  @!P5 IMAD.MOV R7, RZ, RZ, -R7 ;  /* 0x000000ffff07d224 */ /* 0x000fe200078e0a07 */
[C---:B------:R-:W-:Y:S01]  /*80d0*/  ISETP.GT.U32.AND P5, PT, R0.reuse, R16, PT ;  /* 0x000000100000720c */ /* 0x040fe20003fa4070 */
[----:B------:R-:W-:Y:S01]  /*80e0*/  @!P2 IMAD.MOV R8, RZ, RZ, -R8 ;  /* 0x000000ffff08a224 */ /* 0x000fe200078e0a08 */
[C---:B------:R-:W-:Y:S01]  /*80f0*/  ISETP.GT.U32.AND P2, PT, R0.reuse, R14, PT ;  /* 0x0000000e0000720c */ /* 0x040fe20003f44070 */
[----:B------:R-:W-:Y:S01]  /*8100*/  @!P0 IMAD.MOV R11, RZ, RZ, -R11 ;  /* 0x000000ffff0b8224 */ /* 0x000fe200078e0a0b */
[----:B------:R-:W-:Y:S01]  /*8110*/  ISETP.GT.U32.AND P0, PT, R0, R18, PT ;  /* 0x000000120000720c */ /* 0x000fe20003f04070 */
[----:B------:R-:W-:Y:S01]  /*8120*/  IMAD.HI.U32 R2, R23, R20, RZ ;  /* 0x0000001417027227 */ /* 0x000fe200078e00ff */
[----:B------:R-:W-:Y:S03]  /*8130*/  STL [R1+0x19fc], R7 ;  /* 0x0019fc0701007387 */ /* 0x000fe60000100800 */
[----:B------:R-:W-:-:S02]  /*8140*/  @!P3 IMAD.MOV R10, RZ, RZ, -R10 ;  /* 0x000000ffff0ab224 */ /* 0x000fc400078e0a0a */
[----:B------:R-:W-:Y:S01]  /*8150*/  IMAD.MOV R2, RZ, RZ, -R2 ;  /* 0x000000ffff027224 */ /* 0x000fe200078e0a02 */
[----:B------:R-:W-:Y:S01]  /*8160*/  STL [R1+0x1a00], R8 ;  /* 0x001a000801007387 */ /* 0x000fe20000100800 */
[----:B------:R-:W-:Y:S01]  /*8170*/  ISETP.GE.AND P4, PT, R21, RZ, PT ;  /* 0x000000ff1500720c */ /* 0x000fe20003f86270 */
[----:B------:R-:W-:Y:S01]  /*8180*/  @!P1 IMAD.IADD R13, R13, 0x1, -R0 ;  /* 0x000000010d0d9824 */ /* 0x000fe200078e0a00 */
[----:B------:R-:W-:Y:S01]  /*8190*/  ISETP.GE.AND P3, PT, R24, RZ, PT ;  /* 0x000000ff1800720c */ /* 0x000fe20003f66270 */
[----:B------:R-:W-:Y:S01]  /*81a0*/  STL [R1+0x1a04], R10 ;  /* 0x001a040a01007387 */ /* 0x000fe20000100800 */
[----:B------:R-:W-:Y:S01]  /*81b0*/  IMAD R20, R0, R2, R20 ;  /* 0x0000000200147224 */ /* 0x000fe200078e0214 */
[----:B------:R-:W-:Y:S02]  /*81c0*/  ISETP.GE.AND P1, PT, R25, RZ, PT ;  /* 0x000000ff1900720c */ /* 0x000fe40003f26270 */
[----:B------:R-:W4:Y:S01]  /*81d0*/  LDL.LU R24, [R1+0x564] ;  /* 0x0005640001187983 */ /* 0x000f220000300800 */
[----:B------:R-:W-:-:S03]  /*81e0*/  @!P5 IMAD.IADD R16, R16, 0x1, -R0 ;  /* 0x000000011010d824 */ /* 0x000fc600078e0a00 */
[----:B------:R-:W-:Y:S01]  /*81f0*/  STL [R1+0x1a08], R11 ;  /* 0x001a080b01007387 */ /* 0x000fe20000100800 */
[--C-:B------:R-:W-:Y:S01]  /*8200*/  @!P2 IMAD.IADD R14, R14, 0x1, -R0.reuse ;  /* 0x000000010e0ea824 */ /* 0x100fe200078e0a00 */
[----:B------:R-:W-:Y:S02]  /*8210*/  ISETP.GE.AND P6, PT, R22, RZ, PT ;  /* 0x000000ff1600720c */ /* 0x000fe40003fc6270 */
[----:B------:R-:W4:Y:S01]  /*8220*/  LDL.LU R25, [R1+0x568] ;  /* 0x0005680001197983 */ /* 0x000f220000300800 */
[----:B------:R-:W-:Y:S01]  /*8230*/  ISETP.GT.U32.AND P2, PT, R0, R20, PT ;  /* 0x000000140000720c */ /* 0x000fe20003f44070 */
[----:B------:R-:W-:Y:S01]  /*8240*/  @!P0 IMAD.IADD R18, R18, 0x1, -R0 ;  /* 0x0000000112128824 */ /* 0x000fe200078e0a00 */
[----:B------:R-:W-:Y:S01]  /*8250*/  ISETP.GT.U32.AND P5, PT, R0, R16, PT ;  /* 0x000000100000720c */ /* 0x000fe20003fa4070 */
[----:B------:R-:W-:-:S03]  /*8260*/  @!P4 IMAD.MOV R13, RZ, RZ, -R13 ;  /* 0x000000ffff0dc224 */ /* 0x000fc600078e0a0d */
[----:B------:R-:W-:Y:S02]  /*8270*/  ISETP.GT.U32.AND P0, PT, R0, R18, PT ;  /* 0x000000120000720c */ /* 0x000fe40003f04070 */
[----:B------:R-:W-:Y:S01]  /*8280*/  STL [R1+0x1a0c], R13 ;  /* 0x001a0c0d01007387 */ /* 0x000fe20000100800 */
[----:B------:R-:W-:Y:S01]  /*8290*/  ISETP.GE.AND P4, PT, R26, RZ, PT ;  /* 0x000000ff1a00720c */ /* 0x000fe20003f86270 */
[----:B------:R-:W-:Y:S02]  /*82a0*/  @!P6 IMAD.MOV R14, RZ, RZ, -R14 ;  /* 0x000000ffff0ee224 */ /* 0x000fe400078e0a0e */
[----:B------:R-:W4:Y:S01]  /*82b0*/  LDL.LU R26, [R1+0x56c] ;  /* 0x00056c00011a7983 */ /* 0x000f220000300800 */
[--C-:B------:R-:W-:Y:S02]  /*82c0*/  @!P2 IMAD.IADD R20, R20, 0x1, -R0.reuse ;  /* 0x000000011414a824 */ /* 0x100fe400078e0a00 */
[--C-:B------:R-:W-:Y:S01]  /*82d0*/  @!P5 IMAD.IADD R16, R16, 0x1, -R0.reuse ;  /* 0x000000011010d824 */ /* 0x100fe200078e0a00 */
[----:B------:R-:W-:Y:S02]  /*82e0*/  STL [R1+0x1a10], R14 ;  /* 0x001a100e01007387 */ /* 0x000fe40000100800 */
[----:B------:R-:W-:Y:S01]  /*82f0*/  ISETP.GT.U32.AND P2, PT, R0, R20, PT ;  /* 0x000000140000720c */ /* 0x000fe20003f44070 */
[----:B------:R-:W-:-:S02]  /*8300*/  @!P0 IMAD.IADD R18, R18, 0x1, -R0 ;  /* 0x0000000112128824 */ /* 0x000fc400078e0a00 */
[----:B------:R-:W-:Y:S02]  /*8310*/  @!P3 IMAD.MOV R16, RZ, RZ, -R16 ;  /* 0x000000ffff10b224 */ /* 0x000fe400078e0a10 */
[----:B------:R-:W-:-:S08]  /*8320*/  @!P1 IMAD.MOV R18, RZ, RZ, -R18 ;  /* 0x000000ffff129224 */ /* 0x000fd000078e0a12 */
[----:B------:R-:W-:-:S04]  /*8330*/  @!P2 IMAD.IADD R20, R20, 0x1, -R0 ;  /* 0x000000011414a824 */ /* 0x000fc800078e0a00 */
[----:B------:R-:W-:Y:S01]  /*8340*/  @!P4 IMAD.MOV R20, RZ, RZ, -R20 ;  /* 0x000000ffff14c224 */ /* 0x000fe200078e0a14 */
[----:B--2---:R-:W-:Y:S02]  /*8350*/  IABS R21, R27 ;  /* 0x0000001b00157213 */ /* 0x004fe40000000000 */
[----:B------:R-:W-:Y:S02]  /*8360*/  ISETP.GE.AND P6, PT, R27, RZ, PT ;  /* 0x000000ff1b00720c */ /* 0x000fe40003fc6270 */
[----:B------:R-:W2:Y:S04]  /*8370*/  LDL.LU R27, [R1+0x570] ;  /* 0x00057000011b7983 */ /* 0x000ea80000300800 */
[----:B------:R0:W-:Y:S04]  /*8380*/  STL [R1+0x1a14], R16 ;  /* 0x001a141001007387 */ /* 0x0001e80000100800 */
[----:B0-----:R-:W2:Y:S04]  /*8390*/  LDL.LU R16, [R1+0x574] ;  /* 0x0005740001107983 */ /* 0x001ea80000300800 */
[----:B------:R0:W-:Y:S04]  /*83a0*/  STL [R1+0x1a18], R18 ;  /* 0x001a181201007387 */ /* 0x0001e80000100800 */
[----:B------:R-:W2:Y:S04]  /*83b0*/  LDL.LU R13, [R1+0x578] ;  /* 0x00057800010d7983 */ /* 0x000ea80000300800 */
[----:B------:R-:W2:Y:S04]  /*83c0*/  LDL.LU R11, [R1+0x57c] ;  /* 0x00057c00010b7983 */ /* 0x000ea80000300800 */
[----:B------:R-:W-:Y:S04]  /*83d0*/  STL [R1+0x1a1c], R20 ;  /* 0x001a1c1401007387 */ /* 0x000fe80000100800 */
[----:B------:R-:W2:Y:S04]  /*83e0*/  LDL.LU R4, [R1+0x580] ;  /* 0x0005800001047983 */ /* 0x000ea80000300800 */
[----:B------:R-:W2:Y:S04]  /*83f0*/  LDL.LU R5, [R1+0x584] ;  /* 0x0005840001057983 */ /* 0x000ea80000300800 */
[----:B------:R-:W2:Y:S04]  /*8400*/  LDL.LU R7, [R1+0x588] ;  /* 0x0005880001077983 */ /* 0x000ea80000300800 */
[----:B------:R-:W2:Y:S04]  /*8410*/  LDL.LU R10, [R1+0x58c] ;  /* 0x00058c00010a7983 */ /* 0x000ea80000300800 */
[----:B------:R-:W2:Y:S01]  /*8420*/  LDL.LU R8, [R1+0x590] ;  /* 0x0005900001087983 */ /* 0x000ea20000300800 */
[----:B------:R-:W-:-:S04]  /*8430*/  IMAD.HI.U32 R2, R23, R21, RZ ;  /* 0x0000001517027227 */ /* 0x000fc800078e00ff */
[----:B------:R-:W-:-:S04]  /*8440*/  IMAD.MOV R2, RZ, RZ, -R2 ;  /* 0x000000ffff027224 */ /* 0x000fc800078e0a02 */
[----:B------:R-:W-:-:S05]  /*8450*/  IMAD R21, R0, R2, R21 ;  /* 0x0000000200157224 */ /* 0x000fca00078e0215 */
[----:B------:R-:W-:Y:S02]  /*8460*/  ISETP.GT.U32.AND P5, PT, R0, R21, PT ;  /* 0x000000150000720c */ /* 0x000fe40003fa4070 */
[----:B---3--:R-:W-:-:S05]  /*8470*/  IABS R22, R19 ;  /* 0x0000001300167213 */ /* 0x008fca0000000000 */
[----:B------:R-:W-:-:S04]  /*8480*/  IMAD.HI.U32 R2, R23, R22, RZ ;  /* 0x0000001617027227 */ /* 0x000fc800078e00ff */
[----:B------:R-:W-:-:S04]  /*8490*/  IMAD.MOV R2, RZ, RZ, -R2 ;  /* 0x000000ffff027224 */ /* 0x000fc800078e0a02 */
[----:B------:R-:W-:-:S05]  /*84a0*/  IMAD R22, R0, R2, R22 ;  /* 0x0000000200167224 */ /* 0x000fca00078e0216 */
[----:B------:R-:W-:Y:S01]  /*84b0*/  ISETP.GT.U32.AND P2, PT, R0, R22, PT ;  /* 0x000000160000720c */ /* 0x000fe20003f44070 */
[----:B------:R-:W-:-:S12]  /*84c0*/  @!P5 IMAD.IADD R21, R21, 0x1, -R0 ;  /* 0x000000011515d824 */ /* 0x000fd800078e0a00 */
[----:B------:R-:W-:Y:S01]  /*84d0*/  @!P2 IMAD.IADD R22, R22, 0x1, -R0 ;  /* 0x000000011616a824 */ /* 0x000fe200078e0a00 */
[----:B------:R-:W-:-:S04]  /*84e0*/  ISETP.GT.U32.AND P5, PT, R0, R21, PT ;  /* 0x000000150000720c */ /* 0x000fc80003fa4070 */
[----:B------:R-:W-:Y:S02]  /*84f0*/  ISETP.GT.U32.AND P2, PT, R0, R22, PT ;  /* 0x000000160000720c */ /* 0x000fe40003f44070 */
[----:B----4-:R-:W-:Y:S02]  /*8500*/  IABS R28, R24 ;  /* 0x00000018001c7213 */ /* 0x010fe40000000000 */
[----:B------:R-:W-:Y:S02]  /*8510*/  ISETP.GE.AND P0, PT, R24, RZ, PT ;  /* 0x000000ff1800720c */ /* 0x000fe40003f06270 */
[----:B------:R-:W-:-:S05]  /*8520*/  IABS R24, R25 ;  /* 0x0000001900187213 */ /* 0x000fca0000000000 */
[----:B------:R-:W-:-:S04]  /*8530*/  IMAD.HI.U32 R2, R23, R24, RZ ;  /* 0x0000001817027227 */ /* 0x000fc800078e00ff */
[----:B------:R-:W-:Y:S02]  /*8540*/  IMAD.MOV R2, RZ, RZ, -R2 ;  /* 0x000000ffff027224 */ /* 0x000fe400078e0a02 */
[----:B------:R-:W-:Y:S01]  /*8550*/  IMAD.HI.U32 R6, R23, R28, RZ ;  /* 0x0000001c17067227 */ /* 0x000fe200078e00ff */
[----:B------:R-:W-:-:S03]  /*8560*/  ISETP.GE.AND P1, PT, R25, RZ, PT ;  /* 0x000000ff1900720c */ /* 0x000fc60003f26270 */
[----:B------:R-:W-:Y:S01]  /*8570*/  IMAD R24, R0, R2, R24 ;  /* 0x0000000200187224 */ /* 0x000fe200078e0218 */
[----:B------:R-:W-:Y:S01]  /*8580*/  IABS R25, R26 ;  /* 0x0000001a00197213 */ /* 0x000fe20000000000 */
[----:B------:R-:W-:Y:S02]  /*8590*/  IMAD.MOV R6, RZ, RZ, -R6 ;  /* 0x000000ffff067224 */ /* 0x000fe400078e0a06 */
[----:B------:R-:W-:Y:S01]  /*85a0*/  @!P2 IMAD.IADD R22, R22, 0x1, -R0 ;  /* 0x000000011616a824 */ /* 0x000fe200078e0a00 */
[C---:B------:R-:W-:Y:S01]  /*85b0*/  ISETP.GT.U32.AND P2, PT, R0.reuse, R24, PT ;  /* 0x000000180000720c */ /* 0x040fe20003f44070 */
[----:B------:R-:W-:Y:S01]  /*85c0*/  IMAD R28, R0, R6, R28 ;  /* 0x00000006001c7224 */ /* 0x000fe200078e021c */
[----:B------:R-:W-:Y:S01]  /*85d0*/  ISETP.GE.AND P4, PT, R26, RZ, PT ;  /* 0x000000ff1a00720c */ /* 0x000fe20003f86270 */
[----:B------:R-:W-:Y:S02]  /*85e0*/  @!P5 IMAD.IADD R21, R21, 0x1, -R0 ;  /* 0x000000011515d824 */ /* 0x000fe400078e0a00 */
[----:B------:R-:W-:-:S04]  /*85f0*/  IMAD.HI.U32 R6, R23, R25, RZ ;  /* 0x0000001917067227 */ /* 0x000fc800078e00ff */
[----:B------:R-:W-:Y:S02]  /*8600*/  IMAD.MOV R6, RZ, RZ, -R6 ;  /* 0x000000ffff067224 */ /* 0x000fe400078e0a06 */
[----:B------:R-:W-:Y:S01]  /*8610*/  @!P6 IMAD.MOV R21, RZ, RZ, -R21 ;  /* 0x000000ffff15e224 */ /* 0x000fe200078e0a15 */
[C---:B------:R-:W-:Y:S01]  /*8620*/  ISETP.GT.U32.AND P6, PT, R0.reuse, R28, PT ;  /* 0x0000001c0000720c */ /* 0x040fe20003fc4070 */
[----:B------:R-:W-:Y:S01]  /*8630*/  IMAD R25, R0, R6, R25 ;  /* 0x0000000600197224 */ /* 0x000fe200078e0219 */
[----:B------:R-:W-:Y:S01]  /*8640*/  ISETP.GE.AND P3, PT, R19, RZ, PT ;  /* 0x000000ff1300720c */ /* 0x000fe20003f66270 */
[----:B------:R-:W-:-:S05]  /*8650*/  @!P2 IMAD.IADD R24, R24, 0x1, -R0 ;  /* 0x000000011818a824 */ /* 0x000fca00078e0a00 */
[----:B------:R-:W-:-:S05]  /*8660*/  ISETP.GT.U32.AND P2, PT, R0, R24, PT ;  /* 0x000000180000720c */ /* 0x000fca0003f44070 */
[----:B------:R-:W-:Y:S01]  /*8670*/  @!P6 IMAD.IADD R28, R28, 0x1, -R0 ;  /* 0x000000011c1ce824 */ /* 0x000fe200078e0a00 */
[----:B------:R-:W-:Y:S01]  /*8680*/  ISETP.GT.U32.AND P6, PT, R0, R25, PT ;  /* 0x000000190000720c */ /* 0x000fe20003fc4070 */
[----:B------:R-:W-:-:S03]  /*8690*/  @!P3 IMAD.MOV R22, RZ, RZ, -R22 ;  /* 0x000000ffff16b224 */ /* 0x000fc600078e0a16 */
[----:B------:R-:W-:-:S03]  /*86a0*/  ISETP.GT.U32.AND P3, PT, R0, R28, PT ;  /* 0x0000001c0000720c */ /* 0x000fc60003f64070 */
[----:B------:R-:W-:-:S06]  /*86b0*/  @!P2 IMAD.IADD R24, R24, 0x1, -R0 ;  /* 0x000000011818a824 */ /* 0x000fcc00078e0a00 */
[----:B------:R-:W-:-:S04]  /*86c0*/  @!P6 IMAD.IADD R25, R25, 0x1, -R0 ;  /* 0x000000011919e824 */ /* 0x000fc800078e0a00 */
[----:B------:R-:W-:Y:S01]  /*86d0*/  @!P3 IMAD.IADD R28, R28, 0x1, -R0 ;  /* 0x000000011c1cb824 */ /* 0x000fe200078e0a00 */
[----:B------:R-:W-:-:S13]  /*86e0*/  ISETP.GT.U32.AND P6, PT, R0, R25, PT ;  /* 0x000000190000720c */ /* 0x000fda0003fc4070 */
[----:B------:R-:W-:Y:S01]  /*86f0*/  @!P6 IMAD.IADD R25, R25, 0x1, -R0 ;  /* 0x000000011919e824 */ /* 0x000fe200078e0a00 */
[----:B--2---:R-:W-:-:S05]  /*8700*/  IABS R26, R27 ;  /* 0x0000001b001a7213 */ /* 0x004fca0000000000 */
[----:B------:R-:W-:-:S04]  /*8710*/  IMAD.HI.U32 R12, R23, R26, RZ ;  /* 0x0000001a170c7227 */ /* 0x000fc800078e00ff */
[----:B------:R-:W-:Y:S01]  /*8720*/  IMAD.MOV R12, RZ, RZ, -R12 ;  /* 0x000000ffff0c7224 */ /* 0x000fe200078e0a0c */
[----:B------:R-:W-:-:S03]  /*8730*/  IABS R2, R16 ;  /* 0x0000001000027213 */ /* 0x000fc60000000000 */
[----:B------:R-:W-:Y:S01]  /*8740*/  IMAD R26, R0, R12, R26 ;  /* 0x0000000c001a7224 */ /* 0x000fe200078e021a */
[----:B------:R-:W-:Y:S01]  /*8750*/  IABS R6, R13 ;  /* 0x0000000d00067213 */ /* 0x000fe20000000000 */
[----:B------:R-:W-:-:S04]  /*8760*/  IMAD.HI.U32 R15, R23, R2, RZ ;  /* 0x00000002170f7227 */ /* 0x000fc800078e00ff */
[----:B------:R-:W-:Y:S01]  /*8770*/  IMAD.HI.U32 R12, R23, R6, RZ ;  /* 0x00000006170c7227 */ /* 0x000fe200078e00ff */
[----:B------:R-:W-:-:S03]  /*8780*/  ISETP.GE.AND P5, PT, R27, RZ, PT ;  /* 0x000000ff1b00720c */ /* 0x000fc60003fa6270 */
[----:B------:R-:W-:Y:S02]  /*8790*/  IMAD.MOV R12, RZ, RZ, -R12 ;  /* 0x000000ffff0c7224 */ /* 0x000fe400078e0a0c */
[----:B------:R-:W-:Y:S01]  /*87a0*/  IMAD.MOV R15, RZ, RZ, -R15 ;  /* 0x000000ffff0f7224 */ /* 0x000fe200078e0a0f */
[----:B------:R-:W-:Y:S01]  /*87b0*/  IABS R9, R11 ;  /* 0x0000000b00097213 */ /* 0x000fe20000000000 */
[C---:B------:R-:W-:Y:S01]  /*87c0*/  IMAD R6, R0.reuse, R12, R6 ;  /* 0x0000000c00067224 */ /* 0x040fe200078e0206 */
[----:B------:R-:W-:Y:S01]  /*87d0*/  IABS R27, R4 ;  /* 0x00000004001b7213 */ /* 0x000fe20000000000 */
[----:B------:R-:W-:Y:S01]  /*87e0*/  IMAD R2, R0, R15, R2 ;  /* 0x0000000f00027224 */ /* 0x000fe200078e0202 */
[----:B------:R-:W-:Y:S01]  /*87f0*/  IABS R12, R5 ;  /* 0x00000005000c7213 */ /* 0x000fe20000000000 */
[----:B------:R-:W-:-:S04]  /*8800*/  IMAD.HI.U32 R15, R23, R9, RZ ;  /* 0x00000009170f7227 */ /* 0x000fc800078e00ff */
[----:B------:R-:W-:Y:S01]  /*8810*/  IMAD.HI.U32 R17, R23, R27, RZ ;  /* 0x0000001b17117227 */ /* 0x000fe200078e00ff */
[----:B------:R-:W-:-:S03]  /*8820*/  ISETP.GT.U32.AND P2, PT, R0, R2, PT ;  /* 0x000000020000720c */ /* 0x000fc60003f44070 */
[----:B------:R-:W-:Y:S01]  /*8830*/  IMAD.HI.U32 R19, R23, R12, RZ ;  /* 0x0000000c17137227 */ /* 0x000fe200078e00ff */
[----:B------:R-:W-:-:S03]  /*8840*/  IABS R14, R8 ;  /* 0x00000008000e7213 */ /* 0x000fc60000000000 */
[----:B------:R-:W-:Y:S02]  /*8850*/  IMAD.MOV R15, RZ, RZ, -R15 ;  /* 0x000000ffff0f7224 */ /* 0x000fe400078e0a0f */
[----:B------:R-:W-:Y:S02]  /*8860*/  IMAD.MOV R17, RZ, RZ, -R17 ;  /* 0x000000ffff117224 */ /* 0x000fe400078e0a11 */
[----:B------:R-:W-:Y:S02]  /*8870*/  IMAD.MOV R19, RZ, RZ, -R19 ;  /* 0x000000ffff137224 */ /* 0x000fe400078e0a13 */
[C---:B------:R-:W-:Y:S01]  /*8880*/  IMAD R9, R0.reuse, R15, R9 ;  /* 0x0000000f00097224 */ /* 0x040fe200078e0209 */
[----:B------:R-:W-:Y:S01]  /*8890*/  IABS R15, R7 ;  /* 0x00000007000f7213 */ /* 0x000fe20000000000 */
[C---:B------:R-:W-:Y:S01]  /*88a0*/  IMAD R27, R0.reuse, R17, R27 ;  /* 0x00000011001b7224 */ /* 0x040fe200078e021b */
[----:B------:R-:W-:Y:S01]  /*88b0*/  IABS R17, R10 ;  /* 0x0000000a00117213 */ /* 0x000fe20000000000 */
[----:B------:R-:W-:-:S02]  /*88c0*/  IMAD R12, R0, R19, R12 ;  /* 0x00000013000c7224 */ /* 0x000fc400078e020c */
[----:B------:R-:W-:Y:S02]  /*88d0*/  IMAD.MOV.U32 R19, RZ, RZ, R14 ;  /* 0x000000ffff137224 */ /* 0x000fe400078e000e */
[----:B------:R-:W-:-:S04]  /*88e0*/  IMAD.HI.U32 R29, R23, R15, RZ ;  /* 0x0000000f171d7227 */ /* 0x000fc800078e00ff */
[----:B0-----:R-:W-:-:S04]  /*88f0*/  IMAD.HI.U32 R18, R23, R17, RZ ;  /* 0x0000001117127227 */ /* 0x001fc800078e00ff */
[----:B------:R-:W-:-:S04]  /*8900*/  IMAD.HI.U32 R14, R23, R19, RZ ;  /* 0x00000013170e7227 */ /* 0x000fc800078e00ff */
[----:B------:R-:W-:Y:S02]  /*8910*/  @!P2 IMAD.IADD R2, R2, 0x1, -R0 ;  /* 0x000000010202a824 */ /* 0x000fe400078e0a00 */
[----:B------:R-:W-:-:S04]  /*8920*/  IMAD.MOV.U32 R23, RZ, RZ, R28 ;  /* 0x000000ffff177224 */ /* 0x000fc800078e001c */
[----:B------:R-:W-:Y:S01]  /*8930*/  @!P0 IMAD.MOV R23, RZ, RZ, -R23 ;  /* 0x000000ffff178224 */ /* 0x000fe200078e0a17 */
[C---:B------:R-:W-:Y:S01]  /*8940*/  ISETP.GT.U32.AND P0, PT, R0.reuse, R2, PT ;  /* 0x000000020000720c */ /* 0x040fe20003f04070 */
[----:B------:R-:W-:Y:S01]  /*8950*/  IMAD.MOV R29, RZ, RZ, -R29 ;  /* 0x000000ffff1d7224 */ /* 0x000fe200078e0a1d */
[C---:B------:R-:W-:Y:S02]  /*8960*/  ISETP.GT.U32.AND P3, PT, R0.reuse, R26, PT ;  /* 0x0000001a0000720c */ /* 0x040fe40003f64070 */
[C---:B------:R-:W-:Y:S01]  /*8970*/  ISETP.GT.U32.AND P6, PT, R0.reuse, R6, PT ;  /* 0x000000060000720c */ /* 0x040fe20003fc4070 */
[----:B------:R-:W-:-:S08]  /*8980*/  IMAD R15, R0, R29, R15 ;  /* 0x0000001d000f7224 */ /* 0x000fd000078e020f */
[--C-:B------:R-:W-:Y:S01]  /*8990*/  @!P0 IMAD.IADD R2, R2, 0x1, -R0.reuse ;  /* 0x0000000102028824 */ /* 0x100fe200078e0a00 */
[----:B------:R-:W-:Y:S01]  /*89a0*/  ISETP.GT.U32.AND P0, PT, R0, R15, PT ;  /* 0x0000000f0000720c */ /* 0x000fe20003f04070 */
[--C-:B------:R-:W-:Y:S01]  /*89b0*/  @!P3 IMAD.IADD R26, R26, 0x1, -R0.reuse ;  /* 0x000000011a1ab824 */ /* 0x100fe200078e0a00 */
[----:B------:R-:W-:Y:S01]  /*89c0*/  ISETP.GT.U32.AND P3, PT, R0, R9, PT ;  /* 0x000000090000720c */ /* 0x000fe20003f64070 */
[----:B------:R-:W-:Y:S01]  /*89d0*/  @!P6 IMAD.IADD R6, R6, 0x1, -R0 ;  /* 0x000000010606e824 */ /* 0x000fe200078e0a00 */
[----:B------:R-:W-:-:S09]  /*89e0*/  ISETP.GT.U32.AND P6, PT, R0, R12, PT ;  /* 0x0000000c0000720c */ /* 0x000fd20003fc4070 */
[--C-:B------:R-:W-:Y:S01]  /*89f0*/  @!P0 IMAD.IADD R15, R15, 0x1, -R0.reuse ;  /* 0x000000010f0f8824 */ /* 0x100fe200078e0a00 */
[----:B------:R-:W-:Y:S02]  /*8a00*/  ISETP.GE.AND P0, PT, R4, RZ, PT ;  /* 0x000000ff0400720c */ /* 0x000fe40003f06270 */
[----:B------:R-:W0:Y:S01]  /*8a10*/  S2R R4, SR_TID.X ;  /* 0x0000000000047919 */ /* 0x000e220000002100 */
[--C-:B------:R-:W-:Y:S01]  /*8a20*/  @!P3 IMAD.IADD R9, R9, 0x1, -R0.reuse ;  /* 0x000000010909b824 */ /* 0x100fe200078e0a00 */
[----:B------:R-:W-:Y:S01]  /*8a30*/  ISETP.GT.U32.AND P3, PT, R0, R26, PT ;  /* 0x0000001a0000720c */ /* 0x000fe20003f64070 */
[----:B------:R-:W-:Y:S01]  /*8a40*/  @!P6 IMAD.IADD R12, R12, 0x1, -R0 ;  /* 0x000000010c0ce824 */ /* 0x000fe200078e0a00 */
[----:B------:R-:W-:-:S04]  /*8a50*/  ISETP.GT.U32.AND P2, PT, R0, R27, PT ;  /* 0x0000001b0000720c */ /* 0x000fc80003f44070 */
[----:B------:R-:W-:Y:S01]  /*8a60*/  ISETP.GT.U32.AND P6, PT, R0, R12, PT ;  /* 0x0000000c0000720c */ /* 0x000fe20003fc4070 */
[----:B------:R-:W-:-:S04]  /*8a70*/  IMAD.MOV R28, RZ, RZ, -R14 ;  /* 0x000000ffff1c7224 */ /* 0x000fc800078e0a0e */
[----:B------:R-:W-:Y:S02]  /*8a80*/  IMAD R19, R0, R28, R19 ;  /* 0x0000001c00137224 */ /* 0x000fe400078e0213 */
[----:B------:R-:W-:Y:S01]  /*8a90*/  @!P3 IMAD.IADD R26, R26, 0x1, -R0 ;  /* 0x000000011a1ab824 */ /* 0x000fe200078e0a00 */
[----:B------:R-:W-:Y:S01]  /*8aa0*/  ISETP.GE.AND P3, PT, R16, RZ, PT ;  /* 0x000000ff1000720c */ /* 0x000fe20003f66270 */
[----:B------:R-:W-:Y:S01]  /*8ab0*/  @!P1 IMAD.MOV R24, RZ, RZ, -R24 ;  /* 0x000000ffff189224 */ /* 0x000fe200078e0a18 */
[----:B------:R-:W-:Y:S01]  /*8ac0*/  ISETP.GT.U32.AND P1, PT, R0, R9, PT ;  /* 0x000000090000720c */ /* 0x000fe20003f24070 */
[--C-:B------:R-:W-:Y:S02]  /*8ad0*/  @!P2 IMAD.IADD R27, R27, 0x1, -R0.reuse ;  /* 0x000000011b1ba824 */ /* 0x100fe400078e0a00 */
[----:B------:R-:W-:Y:S01]  /*8ae0*/  @!P6 IMAD.IADD R12, R12, 0x1, -R0 ;  /* 0x000000010c0ce824 */ /* 0x000fe200078e0a00 */
[C---:B------:R-:W-:Y:S02]  /*8af0*/  ISETP.GT.U32.AND P6, PT, R0.reuse, R19, PT ;  /* 0x000000130000720c */ /* 0x040fe40003fc4070 */
[----:B------:R-:W-:Y:S01]  /*8b00*/  ISETP.GT.U32.AND P2, PT, R0, R6, PT ;  /* 0x000000060000720c */ /* 0x000fe20003f44070 */
[----:B------:R-:W-:Y:S01]  /*8b10*/  IMAD.MOV R29, RZ, RZ, -R18 ;  /* 0x000000ffff1d7224 */ /* 0x000fe200078e0a12 */
[----:B------:R-:W-:Y:S01]  /*8b20*/  STL [R1+0x1a20], R21 ;  /* 0x001a201501007387 */ /* 0x000fe20000100800 */
[----:B------:R-:W-:-:S02]  /*8b30*/  @!P4 IMAD.MOV R25, RZ, RZ, -R25 ;  /* 0x000000ffff19c224 */ /* 0x000fc400078e0a19 */
[----:B------:R-:W-:Y:S01]  /*8b40*/  @!P3 IMAD.MOV R2, RZ, RZ, -R2 ;  /* 0x000000ffff02b224 */ /* 0x000fe200078e0a02 */
[----:B------:R-:W-:Y:S01]  /*8b50*/  ISETP.GE.AND P3, PT, R5, RZ, PT ;  /* 0x000000ff0500720c */ /* 0x000fe20003f66270 */
[----:B------:R-:W-:Y:S02]  /*8b60*/  IMAD R17, R0, R29, R17 ;  /* 0x0000001d00117224 */ /* 0x000fe400078e0211 */
[C---:B0-----:R-:W-:Y:S01]  /*8b70*/  IMAD.SHL.U32 R5, R4.reuse, 0x2, RZ ;  /* 0x0000000204057824 */ /* 0x041fe200078e00ff */
[----:B------:R-:W-:Y:S01]  /*8b80*/  STL [R1+0x1a24], R22 ;  /* 0x001a241601007387 */ /* 0x000fe20000100800 */
[----:B------:R-:W-:Y:S01]  /*8b90*/  @!P5 IMAD.MOV R26, RZ, RZ, -R26 ;  /* 0x000000ffff1ad224 */ /* 0x000fe200078e0a1a */
[----:B------:R-:W-:Y:S01]  /*8ba0*/  LOP3.LUT R29, R4, 0x7, RZ, 0xc0, !PT ;  /* 0x00000007041d7812 */ /* 0x000fe200078ec0ff */
[--C-:B------:R-:W-:Y:S01]  /*8bb0*/  @!P6 IMAD.IADD R19, R19, 0x1, -R0.reuse ;  /* 0x000000011313e824 */ /* 0x100fe200078e0a00 */
[----:B------:R-:W-:Y:S01]  /*8bc0*/  STL [R1+0x1a28], R23 ;  /* 0x001a281701007387 */ /* 0x000fe20000100800 */
[--C-:B------:R-:W-:Y:S01]  /*8bd0*/  @!P1 IMAD.IADD R9, R9, 0x1, -R0.reuse ;  /* 0x0000000109099824 */ /* 0x100fe200078e0a00 */
[----:B------:R-:W-:Y:S01]  /*8be0*/  ISETP.GE.AND P6, PT, R7, RZ, PT ;  /* 0x000000ff0700720c */ /* 0x000fe20003fc6270 */
[----:B------:R-:W-:Y:S01]  /*8bf0*/  @!P2 IMAD.IADD R6, R6, 0x1, -R0 ;  /* 0x000000010606a824 */ /* 0x000fe200078e0a00 */
[----:B------:R-:W-:Y:S01]  /*8c00*/  STL [R1+0x1a2c], R24 ;  /* 0x001a2c1801007387 */ /* 0x000fe20000100800 */
[----:B------:R-:W-:Y:S01]  /*8c10*/  ISETP.GT.U32.AND P1, PT, R0, R17, PT ;  /* 0x000000110000720c */ /* 0x000fe20003f24070 */
[----:B------:R-:W0:Y:S01]  /*8c20*/  LDC R7, c[0x0][0x230] ;  /* 0x00008c00ff077b82 */ /* 0x000e220000000800 */
[----:B------:R-:W-:Y:S01]  /*8c30*/  ISETP.GE.AND P2, PT, R13, RZ, PT ;  /* 0x000000ff0d00720c */ /* 0x000fe20003f46270 */
[----:B------:R-:W-:Y:S01]  /*8c40*/  STL [R1+0x1a30], R25 ;  /* 0x001a301901007387 */ /* 0x000fe20000100800 */
[----:B------:R-:W-:-:S03]  /*8c50*/  LOP3.LUT R28, R5, 0x10, RZ, 0xc0, !PT ;  /* 0x00000010051c7812 */ /* 0x000fc600078ec0ff */
[----:B------:R-:W-:Y:S01]  /*8c60*/  STL [R1+0x1a34], R26 ;  /* 0x001a341a01007387 */ /* 0x000fe20000100800 */
[----:B------:R-:W-:-:S03]  /*8c70*/  LOP3.LUT R28, R28, 0x20, R4, 0xf8, !PT ;  /* 0x000000201c1c7812 */ /* 0x000fc600078ef804 */
[----:B------:R1:W-:Y:S01]  /*8c80*/  STL [R1+0x1a38], R2 ;  /* 0x001a380201007387 */ /* 0x0003e20000100800 */
[----:B------:R-:W-:Y:S01]  /*8c90*/  ISETP.GT.U32.AND P4, PT, R0, R27, PT ;  /* 0x0000001b0000720c */ /* 0x000fe20003f84070 */
[C---:B-1----:R-:W-:Y:S02]  /*8ca0*/  IMAD R2, R29.reuse, 0x210, RZ ;  /* 0x000002101d027824 */ /* 0x042fe400078e02ff */
[----:B------:R-:W-:-:S03]  /*8cb0*/  IMAD R29, R29, 0x90, RZ ;  /* 0x000000901d1d7824 */ /* 0x000fc600078e02ff */
[----:B------:R-:W-:Y:S01]  /*8cc0*/  LOP3.LUT R28, R2, R28, RZ, 0x3c, !PT ;  /* 0x0000001c021c7212 */ /* 0x000fe200078e3cff */
[----:B------:R-:W-:Y:S01]  /*8cd0*/  IMAD.SHL.U32 R2, R4, 0x100, RZ ;  /* 0x0000010004027824 */ /* 0x000fe200078e00ff */
[----:B------:R-:W-:Y:S01]  /*8ce0*/  LOP3.LUT R5, R29, 0x30, R5, 0x78, !PT ;  /* 0x000000301d057812 */ /* 0x000fe200078e7805 */
[----:B------:R-:W-:Y:S02]  /*8cf0*/  @!P1 IMAD.IADD R17, R17, 0x1, -R0 ;  /* 0x0000000111119824 */ /* 0x000fe400078e0a00 */
[----:B------:R-:W-:Y:S01]  /*8d00*/  @!P2 IMAD.MOV R6, RZ, RZ, -R6 ;  /* 0x000000ffff06a224 */ /* 0x000fe200078e0a06 */
[----:B------:R-:W-:Y:S02]  /*8d10*/  LOP3.LUT R29, R28, 0x1000, R2, 0xf8, !PT ;  /* 0x000010001c1d7812 */ /* 0x000fe400078ef802 */
[C---:B------:R-:W-:Y:S02]  /*8d20*/  ISETP.GT.U32.AND P5, PT, R0.reuse, R15, PT ;  /* 0x0000000f0000720c */ /* 0x040fe40003fa4070 */
[----:B------:R-:W-:Y:S01]  /*8d30*/  ISETP.GT.U32.AND P1, PT, R0, R17, PT ;  /* 0x000000110000720c */ /* 0x000fe20003f24070 */
[----:B------:R1:W-:Y:S04]  /*8d40*/  STL [R1+0x1a3c], R6 ;  /* 0x001a3c0601007387 */ /* 0x0003e80000100800 */
[----:B------:R-:W-:Y:S01]  /*8d50*/  STL [R1+0x1974], R29 ;  /* 0x0019741d01007387 */ /* 0x000fe20000100800 */
[----:B0-----:R-:W-:-:S03]  /*8d60*/  VIADD R7, R7, 0x3f ;  /* 0x0000003f07077836 */ /* 0x001fc60000000000 */
[----:B------:R-:W2:Y:S04]  /*8d70*/  LDL.LU R18, [R1+0xc] ;  /* 0x00000c0001127983 */ /* 0x000ea80000300800 */
[----:B------:R-:W3:Y:S01]  /*8d80*/  LDL.LU R16, [R1+0x110] ;  /* 0x0001100001107983 */ /* 0x000ee20000300800 */
[----:B------:R-:W-:Y:S01]  /*8d90*/  @!P4 IMAD.IADD R27, R27, 0x1, -R0 ;  /* 0x000000011b1bc824 */ /* 0x000fe200078e0a00 */
[----:B------:R-:W-:Y:S02]  /*8da0*/  ISETP.GE.AND P4, PT, R11, RZ, PT ;  /* 0x000000ff0b00720c */ /* 0x000fe40003f86270 */
[----:B------:R-:W4:Y:S01]  /*8db0*/  LDL.LU R14, [R1+0x10c] ;  /* 0x00010c00010e7983 */ /* 0x000f220000300800 */
[----:B-1----:R-:W-:-:S03]  /*8dc0*/  SHF.R.S32.HI R6, RZ, 0x1f, R7 ;  /* 0x0000001fff067819 */ /* 0x002fc60000011407 */
[----:B------:R-:W4:Y:S01]  /*8dd0*/  LDL.LU R13, [R1+0x108] ;  /* 0x00010800010d7983 */ /* 0x000f220000300800 */
[----:B------:R-:W-:-:S03]  /*8de0*/  @!P5 IMAD.IADD R15, R15, 0x1, -R0 ;  /* 0x000000010f0fd824 */ /* 0x000fc600078e0a00 */
[----:B------:R-:W4:Y:S01]  /*8df0*/  LDL.LU R11, [R1+0x34] ;  /* 0x00003400010b7983 */ /* 0x000f220000300800 */
[----:B------:R-:W-:Y:S01]  /*8e00*/  ISETP.GE.AND P5, PT, R10, RZ, PT ;  /* 0x000000ff0a00720c */ /* 0x000fe20003fa6270 */
[----:B------:R-:W-:Y:S01]  /*8e10*/  @!P1 IMAD.IADD R17, R17, 0x1, -R0 ;  /* 0x0000000111119824 */ /* 0x000fe200078e0a00 */
[----:B------:R-:W-:Y:S01]  /*8e20*/  ISETP.GE.AND P1, PT, R8, RZ, PT ;  /* 0x000000ff0800720c */ /* 0x000fe20003f26270 */
[----:B------:R-:W4:Y:S01]  /*8e30*/  LDL.LU R10, [R1+0x3c] ;  /* 0x00003c00010a7983 */ /* 0x000f220000300800 */
[----:B------:R-:W-:-:S03]  /*8e40*/  LEA.HI R6, R6, R7, RZ, 0x6 ;  /* 0x0000000706067211 */ /* 0x000fc600078f30ff */
[----:B------:R-:W4:Y:S04]  /*8e50*/  LDL.LU R8, [R1+0x44] ;  /* 0x0000440001087983 */ /* 0x000f280000300800 */
[----:B------:R-:W4:Y:S01]  /*8e60*/  LDL.LU R7, [R1+0x50] ;  /* 0x0000500001077983 */ /* 0x000f220000300800 */
[----:B------:R-:W-:Y:S02]  /*8e70*/  ISETP.GT.U32.AND P2, PT, R0, R19, PT ;  /* 0x000000130000720c */ /* 0x000fe40003f44070 */
[----:B------:R-:W-:Y:S01]  /*8e80*/  LOP3.LUT R4, R4, 0x3f, RZ, 0xc0, !PT ;  /* 0x0000003f04047812 */ /* 0x000fe200078ec0ff */
[----:B------:R-:W-:Y:S01]  /*8e90*/  @!P4 IMAD.MOV R9, RZ, RZ, -R9 ;  /* 0x000000ffff09c224 */ /* 0x000fe200078e0a09 */
[----:B------:R-:W4:Y:S03]  /*8ea0*/  LDL.LU R5, [R1+0x58] ;  /* 0x0000580001057983 */ /* 0x000f260000300800 */
[----:B------:R-:W-:-:S02]  /*8eb0*/  IMAD R2, R4, UR5, RZ ;  /* 0x0000000504027c24 */ /* 0x000fc4000f8e02ff */
[----:B------:R-:W-:Y:S01]  /*8ec0*/  @!P0 IMAD.MOV R27, RZ, RZ, -R27 ;  /* 0x000000ffff1b8224 */ /* 0x000fe200078e0a1b */
[----:B------:R-:W4:Y:S03]  /*8ed0*/  LDL.LU R4, [R1+0x68] ;  /* 0x0000680001047983 */ /* 0x000f260000300800 */
[----:B------:R-:W-:Y:S01]  /*8ee0*/  @!P2 IMAD.IADD R19, R19, 0x1, -R0 ;  /* 0x000000011313a824 */ /* 0x000fe200078e0a00 */
[----:B------:R-:W-:Y:S01]  /*8ef0*/  LEA R0, P4, R2, UR6, 0x1 ;  /* 0x0000000602007c11 */ /* 0x000fe2000f8808ff */
[----:B------:R-:W-:Y:S01]  /*8f00*/  @!P3 IMAD.MOV R12, RZ, RZ, -R12 ;  /* 0x000000ffff0cb224 */ /* 0x000fe200078e0a0c */
[----:B------:R-:W-:Y:S01]  /*8f10*/  ISETP.NE.AND P2, PT, R3, RZ, PT ;  /* 0x000000ff0300720c */ /* 0x000fe20003f45270 */
[----:B------:R-:W-:Y:S01]  /*8f20*/  @!P6 IMAD.MOV R15, RZ, RZ, -R15 ;  /* 0x000000ffff0fe224 */ /* 0x000fe200078e0a0f */
[----:B------:R-:W-:Y:S01]  /*8f30*/  LOP3.LUT R3, RZ, R3, RZ, 0x33, !PT ;  /* 0x00000003ff037212 */ /* 0x000fe200078e33ff */
[----:B------:R-:W-:Y:S01]  /*8f40*/  STL [R1+0x1a40], R9 ;  /* 0x001a400901007387 */ /* 0x000fe20000100800 */
[----:B------:R-:W-:Y:S01]  /*8f50*/  @!P5 IMAD.MOV R17, RZ, RZ, -R17 ;  /* 0x000000ffff11d224 */ /* 0x000fe200078e0a11 */
[----:B------:R-:W-:Y:S01]  /*8f60*/  ULDC UR6, c[0x0][0x234] ;  /* 0x00008d0000067ab9 */ /* 0x000fe20000000800 */
[----:B------:R-:W-:Y:S01]  /*8f70*/  @!P1 IMAD.MOV R19, RZ, RZ, -R19 ;  /* 0x000000ffff139224 */ /* 0x000fe200078e0a13 */
[----:B------:R0:W-:Y:S04]  /*8f80*/  STL [R1+0x19a8], R0 ;  /* 0x0019a80001007387 */ /* 0x0001e80000100800 */
[----:B------:R-:W-:Y:S04]  /*8f90*/  STL [R1+0x1a44], R27 ;  /* 0x001a441b01007387 */ /* 0x000fe80000100800 */
[----:B------:R-:W-:Y:S04]  /*8fa0*/  STL [R1+0x1a48], R12 ;  /* 0x001a480c01007387 */ /* 0x000fe80000100800 */
[----:B------:R-:W-:Y:S04]  /*8fb0*/  STL [R1+0x1a4c], R15 ;  /* 0x001a4c0f01007387 */ /* 0x000fe80000100800 */
[----:B------:R-:W-:Y:S04]  /*8fc0*/  STL [R1+0x1a50], R17 ;  /* 0x001a501101007387 */ /* 0x000fe80000100800 */
[----:B------:R-:W-:Y:S01]  /*8fd0*/  STL [R1+0x1a54], R19 ;  /* 0x001a541301007387 */ /* 0x000fe20000100800 */
[----:B--2---:R-:W-:-:S02]  /*8fe0*/  SEL R28, R3, R18, !P2 ;  /* 0x00000012031c7207 */ /* 0x004fc40005000000 */
[----:B---3--:R-:W-:-:S03]  /*8ff0*/  SEL R6, R3, R16, !P2 ;  /* 0x0000001003067207 */ /* 0x008fc60005000000 */
[----:B------:R-:W-:Y:S01]  /*9000*/  STL [R1+0x1a58], R28 ;  /* 0x001a581c01007387 */ /* 0x000fe20000100800 */
[----:B----4-:R-:W-:-:S03]  /*9010*/  SEL R2, R3, R14, !P2 ;  /* 0x0000000e03027207 */ /* 0x010fc60005000000 */
[----:B------:R1:W-:Y:S01]  /*9020*/  STL [R1+0xc], R6 ;  /* 0x00000c0601007387 */ /* 0x0003e20000100800 */
[----:B0-----:R-:W-:-:S03]  /*9030*/  SEL R0, R3, R13, !P2 ;  /* 0x0000000d03007207 */ /* 0x001fc60005000000 */
[----:B------:R0:W-:Y:S01]  /*9040*/  STL [R1+0x8], R2 ;  /* 0x0000080201007387 */ /* 0x0001e20000100800 */
[----:B-1----:R-:W-:-:S03]  /*9050*/  SEL R6, R3, R11, !P2 ;  /* 0x0000000b03067207 */ /* 0x002fc60005000000 */
[----:B------:R1:W-:Y:S01]  /*9060*/  STL [R1+0x4], R0 ;  /* 0x0000040001007387 */ /* 0x0003e20000100800 */
[----:B0-----:R-:W-:-:S03]  /*9070*/  SEL R2, R3, R10, !P2 ;  /* 0x0000000a03027207 */ /* 0x001fc60005000000 */
[----:B------:R0:W-:Y:S01]  /*9080*/  STL [R1+0x34], R6 ;  /* 0x0000340601007387 */ /* 0x0001e20000100800 */
[----:B-1----:R-:W-:-:S03]  /*9090*/  SEL R0, R3, R8, !P2 ;  /* 0x0000000803007207 */ /* 0x002fc60005000000 */
[----:B------:R1:W-:Y:S01]  /*90a0*/  STL [R1+0x3c], R2 ;  /* 0x00003c0201007387 */ /* 0x0003e20000100800 */
[----:B0-----:R-:W-:-:S03]  /*90b0*/  SEL R6, R3, R7, !P2 ;  /* 0x0000000703067207 */ /* 0x001fc60005000000 */
[----:B------:R0:W-:Y:S04]  /*90c0*/  STL [R1+0x44], R0 ;  /* 0x0000440001007387 */ /* 0x0001e80000100800 */
[----:B------:R-:W-:Y:S04]  /*90d0*/  STL [R1+0x50], R6 ;  /* 0x0000500601007387 */ /* 0x000fe80000100800 */
[----:B------:R-:W2:Y:S01]  /*90e0*/  LDL.LU R28, [R1+0xb4] ;  /* 0x0000b400011c7983 */ /* 0x000ea20000300800 */
[C---:B-1----:R-:W-:Y:S02]  /*90f0*/  SEL R2, R3.reuse, R5, !P2 ;  /* 0x0000000503027207 */ /* 0x042fe40005000000 */
[----:B0-----:R-:W-:-:S03]  /*9100*/  SEL R0, R3, R4, !P2 ;  /* 0x0000000403007207 */ /* 0x001fc60005000000 */
[----:B------:R-:W-:Y:S04]  /*9110*/  STL [R1+0x58], R2 ;  /* 0x0000580201007387 */ /* 0x000fe80000100800 */
[----:B--2---:R0:W-:Y:S04]  /*9120*/  STL [R1+0x1a74], R28 ;  /* 0x001a741c01007387 */ /* 0x0041e80000100800 */
[----:B------:R-:W-:Y:S04]  /*9130*/  STL [R1+0x68], R0 ;  /* 0x0000680001007387 */ /* 0x000fe80000100800 */
[----:B0-----:R-:W2:Y:S04]  /*9140*/  LDL.LU R28, [R1+0xac] ;  /* 0x0000ac00011c7983 */ /* 0x001ea80000300800 */
[----:B--2---:R0:W-:Y:S04]  /*9150*/  STL [R1+0x1a78], R28 ;  /* 0x001a781c01007387 */ /* 0x0041e80000100800 */
[----:B0-----:R-:W2:Y:S04]  /*9160*/  LDL.LU R28, [R1+0x98] ;  /* 0x00009800011c7983 */ /* 0x001ea80000300800 */
[----:B--2---:R0:W-:Y:S04]  /*9170*/  STL [R1+0x1a7c], R28 ;  /* 0x001a7c1c01007387 */ /* 0x0041e80000100800 */
[----:B0-----:R-:W2:Y:S04]  /*9180*/  LDL.LU R28, [R1+0x8c] ;  /* 0x00008c00011c7983 */ /* 0x001ea80000300800 */
[----:B------:R-:W3:Y:S04]  /*9190*/  LDL.LU R19, [R1+0xc4] ;  /* 0x0000c40001137983 */ /* 0x000ee80000300800 */
[----:B------:R-:W4:Y:S04]  /*91a0*/  LDL.LU R17, [R1+0xcc] ;  /* 0x0000cc0001117983 */ /* 0x000f280000300800 */
[----:B------:R-:W4:Y:S04]  /*91b0*/  LDL.LU R15, [R1+0xf8] ;  /* 0x0000f800010f7983 */ /* 0x000f280000300800 */
[----:B------:R-:W3:Y:S04]  /*91c0*/  LDL.LU R12, [R1+0x104] ;  /* 0x00010400010c7983 */ /* 0x000ee80000300800 */
[----:B------:R-:W4:Y:S04]  /*91d0*/  LDL.LU R27, [R1+0xb8] ;  /* 0x0000b800011b7983 */ /* 0x000f280000300800 */
        /* <DEDUP_REMOVED lines=21> */
[----:B------:R-:W4:Y:S01]  /*9330*/  LDL.LU R4, [R1+0x1b4] ;  /* 0x0001b40001047983 */ /* 0x000f220000300800 */
[----:B--2---:R-:W-:-:S05]  /*9340*/  SEL R28, R3, R28, !P2 ;  /* 0x0000001c031c7207 */ /* 0x004fca0005000000 */
[----:B------:R0:W-:Y:S04]  /*9350*/  STL [R1+0x8c], R28 ;  /* 0x00008c1c01007387 */ /* 0x0001e80000100800 */
[----:B0-----:R-:W2:Y:S02]  /*9360*/  LDL.LU R28, [R1+0x1a7c] ;  /* 0x001a7c00011c7983 */ /* 0x001ea40000300800 */
[----:B--2---:R-:W-:-:S05]  /*9370*/  SEL R28, R3, R28, !P2 ;  /* 0x0000001c031c7207 */ /* 0x004fca0005000000 */
[----:B------:R0:W-:Y:S04]  /*9380*/  STL [R1+0x98], R28 ;  /* 0x0000981c01007387 */ /* 0x0001e80000100800 */
[----:B0-----:R-:W2:Y:S02]  /*9390*/  LDL.LU R28, [R1+0x1a78] ;  /* 0x001a7800011c7983 */ /* 0x001ea40000300800 */
[----:B--2---:R-:W-:-:S05]  /*93a0*/  SEL R28, R3, R28, !P2 ;  /* 0x0000001c031c7207 */ /* 0x004fca0005000000 */
[----:B------:R0:W-:Y:S04]  /*93b0*/  STL [R1+0xac], R28 ;  /* 0x0000ac1c01007387 */ /* 0x0001e80000100800 */
[----:B0-----:R-:W2:Y:S01]  /*93c0*/  LDL.LU R28, [R1+0x1a74] ;  /* 0x001a7400011c7983 */ /* 0x001ea20000300800 */
[C---:B---3--:R-:W-:Y:S02]  /*93d0*/  SEL R12, R3.reuse, R12, !P2 ;  /* 0x0000000c030c7207 */ /* 0x048fe40005000000 */
[C---:B----4-:R-:W-:Y:S02]  /*93e0*/  SEL R0, R3.reuse, R0, !P2 ;  /* 0x0000000003007207 */ /* 0x050fe40005000000 */
[----:B--2---:R-:W-:-:S05]  /*93f0*/  SEL R28, R3, R28, !P2 ;  /* 0x0000001c031c7207 */ /* 0x004fca0005000000 */
[----:B------:R0:W-:Y:S02]  /*9400*/  STL [R1+0xb4], R28 ;  /* 0x0000b41c01007387 */ /* 0x0001e40000100800 */
[C---:B0-----:R-:W-:Y:S02]  /*9410*/  SEL R28, R3.reuse, R19, !P2 ;  /* 0x00000013031c7207 */ /* 0x041fe40005000000 */
[C---:B------:R-:W-:Y:S02]  /*9420*/  SEL R19, R3.reuse, R17, !P2 ;  /* 0x0000001103137207 */ /* 0x040fe40005000000 */
[C---:B------:R-:W-:Y:S01]  /*9430*/  SEL R17, R3.reuse, R15, !P2 ;  /* 0x0000000f03117207 */ /* 0x040fe20005000000 */
[----:B------:R-:W-:Y:S01]  /*9440*/  STL [R1+0xc4], R28 ;  /* 0x0000c41c01007387 */ /* 0x000fe20000100800 */
[----:B------:R-:W-:-:S03]  /*9450*/  SEL R15, R3, R27, !P2 ;  /* 0x0000001b030f7207 */ /* 0x000fc60005000000 */
[----:B------:R-:W-:Y:S04]  /*9460*/  STL [R1+0xcc], R19 ;  /* 0x0000cc1301007387 */ /* 0x000fe80000100800 */
[----:B------:R-:W-:Y:S04]  /*9470*/  STL [R1+0xf8], R17 ;  /* 0x0000f81101007387 */ /* 0x000fe80000100800 */
[----:B------:R0:W-:Y:S04]  /*9480*/  STL [R1+0x134], R12 ;  /* 0x0001340c01007387 */ /* 0x0001e80000100800 */
[----:B------:R-:W-:Y:S04]  /*9490*/  STL [R1+0x12c], R15 ;  /* 0x00012c0f01007387 */ /* 0x000fe80000100800 */
[----:B------:R1:W-:Y:S01]  /*94a0*/  STL [R1+0x128], R0 ;  /* 0x0001280001007387 */ /* 0x0003e20000100800 */
[----:B0-----:R-:W-:-:S02]  /*94b0*/  SEL R12, R3, R9, !P2 ;  /* 0x00000009030c7207 */ /* 0x001fc40005000000 */
[----:B------:R-:W-:-:S03]  /*94c0*/  SEL R9, R3, R29, !P2 ;  /* 0x0000001d03097207 */ /* 0x000fc60005000000 */
[----:B------:R-:W-:Y:S01]  /*94d0*/  STL [R1+0x124], R12 ;  /* 0x0001240c01007387 */ /* 0x000fe20000100800 */
[C---:B-1----:R-:W-:Y:S02]  /*94e0*/  SEL R0, R3.reuse, R6, !P2 ;  /* 0x0000000603007207 */ /* 0x042fe40005000000 */
[C---:B------:R-:W-:Y:S01]  /*94f0*/  SEL R6, R3.reuse, R2, !P2 ;  /* 0x0000000203067207 */ /* 0x040fe20005000000 */
[----:B------:R-:W-:Y:S01]  /*9500*/  STL [R1+0x120], R9 ;  /* 0x0001200901007387 */ /* 0x000fe20000100800 */
[----:B------:R-:W-:-:S03]  /*9510*/  SEL R2, R3, R26, !P2 ;  /* 0x0000001a03027207 */ /* 0x000fc60005000000 */
[----:B------:R0:W-:Y:S04]  /*9520*/  STL [R1+0x114], R0 ;  /* 0x0001140001007387 */ /* 0x0001e80000100800 */
[----:B------:R1:W-:Y:S01]  /*9530*/  STL [R1+0x110], R6 ;  /* 0x0001100601007387 */ /* 0x0003e20000100800 */
[----:B0-----:R-:W-:-:S03]  /*9540*/  SEL R0, R3, R25, !P2 ;  /* 0x0000001903007207 */ /* 0x001fc60005000000 */
[----:B------:R0:W-:Y:S01]  /*9550*/  STL [R1+0x10c], R2 ;  /* 0x00010c0201007387 */ /* 0x0001e20000100800 */
[----:B-1----:R-:W-:-:S03]  /*9560*/  SEL R6, R3, R24, !P2 ;  /* 0x0000001803067207 */ /* 0x002fc60005000000 */
[----:B------:R1:W-:Y:S04]  /*9570*/  STL [R1+0x108], R0 ;  /* 0x0001080001007387 */ /* 0x0003e80000100800 */
[----:B------:R2:W-:Y:S01]  /*9580*/  STL [R1+0x104], R6 ;  /* 0x0001040601007387 */ /* 0x0005e20000100800 */
[C---:B0-----:R-:W-:Y:S02]  /*9590*/  SEL R2, R3.reuse, R23, !P2 ;  /* 0x0000001703027207 */ /* 0x041fe40005000000 */
[----:B-1----:R-:W-:-:S03]  /*95a0*/  SEL R0, R3, R22, !P2 ;  /* 0x0000001603007207 */ /* 0x002fc60005000000 */
[----:B------:R0:W-:Y:S01]  /*95b0*/  STL [R1+0x14c], R2 ;  /* 0x00014c0201007387 */ /* 0x0001e20000100800 */
[----:B--2---:R-:W-:-:S03]  /*95c0*/  SEL R6, R3, R21, !P2 ;  /* 0x0000001503067207 */ /* 0x004fc60005000000 */
        /* <DEDUP_REMOVED lines=19> */
[----:B------:R-:W-:Y:S04]  /*9700*/  STL [R1+0x1b0], R6 ;  /* 0x0001b00601007387 */ /* 0x000fe80000100800 */
[----:B------:R-:W2:Y:S01]  /*9710*/  LDL.LU R28, [R1+0x198] ;  /* 0x00019800011c7983 */ /* 0x000ea20000300800 */
[C---:B0-----:R-:W-:Y:S02]  /*9720*/  SEL R2, R3.reuse, R5, !P2 ;  /* 0x0000000503027207 */ /* 0x041fe40005000000 */
[----:B-1----:R-:W-:-:S03]  /*9730*/  SEL R0, R3, R4, !P2 ;  /* 0x0000000403007207 */ /* 0x002fc60005000000 */
        /* <DEDUP_REMOVED lines=133> */
[----:B------:R-:W4:Y:S01]  /*9f90*/  LDL.LU R29, [R1] ;  /* 0x00000000011d7983 */ /* 0x000f220000300800 */
        /* <DEDUP_REMOVED lines=11> */
[C---:B------:R-:W-:Y:S02]  /*a050*/  SEL R15, R3.reuse, R15, !P2 ;  /* 0x0000000f030f7207 */ /* 0x040fe40005000000 */
[----:B------:R-:W-:-:S02]  /*a060*/  SEL R12, R3, R12, !P2 ;  /* 0x0000000c030c7207 */ /* 0x000fc40005000000 */
[C---:B------:R-:W-:Y:S02]  /*a070*/  SEL R27, R3.reuse, R27, !P2 ;  /* 0x0000001b031b7207 */ /* 0x040fe40005000000 */
[C---:B------:R-:W-:Y:S02]  /*a080*/  SEL R9, R3.reuse, R9, !P2 ;  /* 0x0000000903097207 */ /* 0x040fe40005000000 */
[C---:B------:R-:W-:Y:S02]  /*a090*/  SEL R6, R3.reuse, R6, !P2 ;  /* 0x0000000603067207 */ /* 0x040fe40005000000 */
[C---:B------:R-:W-:Y:S02]  /*a0a0*/  SEL R2, R3.reuse, R2, !P2 ;  /* 0x0000000203027207 */ /* 0x040fe40005000000 */
        /* <DEDUP_REMOVED lines=17> */
[----:B--2---:R-:W-:-:S05]  /*a1c0*/  SEL R28, R3, R28, !P2 ;  /* 0x0000001c031c7207 */ /* 0x004fca0005000000 */
[----:B------:R0:W-:Y:S04]  /*a1d0*/  STL [R1+0x150], R28 ;  /* 0x0001501c01007387 */ /* 0x0001e80000100800 */
[----:B0-----:R-:W2:Y:S04]  /*a1e0*/  LDL.LU R28, [R1+0x1a58] ;  /* 0x001a5800011c7983 */ /* 0x001ea80000300800 */
[----:B------:R0:W-:Y:S04]  /*a1f0*/  STL [R1+0x148], R19 ;  /* 0x0001481301007387 */ /* 0x0001e80000100800 */
[----:B0-----:R-:W3:Y:S04]  /*a200*/  LDL.LU R19, [R1+0x1a54] ;  /* 0x001a540001137983 */ /* 0x001ee80000300800 */
[----:B------:R0:W-:Y:S04]  /*a210*/  STL [R1+0x144], R17 ;  /* 0x0001441101007387 */ /* 0x0001e80000100800 */
[----:B0-----:R-:W4:Y:S04]  /*a220*/  LDL.LU R17, [R1+0x1a50] ;  /* 0x001a500001117983 */ /* 0x001f280000300800 */
        /* <DEDUP_REMOVED lines=45> */
[----:B0-----:R-:W3:Y:S01]  /*a500*/  LDL.LU R4, [R1+0x19f4] ;  /* 0x0019f40001047983 */ /* 0x001ee20000300800 */
[----:B------:R-:W-:-:S02]  /*a510*/  SEL R0, R3, R0, !P2 ;  /* 0x0000000003007207 */ /* 0x000fc40005000000 */
[----:B------:R-:W-:-:S03]  /*a520*/  SEL R29, R3, R29, !P2 ;  /* 0x0000001d031d7207 */ /* 0x000fc60005000000 */
[----:B------:R3:W-:Y:S04]  /*a530*/  STL [R1+0xa8], R0 ;  /* 0x0000a80001007387 */ /* 0x0007e80000100800 */
[----:B------:R-:W-:Y:S01]  /*a540*/  STL [R1+0xa4], R29 ;  /* 0x0000a41d01007387 */ /* 0x000fe20000100800 */
[C---:B---3--:R-:W-:Y:S02]  /*a550*/  SEL R0, R3.reuse, R4, !P2 ;  /* 0x0000000403007207 */ /* 0x048fe40005000000 */
[C---:B--2---:R-:W-:Y:S02]  /*a560*/  SEL R4, R3.reuse, R5, !P2 ;  /* 0x0000000503047207 */ /* 0x044fe40005000000 */
[C---:B----4-:R-:W-:Y:S01]  /*a570*/  SEL R5, R3.reuse, R7, !P2 ;  /* 0x0000000703057207 */ /* 0x050fe20005000000 */
[----:B------:R0:W-:Y:S04]  /*a580*/  STL [R1+0xa0], R0 ;  /* 0x0000a00001007387 */ /* 0x0001e80000100800 */
        /* <DEDUP_REMOVED lines=26> */
[----:B-1----:R-:W2:Y:S04]  /*a730*/  LDL.LU R4, [R1+0x28c] ;  /* 0x00028c0001047983 */ /* 0x002ea80000300800 */
[----:B------:R0:W-:Y:S04]  /*a740*/  STL [R1+0x5c], R5 ;  /* 0x00005c0501007387 */ /* 0x0001e80000100800 */
[----:B------:R-:W3:Y:S04]  /*a750*/  LDL.LU R29, [R1+0x288] ;  /* 0x00028800011d7983 */ /* 0x000ee80000300800 */
[----:B------:R1:W-:Y:S01]  /*a760*/  STL [R1+0x54], R0 ;  /* 0x0000540001007387 */ /* 0x0003e20000100800 */
[----:B0-----:R-:W-:-:S05]  /*a770*/  SEL R5, R3, R26, !P2 ;  /* 0x0000001a03057207 */ /* 0x001fca0005000000 */
[----:B------:R-:W-:Y:S01]  /*a780*/  STL [R1+0x4c], R5 ;  /* 0x00004c0501007387 */ /* 0x000fe20000100800 */
[----:B-1----:R-:W-:-:S03]  /*a790*/  SEL R0, R3, R2, !P2 ;  /* 0x0000000203007207 */ /* 0x002fc60005000000 */
[----:B------:R-:W4:Y:S01]  /*a7a0*/  LDL.LU R8, [R1+0x284] ;  /* 0x0002840001087983 */ /* 0x000f220000300800 */
[----:B------:R-:W-:-:S03]  /*a7b0*/  SEL R2, R3, R6, !P2 ;  /* 0x0000000603027207 */ /* 0x000fc60005000000 */
[----:B------:R0:W-:Y:S04]  /*a7c0*/  STL [R1+0x48], R0 ;  /* 0x0000480001007387 */ /* 0x0001e80000100800 */
[----:B------:R1:W-:Y:S04]  /*a7d0*/  STL [R1+0x40], R2 ;  /* 0x0000400201007387 */ /* 0x0003e80000100800 */
[----:B------:R-:W4:Y:S01]  /*a7e0*/  LDL.LU R7, [R1+0x280] ;  /* 0x0002800001077983 */ /* 0x000f220000300800 */
[C---:B0-----:R-:W-:Y:S02]  /*a7f0*/  SEL R0, R3.reuse, R9, !P2 ;  /* 0x0000000903007207 */ /* 0x041fe40005000000 */
[----:B-1----:R-:W-:-:S03]  /*a800*/  SEL R2, R3, R27, !P2 ;  /* 0x0000001b03027207 */ /* 0x002fc60005000000 */
[----:B------:R0:W-:Y:S04]  /*a810*/  STL [R1+0x38], R0 ;  /* 0x0000380001007387 */ /* 0x0001e80000100800 */
[----:B------:R-:W4:Y:S01]  /*a820*/  LDL.LU R25, [R1+0xc] ;  /* 0x00000c0001197983 */ /* 0x000f220000300800 */
[----:B0-----:R-:W-:-:S03]  /*a830*/  SEL R0, R3, R12, !P2 ;  /* 0x0000000c03007207 */ /* 0x001fc60005000000 */
[----:B------:R-:W-:Y:S04]  /*a840*/  STL [R1+0x30], R2 ;  /* 0x0000300201007387 */ /* 0x000fe80000100800 */
[----:B------:R-:W4:Y:S04]  /*a850*/  LDL.LU R24, [R1+0x8] ;  /* 0x0000080001187983 */ /* 0x000f280000300800 */
[----:B------:R0:W-:Y:S04]  /*a860*/  STL [R1+0x2c], R0 ;  /* 0x00002c0001007387 */ /* 0x0001e80000100800 */
[----:B------:R-:W4:Y:S04]  /*a870*/  LDL.LU R18, [R1+0x4] ;  /* 0x0000040001127983 */ /* 0x000f280000300800 */
[----:B------:R-:W4:Y:S01]  /*a880*/  LDL.LU R23, [R1+0x34] ;  /* 0x0000340001177983 */ /* 0x000f220000300800 */
[----:B0-----:R-:W0:Y:S03]  /*a890*/  S2R R0, SR_TID.X ;  /* 0x0000000000007919 */ /* 0x001e260000002100 */
[----:B------:R-:W4:Y:S04]  /*a8a0*/  LDL.LU R22, [R1+0x3c] ;  /* 0x00003c0001167983 */ /* 0x000f280000300800 */
[----:B------:R-:W4:Y:S01]  /*a8b0*/  LDL.LU R10, [R1+0x44] ;  /* 0x00004400010a7983 */ /* 0x000f220000300800 */
[----:B0-----:R-:W-:-:S02]  /*a8c0*/  LOP3.LUT R5, R0, 0x3f, RZ, 0xc0, !PT ;  /* 0x0000003f00057812 */ /* 0x001fc400078ec0ff */
[----:B------:R-:W-:-:S05]  /*a8d0*/  SEL R0, R3, R15, !P2 ;  /* 0x0000000f03007207 */ /* 0x000fca0005000000 */
[----:B------:R0:W-:Y:S04]  /*a8e0*/  STL [R1+0x19ac], R0 ;  /* 0x0019ac0001007387 */ /* 0x0001e80000100800 */
[----:B------:R-:W4:Y:S01]  /*a8f0*/  LDL.LU R21, [R1+0x50] ;  /* 0x0000500001157983 */ /* 0x000f220000300800 */
[----:B0-----:R-:W-:-:S05]  /*a900*/  SEL R0, R3, R17, !P2 ;  /* 0x0000001103007207 */ /* 0x001fca0005000000 */
[----:B------:R0:W-:Y:S04]  /*a910*/  STL [R1+0x1c], R0 ;  /* 0x00001c0001007387 */ /* 0x0001e80000100800 */
[----:B------:R-:W4:Y:S01]  /*a920*/  LDL.LU R11, [R1+0x58] ;  /* 0x00005800010b7983 */ /* 0x000f220000300800 */
[----:B0-----:R-:W-:Y:S01]  /*a930*/  SEL R0, R3, R19, !P2 ;  /* 0x0000001303007207 */ /* 0x001fe20005000000 */
[----:B------:R-:W-:-:S04]  /*a940*/  IMAD R5, R5, UR5, RZ ;  /* 0x0000000505057c24 */ /* 0x000fc8000f8e02ff */
[----:B------:R2:W-:Y:S04]  /*a950*/  STL [R1+0x10], R0 ;  /* 0x0000100001007387 */ /* 0x0005e80000100800 */
[----:B------:R-:W4:Y:S01]  /*a960*/  LDL.LU R20, [R1+0x68] ;  /* 0x0000680001147983 */ /* 0x000f220000300800 */
[----:B------:R-:W-:Y:S01]  /*a970*/  LEA.HI.X.SX32 R2, R5, UR7, 0x1, P4 ;  /* 0x0000000705027c11 */ /* 0x000fe2000a0f0eff */
[----:B------:R-:W-:Y:S02]  /*a980*/  ULDC UR7, c[0x0][0x240] ;  /* 0x0000900000077ab9 */ /* 0x000fe40000000800 */
[----:B------:R-:W4:Y:S04]  /*a990*/  LDL.LU R13, [R1+0x8c] ;  /* 0x00008c00010d7983 */ /* 0x000f280000300800 */
[----:B------:R-:W-:Y:S04]  /*a9a0*/  STL [R1+0x19b0], R2 ;  /* 0x0019b00201007387 */ /* 0x000fe80000100800 */
[----:B------:R-:W4:Y:S01]  /*a9b0*/  LDL.LU R14, [R1+0x98] ;  /* 0x00009800010e7983 */ /* 0x000f220000300800 */
[----:B--2---:R-:W-:-:S03]  /*a9c0*/  IMAD R0, R4, UR6, RZ ;  /* 0x0000000604007c24 */ /* 0x004fc6000f8e02ff */
[----:B------:R-:W2:Y:S04]  /*a9d0*/  LDL.LU R4, [R1+0xac] ;  /* 0x0000ac0001047983 */ /* 0x000ea80000300800 */
[----:B------:R4:W-:Y:S01]  /*a9e0*/  STL [R1+0x218], R0 ;  /* 0x0002180001007387 */ /* 0x0009e20000100800 */
[----:B---3--:R-:W-:-:S03]  /*a9f0*/  IMAD R29, R29, UR6, RZ ;  /* 0x000000061d1d7c24 */ /* 0x008fc6000f8e02ff */
[----:B------:R-:W3:Y:S04]  /*aa00*/  LDL.LU R5, [R1+0xb4] ;  /* 0x0000b40001057983 */ /* 0x000ee80000300800 */
[----:B------:R-:W-:Y:S04]  /*aa10*/  STL [R1+0x1978], R29 ;  /* 0x0019781d01007387 */ /* 0x000fe80000100800 */
[----:B------:R-:W3:Y:S01]  /*aa20*/  LDL.LU R16, [R1+0xc4] ;  /* 0x0000c40001107983 */ /* 0x000ee20000300800 */
[----:B----4-:R-:W-:-:S05]  /*aa30*/  IMAD R0, R8, UR6, RZ ;  /* 0x0000000608007c24 */ /* 0x010fca000f8e02ff */
[----:B------:R0:W-:Y:S01]  /*aa40*/  STL [R1+0x210], R0 ;  /* 0x0002100001007387 */ /* 0x0001e20000100800 */
[----:B------:R-:W-:-:S03]  /*aa50*/  IMAD R2, R7, UR6, RZ ;  /* 0x0000000607027c24 */ /* 0x000fc6000f8e02ff */
[----:B------:R-:W4:Y:S01]  /*aa60*/  LDL.LU R7, [R1+0xcc] ;  /* 0x0000cc0001077983 */ /* 0x000f220000300800 */
[----:B0-----:R-:W-:-:S03]  /*aa70*/  IMAD R0, R28, UR7, RZ ;  /* 0x000000071c007c24 */ /* 0x001fc6000f8e02ff */
[----:B------:R0:W-:Y:S04]  /*aa80*/  STL [R1+0x28], R2 ;  /* 0x0000280201007387 */ /* 0x0001e80000100800 */
[----:B------:R-:W4:Y:S01]  /*aa90*/  LDL.LU R8, [R1+0xf8] ;  /* 0x0000f80001087983 */ /* 0x000f220000300800 */
[----:B------:R-:W-:-:S03]  /*aaa0*/  IMAD R3, R25, UR7, RZ ;  /* 0x0000000719037c24 */ /* 0x000fc6000f8e02ff */
[----:B------:R1:W-:Y:S04]  /*aab0*/  STL [R1+0x20], R0 ;  /* 0x0000200001007387 */ /* 0x0003e80000100800 */
[----:B------:R1:W-:Y:S01]  /*aac0*/  STL [R1+0x18], R3 ;  /* 0x0000180301007387 */ /* 0x0003e20000100800 */
[----:B0-----:R-:W-:Y:S02]  /*aad0*/  IMAD R2, R24, UR7, RZ ;  /* 0x0000000718027c24 */ /* 0x001fe4000f8e02ff */
[----:B-1----:R-:W-:Y:S02]  /*aae0*/  IMAD R0, R18, UR7, RZ ;  /* 0x0000000712007c24 */ /* 0x002fe4000f8e02ff */
[----:B------:R-:W4:Y:S01]  /*aaf0*/  LDL.LU R18, [R1+0x134] ;  /* 0x0001340001127983 */ /* 0x000f220000300800 */
[----:B------:R-:W-:-:S03]  /*ab00*/  IMAD R3, R23, UR7, RZ ;  /* 0x0000000717037c24 */ /* 0x000fc6000f8e02ff */
[----:B------:R0:W-:Y:S04]  /*ab10*/  STL [R1+0x14], R2 ;  /* 0x0000140201007387 */ /* 0x0001e80000100800 */
[----:B------:R1:W-:Y:S01]  /*ab20*/  STL [R1+0xc], R0 ;  /* 0x00000c0001007387 */ /* 0x0003e20000100800 */
[----:B0-----:R-:W-:-:S03]  /*ab30*/  IMAD R2, R22, UR7, RZ ;  /* 0x0000000716027c24 */ /* 0x001fc6000f8e02ff */
[----:B------:R0:W-:Y:S01]  /*ab40*/  STL [R1+0x8], R3 ;  /* 0x0000080301007387 */ /* 0x0001e20000100800 */
[----:B-1----:R-:W-:-:S03]  /*ab50*/  IMAD R0, R10, UR7, RZ ;  /* 0x000000070a007c24 */ /* 0x002fc6000f8e02ff */
[----:B------:R-:W4:Y:S04]  /*ab60*/  LDL.LU R10, [R1+0x12c] ;  /* 0x00012c00010a7983 */ /* 0x000f280000300800 */
[----:B------:R-:W-:Y:S04]  /*ab70*/  STL [R1+0x4], R2 ;  /* 0x0000040201007387 */ /* 0x000fe80000100800 */
[----:B------:R1:W-:Y:S01]  /*ab80*/  STL [R1], R0 ;  /* 0x0000000001007387 */ /* 0x0003e20000100800 */
[----:B------:R-:W-:-:S05]  /*ab90*/  IMAD R28, R21, UR7, RZ ;  /* 0x00000007151c7c24 */ /* 0x000fca000f8e02ff */
[----:B------:R-:W-:Y:S01]  /*aba0*/  STL [R1+0x19b4], R28 ;  /* 0x0019b41c01007387 */ /* 0x000fe20000100800 */
[----:B------:R-:W-:-:S03]  /*abb0*/  IMAD R27, R11, UR7, RZ ;  /* 0x000000070b1b7c24 */ /* 0x000fc6000f8e02ff */
[----:B------:R-:W4:Y:S04]  /*abc0*/  LDL.LU R11, [R1+0x128] ;  /* 0x00012800010b7983 */ /* 0x000f280000300800 */
[----:B------:R-:W-:Y:S04]  /*abd0*/  STL [R1+0x19a0], R27 ;  /* 0x0019a01b01007387 */ /* 0x000fe80000100800 */
[----:B------:R-:W4:Y:S01]  /*abe0*/  LDL.LU R23, [R1+0x124] ;  /* 0x0001240001177983 */ /* 0x000f220000300800 */
[----:B------:R-:W-:Y:S02]  /*abf0*/  IMAD R26, R20, UR7, RZ ;  /* 0x00000007141a7c24 */ /* 0x000fe4000f8e02ff */
[----:B------:R-:W-:-:S03]  /*ac00*/  IMAD R25, R13, UR7, RZ ;  /* 0x000000070d197c24 */ /* 0x000fc6000f8e02ff */
[----:B------:R-:W-:Y:S04]  /*ac10*/  STL [R1+0x199c], R26 ;  /* 0x00199c1a01007387 */ /* 0x000fe80000100800 */
[----:B------:R-:W4:Y:S01]  /*ac20*/  LDL.LU R13, [R1+0x120] ;  /* 0x00012000010d7983 */ /* 0x000f220000300800 */
[----:B0-----:R-:W-:-:S03]  /*ac30*/  IMAD R3, R14, UR7, RZ ;  /* 0x000000070e037c24 */ /* 0x001fc6000f8e02ff */
[----:B------:R-:W-:Y:S04]  /*ac40*/  STL [R1+0x1998], R25 ;  /* 0x0019981901007387 */ /* 0x000fe80000100800 */
[----:B------:R-:W4:Y:S04]  /*ac50*/  LDL.LU R14, [R1+0x114] ;  /* 0x00011400010e7983 */ /* 0x000f280000300800 */
[----:B------:R-:W-:Y:S01]  /*ac60*/  STL [R1+0x1994], R3 ;  /* 0x0019940301007387 */ /* 0x000fe20000100800 */
[----:B--2---:R-:W-:Y:S02]  /*ac70*/  IMAD R4, R4, UR7, RZ ;  /* 0x0000000704047c24 */ /* 0x004fe4000f8e02ff */
[----:B---3--:R-:W-:-:S03]  /*ac80*/  IMAD R5, R5, UR7, RZ ;  /* 0x0000000705057c24 */ /* 0x008fc6000f8e02ff */
[----:B------:R-:W-:Y:S01]  /*ac90*/  STL [R1+0x1990], R4 ;  /* 0x0019900401007387 */ /* 0x000fe20000100800 */
[----:B------:R-:W-:-:S03]  /*aca0*/  IMAD R6, R16, UR7, RZ ;  /* 0x0000000710067c24 */ /* 0x000fc6000f8e02ff */
[----:B------:R0:W-:Y:S04]  /*acb0*/  STL [R1+0x198c], R5 ;  /* 0x00198c0501007387 */ /* 0x0001e80000100800 */
[----:B------:R-:W-:Y:S01]  /*acc0*/  STL [R1+0x1988], R6 ;  /* 0x0019880601007387 */ /* 0x000fe20000100800 */
[----:B----4-:R-:W-:-:S05]  /*acd0*/  IMAD R7, R7, UR7, RZ ;  /* 0x0000000707077c24 */ /* 0x010fca000f8e02ff */
[----:B------:R2:W-:Y:S01]  /*ace0*/  STL [R1+0x19a4], R7 ;  /* 0x0019a40701007387 */ /* 0x0005e20000100800 */
[----:B------:R-:W-:-:S03]  /*acf0*/  IMAD R8, R8, UR7, RZ ;  /* 0x0000000708087c24 */ /* 0x000fc6000f8e02ff */
[----:B------:R-:W3:Y:S04]  /*ad00*/  LDL.LU R15, [R1+0x110] ;  /* 0x00011000010f7983 */ /* 0x000ee80000300800 */
[----:B------:R-:W4:Y:S04]  /*ad10*/  LDL.LU R16, [R1+0x10c] ;  /* 0x00010c0001107983 */ /* 0x000f280000300800 */
[----:B------:R-:W-:Y:S04]  /*ad20*/  STL [R1+0x19b8], R8 ;  /* 0x0019b80801007387 */ /* 0x000fe80000100800 */
[----:B------:R-:W2:Y:S01]  /*ad30*/  LDL.LU R17, [R1+0x108] ;  /* 0x0001080001117983 */ /* 0x000ea20000300800 */
[----:B------:R-:W-:-:S03]  /*ad40*/  IMAD R9, R18, UR7, RZ ;  /* 0x0000000712097c24 */ /* 0x000fc6000f8e02ff */
[----:B------:R-:W2:Y:S04]  /*ad50*/  LDL.LU R18, [R1+0x104] ;  /* 0x0001040001127983 */ /* 0x000ea80000300800 */
[----:B------:R-:W-:Y:S04]  /*ad60*/  STL [R1+0x19bc], R9 ;  /* 0x0019bc0901007387 */ /* 0x000fe80000100800 */
[----:B-1----:R-:W2:Y:S04]  /*ad70*/  LDL.LU R0, [R1+0x14c] ;  /* 0x00014c0001007983 */ /* 0x002ea80000300800 */
[----:B------:R-:W2:Y:S01]  /*ad80*/  LDL.LU R20, [R1+0x154] ;  /* 0x0001540001147983 */ /* 0x000ea20000300800 */
[----:B------:R-:W-:-:S05]  /*ad90*/  IMAD R10, R10, UR7, RZ ;  /* 0x000000070a0a7c24 */ /* 0x000fca000f8e02ff */
[----:B------:R-:W-:Y:S04]  /*ada0*/  STL [R1+0x19c0], R10 ;  /* 0x0019c00a01007387 */ /* 0x000fe80000100800 */
[----:B------:R-:W2:Y:S04]  /*adb0*/  LDL.LU R21, [R1+0x158] ;  /* 0x0001580001157983 */ /* 0x000ea80000300800 */
[----:B------:R-:W2:Y:S01]  /*adc0*/  LDL.LU R22, [R1+0x168] ;  /* 0x0001680001167983 */ /* 0x000ea20000300800 */
[----:B------:R-:W-:-:S05]  /*add0*/  IMAD R11, R11, UR7, RZ ;  /* 0x000000070b0b7c24 */ /* 0x000fca000f8e02ff */
[----:B------:R-:W-:Y:S01]  /*ade0*/  STL [R1+0x19c4], R11 ;  /* 0x0019c40b01007387 */ /* 0x000fe20000100800 */
[----:B------:R-:W-:-:S03]  /*adf0*/  IMAD R12, R23, UR7, RZ ;  /* 0x00000007170c7c24 */ /* 0x000fc6000f8e02ff */
[----:B------:R-:W2:Y:S04]  /*ae00*/  LDL.LU R23, [R1+0x16c] ;  /* 0x00016c0001177983 */ /* 0x000ea80000300800 */
[----:B------:R-:W2:Y:S01]  /*ae10*/  LDL.LU R24, [R1+0x178] ;  /* 0x0001780001187983 */ /* 0x000ea20000300800 */
[----:B------:R-:W-:-:S05]  /*ae20*/  IMAD R13, R13, UR7, RZ ;  /* 0x000000070d0d7c24 */ /* 0x000fca000f8e02ff */
[----:B------:R-:W-:Y:S04]  /*ae30*/  STL.64 [R1+0x1980], R12 ;  /* 0x0019800c01007387 */ /* 0x000fe80000100a00 */
[----:B0-----:R-:W2:Y:S04]  /*ae40*/  LDL.LU R5, [R1+0x17c] ;  /* 0x00017c0001057983 */ /* 0x001ea80000300800 */
[----:B------:R-:W2:Y:S04]  /*ae50*/  LDL.LU R4, [R1+0x184] ;  /* 0x0001840001047983 */ /* 0x000ea80000300800 */
[----:B------:R-:W2:Y:S04]  /*ae60*/  LDL.LU R3, [R1+0x190] ;  /* 0x0001900001037983 */ /* 0x000ea80000300800 */
[----:B------:R-:W2:Y:S04]  /*ae70*/  LDL.LU R25, [R1+0x1a4] ;  /* 0x0001a40001197983 */ /* 0x000ea80000300800 */
[----:B------:R-:W2:Y:S04]  /*ae80*/  LDL.LU R26, [R1+0x1ac] ;  /* 0x0001ac00011a7983 */ /* 0x000ea80000300800 */
[----:B------:R-:W2:Y:S04]  /*ae90*/  LDL.LU R27, [R1+0x1b0] ;  /* 0x0001b000011b7983 */ /* 0x000ea80000300800 */
[----:B------:R-:W2:Y:S04]  /*aea0*/  LDL.LU R28, [R1+0x1bc] ;  /* 0x0001bc00011c7983 */ /* 0x000ea80000300800 */
[----:B------:R-:W2:Y:S04]  /*aeb0*/  LDL.LU R29, [R1+0x1c0] ;  /* 0x0001c000011d7983 */ /* 0x000ea80000300800 */
[----:B------:R-:W2:Y:S01]  /*aec0*/  LDL.LU R2, [R1+0x1cc] ;  /* 0x0001cc0001027983 */ /* 0x000ea20000300800 */
[----:B------:R-:W-:-:S05]  /*aed0*/  IMAD R14, R14, UR7, RZ ;  /* 0x000000070e0e7c24 */ /* 0x000fca000f8e02ff */
[----:B------:R-:W-:Y:S01]  /*aee0*/  STL [R1+0x19c8], R14 ;  /* 0x0019c80e01007387 */ /* 0x000fe20000100800 */
[----:B---3--:R-:W-:Y:S02]  /*aef0*/  IMAD R15, R15, UR7, RZ ;  /* 0x000000070f0f7c24 */ /* 0x008fe4000f8e02ff */
[----:B----4-:R-:W-:-:S03]  /*af00*/  IMAD R16, R16, UR7, RZ ;  /* 0x0000000710107c24 */ /* 0x010fc6000f8e02ff */
[----:B------:R-:W-:Y:S01]  /*af10*/  STL [R1+0x19cc], R15 ;  /* 0x0019cc0f01007387 */ /* 0x000fe20000100800 */
[----:B--2---:R-:W-:-:S03]  /*af20*/  IMAD R17, R17, UR7, RZ ;  /* 0x0000000711117c24 */ /* 0x004fc6000f8e02ff */
[----:B------:R-:W-:Y:S04]  /*af30*/  STL [R1+0x19d0], R16 ;  /* 0x0019d01001007387 */ /* 0x000fe80000100800 */
[----:B------:R-:W-:Y:S01]  /*af40*/  STL [R1+0x19d4], R17 ;  /* 0x0019d41101007387 */ /* 0x000fe20000100800 */
[----:B------:R-:W-:Y:S02]  /*af50*/  IMAD R18, R18, UR7, RZ ;  /* 0x0000000712127c24 */ /* 0x000fe4000f8e02ff */
[----:B------:R-:W-:-:S03]  /*af60*/  IMAD R19, R0, UR7, RZ ;  /* 0x0000000700137c24 */ /* 0x000fc6000f8e02ff */
[----:B------:R-:W-:Y:S01]  /*af70*/  STL [R1+0x19d8], R18 ;  /* 0x0019d81201007387 */ /* 0x000fe20000100800 */
[----:B------:R-:W-:-:S03]  /*af80*/  IMAD R20, R20, UR7, RZ ;  /* 0x0000000714147c24 */ /* 0x000fc6000f8e02ff */
[----:B------:R-:W-:Y:S04]  /*af90*/  STL [R1+0x19dc], R19 ;  /* 0x0019dc1301007387 */ /* 0x000fe80000100800 */
[----:B------:R-:W-:Y:S01]  /*afa0*/  STL [R1+0x19e0], R20 ;  /* 0x0019e01401007387 */ /* 0x000fe20000100800 */
[----:B------:R-:W-:Y:S02]  /*afb0*/  IMAD R21, R21, UR7, RZ ;  /* 0x0000000715157c24 */ /* 0x000fe4000f8e02ff */
[----:B------:R-:W-:-:S03]  /*afc0*/  IMAD R22, R22, UR7, RZ ;  /* 0x0000000716167c24 */ /* 0x000fc6000f8e02ff */
[----:B------:R-:W-:Y:S04]  /*afd0*/  STL [R1+0x19e4], R21 ;  /* 0x0019e41501007387 */ /* 0x000fe80000100800 */
[----:B------:R-:W-:Y:S01]  /*afe0*/  STL [R1+0x19e8], R22 ;  /* 0x0019e81601007387 */ /* 0x000fe20000100800 */
[----:B------:R-:W-:-:S05]  /*aff0*/  IMAD R23, R23, UR7, RZ ;  /* 0x0000000717177c24 */ /* 0x000fca000f8e02ff */
[----:B------:R-:W-:Y:S04]  /*b000*/  STL [R1+0x19ec], R23 ;  /* 0x0019ec1701007387 */ /* 0x000fe80000100800 */
[----:B------:R-:W2:Y:S01]  /*b010*/  LDL.LU R0, [R1+0x1d0] ;  /* 0x0001d00001007983 */ /* 0x000ea20000300800 */
[----:B------:R-:W-:-:S05]  /*b020*/  IMAD R24, R24, UR7, RZ ;  /* 0x0000000718187c24 */ /* 0x000fca000f8e02ff */
[----:B------:R-:W-:Y:S01]  /*b030*/  STL [R1+0x19f0], R24 ;  /* 0x0019f01801007387 */ /* 0x000fe20000100800 */
[----:B------:R-:W-:Y:S02]  /*b040*/  IMAD R7, R5, UR7, RZ ;  /* 0x0000000705077c24 */ /* 0x000fe4000f8e02ff */
[----:B------:R-:W-:-:S03]  /*b050*/  IMAD R6, R4, UR7, RZ ;  /* 0x0000000704067c24 */ /* 0x000fc6000f8e02ff */
[----:B------:R-:W-:Y:S01]  /*b060*/  STL [R1+0x34], R7 ;  /* 0x0000340701007387 */ /* 0x000fe20000100800 */
[----:B------:R-:W-:-:S03]  /*b070*/  IMAD R5, R3, UR7, RZ ;  /* 0x0000000703057c24 */ /* 0x000fc6000f8e02ff */
[----:B------:R-:W-:Y:S01]  /*b080*/  STL [R1+0x3c], R6 ;  /* 0x00003c0601007387 */ /* 0x000fe20000100800 */
[----:B------:R-:W-:-:S03]  /*b090*/  IMAD R4, R25, UR7, RZ ;  /* 0x0000000719047c24 */ /* 0x000fc6000f8e02ff */
[----:B------:R0:W-:Y:S01]  /*b0a0*/  STL [R1+0x44], R5 ;  /* 0x0000440501007387 */ /* 0x0001e20000100800 */
[----:B------:R-:W-:-:S03]  /*b0b0*/  IMAD R3, R26, UR7, RZ ;  /* 0x000000071a037c24 */ /* 0x000fc6000f8e02ff */
[----:B------:R1:W-:Y:S04]  /*b0c0*/  STL [R1+0x50], R4 ;  /* 0x0000500401007387 */ /* 0x0003e80000100800 */
[----:B------:R3:W-:Y:S01]  /*b0d0*/  STL [R1+0x58], R3 ;  /* 0x0000580301007387 */ /* 0x0007e20000100800 */
[----:B0-----:R-:W-:Y:S02]  /*b0e0*/  IMAD R5, R27, UR7, RZ ;  /* 0x000000071b057c24 */ /* 0x001fe4000f8e02ff */
[----:B-1----:R-:W-:-:S03]  /*b0f0*/  IMAD R4, R28, UR7, RZ ;  /* 0x000000071c047c24 */ /* 0x002fc6000f8e02ff */
[----:B------:R-:W-:Y:S01]  /*b100*/  STL [R1+0x68], R5 ;  /* 0x0000680501007387 */ /* 0x000fe20000100800 */
[----:B---3--:R-:W-:-:S03]  /*b110*/  IMAD R3, R29, UR7, RZ ;  /* 0x000000071d037c24 */ /* 0x008fc6000f8e02ff */
[----:B------:R-:W3:Y:S01]  /*b120*/  LDL.LU R29, [R1+0x1d8] ;  /* 0x0001d800011d7983 */ /* 0x000ee20000300800 */
[----:B------:R-:W-:-:S03]  /*b130*/  IMAD R2, R2, UR7, RZ ;  /* 0x0000000702027c24 */ /* 0x000fc6000f8e02ff */
[----:B------:R-:W-:Y:S04]  /*b140*/  STL [R1+0x8c], R4 ;  /* 0x00008c0401007387 */ /* 0x000fe80000100800 */
[----:B------:R-:W-:Y:S04]  /*b150*/  STL [R1+0x98], R3 ;  /* 0x0000980301007387 */ /* 0x000fe80000100800 */
[----:B------:R-:W4:Y:S04]  /*b160*/  LDL.LU R24, [R1+0x1e0] ;  /* 0x0001e00001187983 */ /* 0x000f280000300800 */
[----:B------:R-:W4:Y:S04]  /*b170*/  LDL.LU R23, [R1+0x20c] ;  /* 0x00020c0001177983 */ /* 0x000f280000300800 */
[----:B------:R0:W-:Y:S04]  /*b180*/  STL [R1+0xac], R2 ;  /* 0x0000ac0201007387 */ /* 0x0001e80000100800 */
        /* <DEDUP_REMOVED lines=16> */
[----:B0-----:R-:W4:Y:S04]  /*b290*/  LDL.LU R2, [R1+0x1a8] ;  /* 0x0001a80001027983 */ /* 0x001f280000300800 */
[----:B------:R-:W4:Y:S04]  /*b2a0*/  LDL.LU R6, [R1+0x1a0] ;  /* 0x0001a00001067983 */ /* 0x000f280000300800 */
[----:B------:R-:W4:Y:S01]  /*b2b0*/  LDL.LU R5, [R1+0x19c] ;  /* 0x00019c0001057983 */ /* 0x000f220000300800 */
[----:B--2---:R-:W-:-:S05]  /*b2c0*/  IMAD R0, R0, UR7, RZ ;  /* 0x0000000700007c24 */ /* 0x004fca000f8e02ff */
[----:B------:R0:W-:Y:S04]  /*b2d0*/  STL [R1+0xb4], R0 ;  /* 0x0000b40001007387 */ /* 0x0001e80000100800 */
[----:B------:R-:W2:Y:S04]  /*b2e0*/  LDL.LU R4, [R1+0x198] ;  /* 0x0001980001047983 */ /* 0x000ea80000300800 */
[----:B------:R-:W2:Y:S04]  /*b2f0*/  LDL.LU R3, [R1+0x194] ;  /* 0x0001940001037983 */ /* 0x000ea80000300800 */
[----:B------:R-:W2:Y:S04]  /*b300*/  LDL.LU R25, [R1+0x18c] ;  /* 0x00018c0001197983 */ /* 0x000ea80000300800 */
[----:B------:R-:W2:Y:S04]  /*b310*/  LDL.LU R26, [R1+0x188] ;  /* 0x00018800011a7983 */ /* 0x000ea80000300800 */
[----:B------:R-:W2:Y:S04]  /*b320*/  LDL.LU R27, [R1+0x180] ;  /* 0x00018000011b7983 */ /* 0x000ea80000300800 */
[----:B------:R-:W2:Y:S04]  /*b330*/  LDL.LU R28, [R1+0x174] ;  /* 0x00017400011c7983 */ /* 0x000ea80000300800 */
[----:B0-----:R-:W2:Y:S01]  /*b340*/  LDL.LU R0, [R1+0x170] ;  /* 0x0001700001007983 */ /* 0x001ea20000300800 */
[----:B---3--:R-:W-:-:S05]  /*b350*/  IMAD R29, R29, UR7, RZ ;  /* 0x000000071d1d7c24 */ /* 0x008fca000f8e02ff */
[----:B------:R0:W-:Y:S01]  /*b360*/  STL [R1+0xc4], R29 ;  /* 0x0000c41d01007387 */ /* 0x0001e20000100800 */
[----:B----4-:R-:W-:-:S03]  /*b370*/  IMAD R24, R24, UR7, RZ ;  /* 0x0000000718187c24 */ /* 0x010fc6000f8e02ff */
[----:B0-----:R-:W3:Y:S04]  /*b380*/  LDL.LU R29, [R1+0x164] ;  /* 0x00016400011d7983 */ /* 0x001ee80000300800 */
[----:B------:R0:W-:Y:S02]  /*b390*/  STL [R1+0xcc], R24 ;  /* 0x0000cc1801007387 */ /* 0x0001e40000100800 */
[----:B0-----:R-:W-:Y:S02]  /*b3a0*/  IMAD R24, R23, UR7, RZ ;  /* 0x0000000717187c24 */ /* 0x001fe4000f8e02ff */
[----:B------:R-:W-:Y:S02]  /*b3b0*/  IMAD R23, R22, UR7, RZ ;  /* 0x0000000716177c24 */ /* 0x000fe4000f8e02ff */
[----:B------:R-:W-:-:S02]  /*b3c0*/  IMAD R22, R21, UR7, RZ ;  /* 0x0000000715167c24 */ /* 0x000fc4000f8e02ff */
[----:B------:R-:W-:Y:S01]  /*b3d0*/  IMAD R21, R20, UR7, RZ ;  /* 0x0000000714157c24 */ /* 0x000fe2000f8e02ff */
[----:B------:R-:W-:Y:S01]  /*b3e0*/  STL [R1+0xf8], R24 ;  /* 0x0000f81801007387 */ /* 0x000fe20000100800 */
[----:B------:R-:W-:Y:S02]  /*b3f0*/  IMAD R20, R19, UR7, RZ ;  /* 0x0000000713147c24 */ /* 0x000fe4000f8e02ff */
[----:B------:R-:W-:Y:S01]  /*b400*/  IMAD R19, R18, UR7, RZ ;  /* 0x0000000712137c24 */ /* 0x000fe2000f8e02ff */
[----:B------:R-:W-:Y:S01]  /*b410*/  STL [R1+0x104], R23 ;  /* 0x0001041701007387 */ /* 0x000fe20000100800 */
[----:B------:R-:W-:-:S03]  /*b420*/  IMAD R18, R17, UR7, RZ ;  /* 0x0000000711127c24 */ /* 0x000fc6000f8e02ff */
        /* <DEDUP_REMOVED lines=20> */
[----:B------:R-:W-:Y:S04]  /*b570*/  STL [R1+0x154], R12 ;  /* 0x0001540c01007387 */ /* 0x000fe80000100800 */
[----:B------:R-:W-:Y:S01]  /*b580*/  STL [R1+0x158], R11 ;  /* 0x0001580b01007387 */ /* 0x000fe20000100800 */
[----:B------:R-:W-:-:S03]  /*b590*/  IMAD R8, R2, UR7, RZ ;  /* 0x0000000702087c24 */ /* 0x000fc6000f8e02ff */
[----:B------:R-:W-:Y:S04]  /*b5a0*/  STL [R1+0x168], R10 ;  /* 0x0001680a01007387 */ /* 0x000fe80000100800 */
[----:B------:R-:W-:Y:S04]  /*b5b0*/  STL [R1+0x16c], R9 ;  /* 0x00016c0901007387 */ /* 0x000fe80000100800 */
[----:B------:R-:W4:Y:S04]  /*b5c0*/  LDL.LU R2, [R1+0x160] ;  /* 0x0001600001027983 */ /* 0x000f280000300800 */
[----:B------:R0:W-:Y:S04]  /*b5d0*/  STL [R1+0x178], R7 ;  /* 0x0001780701007387 */ /* 0x0001e80000100800 */
[----:B------:R-:W-:Y:S01]  /*b5e0*/  STL [R1+0x17c], R8 ;  /* 0x00017c0801007387 */ /* 0x000fe20000100800 */
[----:B0-----:R-:W-:-:S02]  /*b5f0*/  IMAD R7, R6, UR7, RZ ;  /* 0x0000000706077c24 */ /* 0x001fc4000f8e02ff */
[----:B------:R-:W-:-:S03]  /*b600*/  IMAD R6, R5, UR7, RZ ;  /* 0x0000000705067c24 */ /* 0x000fc6000f8e02ff */
[----:B------:R-:W-:Y:S04]  /*b610*/  STL [R1+0x184], R7 ;  /* 0x0001840701007387 */ /* 0x000fe80000100800 */
[----:B------:R-:W-:Y:S01]  /*b620*/  STL [R1+0x190], R6 ;  /* 0x0001900601007387 */ /* 0x000fe20000100800 */
[----:B--2---:R-:W-:Y:S02]  /*b630*/  IMAD R4, R4, UR7, RZ ;  /* 0x0000000704047c24 */ /* 0x004fe4000f8e02ff */
[----:B------:R-:W-:-:S03]  /*b640*/  IMAD R5, R3, UR7, RZ ;  /* 0x0000000703057c24 */ /* 0x000fc6000f8e02ff */
[----:B------:R0:W-:Y:S01]  /*b650*/  STL [R1+0x198], R4 ;  /* 0x0001980401007387 */ /* 0x0001e20000100800 */
[----:B------:R-:W-:-:S03]  /*b660*/  IMAD R3, R25, UR7, RZ ;  /* 0x0000000719037c24 */ /* 0x000fc6000f8e02ff */
[----:B------:R1:W-:Y:S01]  /*b670*/  STL [R1+0x194], R5 ;  /* 0x0001940501007387 */ /* 0x0003e20000100800 */
[----:B0-----:R-:W-:-:S03]  /*b680*/  IMAD R4, R26, UR7, RZ ;  /* 0x000000071a047c24 */ /* 0x001fc6000f8e02ff */
[----:B------:R-:W-:Y:S01]  /*b690*/  STL [R1+0x18c], R3 ;  /* 0x00018c0301007387 */ /* 0x000fe20000100800 */
[----:B-1----:R-:W-:-:S03]  /*b6a0*/  IMAD R5, R27, UR7, RZ ;  /* 0x000000071b057c24 */ /* 0x002fc6000f8e02ff */
[----:B------:R0:W-:Y:S04]  /*b6b0*/  STL [R1+0x188], R4 ;  /* 0x0001880401007387 */ /* 0x0001e80000100800 */
[----:B------:R-:W-:Y:S01]  /*b6c0*/  STL [R1+0x180], R5 ;  /* 0x0001800501007387 */ /* 0x000fe20000100800 */
[----:B0-----:R-:W-:-:S03]  /*b6d0*/  IMAD R4, R0, UR7, RZ ;  /* 0x0000000700047c24 */ /* 0x001fc6000f8e02ff */
[----:B------:R-:W2:Y:S01]  /*b6e0*/  LDL.LU R0, [R1+0x15c] ;  /* 0x00015c0001007983 */ /* 0x000ea20000300800 */
[----:B------:R-:W-:-:S05]  /*b6f0*/  IMAD R3, R28, UR7, RZ ;  /* 0x000000071c037c24 */ /* 0x000fca000f8e02ff */
[----:B------:R3:W-:Y:S04]  /*b700*/  STL [R1+0x174], R3 ;  /* 0x0001740301007387 */ /* 0x0007e80000100800 */
[----:B------:R0:W-:Y:S04]  /*b710*/  STL [R1+0x170], R4 ;  /* 0x0001700401007387 */ /* 0x0001e80000100800 */
[----:B------:R-:W2:Y:S04]  /*b720*/  LDL.LU R24, [R1+0x150] ;  /* 0x0001500001187983 */ /* 0x000ea80000300800 */
[----:B------:R-:W2:Y:S01]  /*b730*/  LDL.LU R23, [R1+0x148] ;  /* 0x0001480001177983 */ /* 0x000ea20000300800 */
[----:B---3--:R-:W-:-:S05]  /*b740*/  IMAD R3, R29, UR7, RZ ;  /* 0x000000071d037c24 */ /* 0x008fca000f8e02ff */
[----:B------:R1:W-:Y:S04]  /*b750*/  STL [R1+0x164], R3 ;  /* 0x0001640301007387 */ /* 0x0003e80000100800 */
[----:B------:R-:W3:Y:S04]  /*b760*/  LDL.LU R22, [R1+0x144] ;  /* 0x0001440001167983 */ /* 0x000ee80000300800 */
        /* <DEDUP_REMOVED lines=17> */
[----:B------:R-:W3:Y:S01]  /*b880*/  LDL.LU R5, [R1+0xd0] ;  /* 0x0000d00001057983 */ /* 0x000ee20000300800 */
[----:B----4-:R-:W-:-:S05]  /*b890*/  IMAD R2, R2, UR7, RZ ;  /* 0x0000000702027c24 */ /* 0x010fca000f8e02ff */
[----:B------:R4:W-:Y:S04]  /*b8a0*/  STL [R1+0x160], R2 ;  /* 0x0001600201007387 */ /* 0x0009e80000100800 */
[----:B0-----:R-:W3:Y:S04]  /*b8b0*/  LDL.LU R4, [R1+0xc8] ;  /* 0x0000c80001047983 */ /* 0x001ee80000300800 */
[----:B-1----:R-:W3:Y:S04]  /*b8c0*/  LDL.LU R3, [R1+0xc0] ;  /* 0x0000c00001037983 */ /* 0x002ee80000300800 */
[----:B------:R-:W3:Y:S04]  /*b8d0*/  LDL.LU R25, [R1+0xbc] ;  /* 0x0000bc0001197983 */ /* 0x000ee80000300800 */
[----:B------:R-:W3:Y:S04]  /*b8e0*/  LDL.LU R26, [R1+0xb8] ;  /* 0x0000b800011a7983 */ /* 0x000ee80000300800 */
[----:B------:R-:W3:Y:S04]  /*b8f0*/  LDL.LU R28, [R1+0xb0] ;  /* 0x0000b000011c7983 */ /* 0x000ee80000300800 */
[----:B------:R-:W3:Y:S04]  /*b900*/  LDL.LU R29, [R1+0xa8] ;  /* 0x0000a800011d7983 */ /* 0x000ee80000300800 */
[----:B----4-:R-:W4:Y:S01]  /*b910*/  LDL.LU R2, [R1+0xa4] ;  /* 0x0000a40001027983 */ /* 0x010f220000300800 */
[----:B--2---:R-:W-:-:S05]  /*b920*/  IMAD R0, R0, UR7, RZ ;  /* 0x0000000700007c24 */ /* 0x004fca000f8e02ff */
[----:B------:R0:W-:Y:S04]  /*b930*/  STL [R1+0x15c], R0 ;  /* 0x00015c0001007387 */ /* 0x0001e80000100800 */
[----:B0-----:R-:W2:Y:S01]  /*b940*/  LDL.LU R0, [R1+0xa0] ;  /* 0x0000a00001007983 */ /* 0x001ea20000300800 */
[----:B------:R-:W-:-:S05]  /*b950*/  IMAD R24, R24, UR7, RZ ;  /* 0x0000000718187c24 */ /* 0x000fca000f8e02ff */
[----:B------:R0:W-:Y:S02]  /*b960*/  STL [R1+0x150], R24 ;  /* 0x0001501801007387 */ /* 0x0001e40000100800 */
[----:B0-----:R-:W-:Y:S02]  /*b970*/  IMAD R24, R23, UR7, RZ ;  /* 0x0000000717187c24 */ /* 0x001fe4000f8e02ff */
[----:B---3--:R-:W-:Y:S02]  /*b980*/  IMAD R23, R22, UR7, RZ ;  /* 0x0000000716177c24 */ /* 0x008fe4000f8e02ff */
        /* <DEDUP_REMOVED lines=31> */
[----:B------:R-:W-:Y:S04]  /*bb80*/  STL [R1+0xe0], R9 ;  /* 0x0000e00901007387 */ /* 0x000fe80000100800 */
[----:B------:R-:W3:Y:S04]  /*bb90*/  LDL.LU R27, [R1+0x9c] ;  /* 0x00009c00011b7983 */ /* 0x000ee80000300800 */
[----:B------:R0:W-:Y:S04]  /*bba0*/  STL [R1+0xdc], R7 ;  /* 0x0000dc0701007387 */ /* 0x0001e80000100800 */
[----:B------:R-:W-:Y:S01]  /*bbb0*/  STL [R1+0xd8], R8 ;  /* 0x0000d80801007387 */ /* 0x000fe20000100800 */
[----:B0-----:R-:W-:-:S02]  /*bbc0*/  IMAD R7, R6, UR7, RZ ;  /* 0x0000000706077c24 */ /* 0x001fc4000f8e02ff */
[----:B------:R-:W-:Y:S02]  /*bbd0*/  IMAD R6, R5, UR7, RZ ;  /* 0x0000000705067c24 */ /* 0x000fe4000f8e02ff */
[----:B------:R-:W-:Y:S02]  /*bbe0*/  IMAD R5, R4, UR7, RZ ;  /* 0x0000000704057c24 */ /* 0x000fe4000f8e02ff */
[----:B------:R-:W-:Y:S01]  /*bbf0*/  IMAD R4, R3, UR7, RZ ;  /* 0x0000000703047c24 */ /* 0x000fe2000f8e02ff */
[----:B------:R-:W-:Y:S01]  /*bc00*/  STL [R1+0xd4], R7 ;  /* 0x0000d40701007387 */ /* 0x000fe20000100800 */
[----:B------:R-:W-:-:S03]  /*bc10*/  IMAD R3, R25, UR7, RZ ;  /* 0x0000000719037c24 */ /* 0x000fc6000f8e02ff */
[----:B------:R-:W-:Y:S04]  /*bc20*/  STL [R1+0xd0], R6 ;  /* 0x0000d00601007387 */ /* 0x000fe80000100800 */
[----:B------:R0:W-:Y:S04]  /*bc30*/  STL [R1+0xc8], R5 ;  /* 0x0000c80501007387 */ /* 0x0001e80000100800 */
[----:B------:R1:W-:Y:S04]  /*bc40*/  STL [R1+0xc0], R4 ;  /* 0x0000c00401007387 */ /* 0x0003e80000100800 */
[----:B------:R4:W-:Y:S01]  /*bc50*/  STL [R1+0xbc], R3 ;  /* 0x0000bc0301007387 */ /* 0x0009e20000100800 */
[----:B0-----:R-:W-:-:S02]  /*bc60*/  IMAD R5, R26, UR7, RZ ;  /* 0x000000071a057c24 */ /* 0x001fc4000f8e02ff */
[----:B-1----:R-:W-:-:S03]  /*bc70*/  IMAD R4, R28, UR7, RZ ;  /* 0x000000071c047c24 */ /* 0x002fc6000f8e02ff */
[----:B------:R-:W-:Y:S01]  /*bc80*/  STL [R1+0xb8], R5 ;  /* 0x0000b80501007387 */ /* 0x000fe20000100800 */
[----:B----4-:R-:W-:Y:S02]  /*bc90*/  IMAD R2, R2, UR7, RZ ;  /* 0x0000000702027c24 */ /* 0x010fe4000f8e02ff */
[----:B------:R-:W-:Y:S01]  /*bca0*/  IMAD R3, R29, UR7, RZ ;  /* 0x000000071d037c24 */ /* 0x000fe2000f8e02ff */
[----:B------:R-:W-:Y:S04]  /*bcb0*/  STL [R1+0xb0], R4 ;  /* 0x0000b00401007387 */ /* 0x000fe80000100800 */
[----:B------:R-:W4:Y:S04]  /*bcc0*/  LDL.LU R6, [R1+0x94] ;  /* 0x0000940001067983 */ /* 0x000f280000300800 */
[----:B------:R-:W-:Y:S04]  /*bcd0*/  STL [R1+0xa8], R3 ;  /* 0x0000a80301007387 */ /* 0x000fe80000100800 */
[----:B------:R0:W-:Y:S04]  /*bce0*/  STL [R1+0xa4], R2 ;  /* 0x0000a40201007387 */ /* 0x0001e80000100800 */
        /* <DEDUP_REMOVED lines=18> */
[----:B0-----:R-:W2:Y:S04]  /*be10*/  LDL.LU R2, [R1+0x38] ;  /* 0x0000380001027983 */ /* 0x001ea80000300800 */
[----:B------:R-:W2:Y:S04]  /*be20*/  LDL.LU R29, [R1+0x30] ;  /* 0x00003000011d7983 */ /* 0x000ea80000300800 */
[----:B-1----:R-:W2:Y:S04]  /*be30*/  LDL.LU R0, [R1+0x2c] ;  /* 0x00002c0001007983 */ /* 0x002ea80000300800 */
        /* <DEDUP_REMOVED lines=8> */
[----:B0-----:R-:W3:Y:S04]  /*bec0*/  LDL.LU R3, [R1+0xc] ;  /* 0x00000c0001037983 */ /* 0x001ee80000300800 */
[----:B------:R-:W3:Y:S04]  /*bed0*/  LDL.LU R4, [R1+0x8] ;  /* 0x0000080001047983 */ /* 0x000ee80000300800 */
[----:B------:R-:W3:Y:S01]  /*bee0*/  LDL.LU R5, [R1+0x4] ;  /* 0x0000040001057983 */ /* 0x000ee20000300800 */
[----:B----4-:R-:W-:-:S05]  /*bef0*/  IMAD R6, R6, UR7, RZ ;  /* 0x0000000706067c24 */ /* 0x010fca000f8e02ff */
[----:B------:R0:W-:Y:S01]  /*bf00*/  STL [R1+0x94], R6 ;  /* 0x0000940601007387 */ /* 0x0001e20000100800 */
[----:B------:R-:W-:-:S03]  /*bf10*/  IMAD R24, R24, UR7, RZ ;  /* 0x0000000718187c24 */ /* 0x000fc6000f8e02ff */
[----:B0-----:R-:W4:Y:S01]  /*bf20*/  LDL.LU R6, [R1] ;  /* 0x0000000001067983 */ /* 0x001f220000300800 */
[----:B------:R-:W-:-:S03]  /*bf30*/  IMAD R23, R23, UR7, RZ ;  /* 0x0000000717177c24 */ /* 0x000fc6000f8e02ff */
[----:B------:R0:W-:Y:S04]  /*bf40*/  STL [R1+0x90], R24 ;  /* 0x0000901801007387 */ /* 0x0001e80000100800 */
[----:B0-----:R-:W4:Y:S04]  /*bf50*/  LDL.LU R24, [R1+0x19f0] ;  /* 0x0019f00001187983 */ /* 0x001f280000300800 */
[----:B------:R0:W-:Y:S04]  /*bf60*/  STL [R1+0x88], R23 ;  /* 0x0000881701007387 */ /* 0x0001e80000100800 */
[----:B0-----:R-:W4:Y:S01]  /*bf70*/  LDL.LU R23, [R1+0x19ec] ;  /* 0x0019ec0001177983 */ /* 0x001f220000300800 */
[----:B--2---:R-:W-:-:S02]  /*bf80*/  IMAD R22, R22, UR7, RZ ;  /* 0x0000000716167c24 */ /* 0x004fc4000f8e02ff */
[----:B------:R-:W-:-:S03]  /*bf90*/  IMAD R21, R21, UR7, RZ ;  /* 0x0000000715157c24 */ /* 0x000fc6000f8e02ff */
[----:B------:R0:W-:Y:S01]  /*bfa0*/  STL [R1+0x84], R22 ;  /* 0x0000841601007387 */ /* 0x0001e20000100800 */
[----:B------:R-:W-:Y:S02]  /*bfb0*/  IMAD R20, R20, UR7, RZ ;  /* 0x0000000714147c24 */ /* 0x000fe4000f8e02ff */
[----:B------:R-:W-:Y:S01]  /*bfc0*/  IMAD R19, R19, UR7, RZ ;  /* 0x0000000713137c24 */ /* 0x000fe2000f8e02ff */
[----:B0-----:R-:W2:Y:S01]  /*bfd0*/  LDL.LU R22, [R1+0x19e8] ;  /* 0x0019e80001167983 */ /* 0x001ea20000300800 */
[----:B------:R-:W-:-:S03]  /*bfe0*/  IMAD R18, R18, UR7, RZ ;  /* 0x0000000712127c24 */ /* 0x000fc6000f8e02ff */
[----:B------:R0:W-:Y:S01]  /*bff0*/  STL [R1+0x80], R21 ;  /* 0x0000801501007387 */ /* 0x0001e20000100800 */
[----:B------:R-:W-:Y:S02]  /*c000*/  IMAD R17, R17, UR7, RZ ;  /* 0x0000000711117c24 */ /* 0x000fe4000f8e02ff */
[----:B------:R-:W-:Y:S01]  /*c010*/  IMAD R16, R16, UR7, RZ ;  /* 0x0000000710107c24 */ /* 0x000fe2000f8e02ff */
[----:B0-----:R-:W2:Y:S04]  /*c020*/  LDL.LU R21, [R1+0x19e4] ;  /* 0x0019e40001157983 */ /* 0x001ea80000300800 */
[----:B------:R0:W-:Y:S01]  /*c030*/  STL [R1+0x7c], R20 ;  /* 0x00007c1401007387 */ /* 0x0001e20000100800 */
[----:B------:R-:W-:Y:S02]  /*c040*/  IMAD R15, R15, UR7, RZ ;  /* 0x000000070f0f7c24 */ /* 0x000fe4000f8e02ff */
[----:B------:R-:W-:Y:S01]  /*c050*/  IMAD R14, R14, UR7, RZ ;  /* 0x000000070e0e7c24 */ /* 0x000fe2000f8e02ff */
[----:B0-----:R-:W2:Y:S04]  /*c060*/  LDL.LU R20, [R1+0x19e0] ;  /* 0x0019e00001147983 */ /* 0x001ea80000300800 */
[----:B------:R0:W-:Y:S01]  /*c070*/  STL [R1+0x78], R19 ;  /* 0x0000781301007387 */ /* 0x0001e20000100800 */
[----:B------:R-:W-:-:S03]  /*c080*/  IMAD R11, R11, UR7, RZ ;  /* 0x000000070b0b7c24 */ /* 0x000fc6000f8e02ff */
        /* <DEDUP_REMOVED lines=19> */
[----:B------:R0:W-:Y:S04]  /*c1c0*/  STL [R1+0x54], R10 ;  /* 0x0000540a01007387 */ /* 0x0001e80000100800 */
        /* <DEDUP_REMOVED lines=8> */
[----:B0-----:R-:W4:Y:S04]  /*c250*/  LDL.LU R2, [R1+0x19b0] ;  /* 0x0019b00001027983 */ /* 0x001f280000300800 */
[----:B------:R0:W-:Y:S04]  /*c260*/  STL [R1+0x2c], R0 ;  /* 0x00002c0001007387 */ /* 0x0001e80000100800 */
[----:B0-----:R-:W3:Y:S01]  /*c270*/  LDL.LU R0, [R1+0x19ac] ;  /* 0x0019ac0001007983 */ /* 0x001ee20000300800 */
[----:B------:R-:W-:-:S02]  /*c280*/  IMAD R12, R12, UR7, RZ ;  /* 0x000000070c0c7c24 */ /* 0x000fc4000f8e02ff */
[----:B---3--:R-:W-:-:S05]  /*c290*/  IMAD R0, R0, UR7, RZ ;  /* 0x0000000700007c24 */ /* 0x008fca000f8e02ff */
[----:B------:R0:W-:Y:S04]  /*c2a0*/  STL [R1+0x24], R0 ;  /* 0x0000240001007387 */ /* 0x0001e80000100800 */
[----:B0-----:R-:W3:Y:S04]  /*c2b0*/  LDL.LU R0, [R1+0x19a8] ;  /* 0x0019a80001007983 */ /* 0x001ee80000300800 */
[----:B------:R0:W-:Y:S02]  /*c2c0*/  STL [R1+0x1c], R12 ;  /* 0x00001c0c01007387 */ /* 0x0001e40000100800 */
[----:B0-----:R-:W-:Y:S01]  /*c2d0*/  IMAD R12, R13, UR7, RZ ;  /* 0x000000070d0c7c24 */ /* 0x001fe2000f8e02ff */
[----:B---3--:R-:W-:-:S05]  /*c2e0*/  LEA R13, P5, R7, R0, 0x1 ;  /* 0x00000000070d7211 */ /* 0x008fca00078a08ff */
[----:B------:R0:W-:Y:S04]  /*c2f0*/  STL [R1+0x1948], R13 ;  /* 0x0019480d01007387 */ /* 0x0001e80000100800 */
[----:B------:R-:W-:Y:S01]  /*c300*/  STL [R1+0x10], R12 ;  /* 0x0000100c01007387 */ /* 0x000fe20000100800 */
[----:B0-----:R-:W-:-:S05]  /*c310*/  LEA R13, P3, R26, R0, 0x1 ;  /* 0x000000001a0d7211 */ /* 0x001fca00078608ff */
[----:B------:R0:W-:Y:S02]  /*c320*/  STL [R1+0x1934], R13 ;  /* 0x0019340d01007387 */ /* 0x0001e40000100800 */
[----:B0-----:R-:W-:-:S05]  /*c330*/  LEA R13, P2, R25, R0, 0x1 ;  /* 0x00000000190d7211 */ /* 0x001fca00078408ff */
[----:B------:R0:W-:Y:S02]  /*c340*/  STL [R1+0x1938], R13 ;  /* 0x0019380d01007387 */ /* 0x0001e40000100800 */
[----:B0-----:R-:W-:-:S05]  /*c350*/  LEA R13, P1, R3, R0, 0x1 ;  /* 0x00000000030d7211 */ /* 0x001fca00078208ff */
[----:B------:R0:W-:Y:S02]  /*c360*/  STL [R1+0x193c], R13 ;  /* 0x00193c0d01007387 */ /* 0x0001e40000100800 */
[----:B0-----:R-:W-:-:S05]  /*c370*/  LEA R13, P0, R4, R0, 0x1 ;  /* 0x00000000040d7211 */ /* 0x001fca00078008ff */
[----:B------:R0:W-:Y:S02]  /*c380*/  STL [R1+0x1940], R13 ;  /* 0x0019400d01007387 */ /* 0x0001e40000100800 */
[----:B0-----:R-:W-:-:S05]  /*c390*/  LEA R13, P6, R5, R0, 0x1 ;  /* 0x00000000050d7211 */ /* 0x001fca00078c08ff */
[----:B------:R4:W-:Y:S01]  /*c3a0*/  STL [R1+0x1944], R13 ;  /* 0x0019440d01007387 */ /* 0x0009e20000100800 */
[----:B------:R-:W-:Y:S02]  /*c3b0*/  LEA R12, P4, R27, UR10, 0x1 ;  /* 0x0000000a1b0c7c11 */ /* 0x000fe4000f8808ff */
[----:B----4-:R-:W-:Y:S02]  /*c3c0*/  LEA.HI.X.SX32 R13, R7, R2, 0x1, P5 ;  /* 0x00000002070d7211 */ /* 0x010fe400028f0eff */
[----:B------:R-:W3:Y:S04]  /*c3d0*/  LDL.LU R7, [R1+0x19a4] ;  /* 0x0019a40001077983 */ /* 0x000ee80000300800 */
[----:B------:R0:W-:Y:S02]  /*c3e0*/  STL [R1+0x1930], R13 ;  /* 0x0019300d01007387 */ /* 0x0001e40000100800 */
[----:B0-----:R-:W-:-:S05]  /*c3f0*/  LEA R13, P5, R6, R0, 0x1 ;  /* 0x00000000060d7211 */ /* 0x001fca00078a08ff */
[----:B------:R0:W-:Y:S02]  /*c400*/  STL [R1+0x192c], R13 ;  /* 0x00192c0d01007387 */ /* 0x0001e40000100800 */
[----:B0-----:R-:W-:Y:S02]  /*c410*/  LEA.HI.X.SX32 R13, R27, UR11, 0x1, P4 ;  /* 0x0000000b1b0d7c11 */ /* 0x001fe4000a0f0eff */
[----:B--2---:R-:W-:-:S05]  /*c420*/  LEA R27, P4, R28, R0, 0x1 ;  /* 0x000000001c1b7211 */ /* 0x004fca00078808ff */
[----:B------:R0:W-:Y:S04]  /*c430*/  STL [R1+0x1928], R27 ;  /* 0x0019281b01007387 */ /* 0x0001e80000100800 */
[----:B0-----:R-:W2:Y:S01]  /*c440*/  LDL.LU R27, [R1+0x19a0] ;  /* 0x0019a000011b7983 */ /* 0x001ea20000300800 */
[----:B------:R-:W-:-:S05]  /*c450*/  LEA.HI.X.SX32 R26, R26, R2, 0x1, P3 ;  /* 0x000000021a1a7211 */ /* 0x000fca00018f0eff */
[----:B------:R2:W-:Y:S02]  /*c460*/  STL [R1+0x1920], R26 ;  /* 0x0019201a01007387 */ /* 0x0005e40000100800 */
[----:B--2---:R-:W-:-:S05]  /*c470*/  LEA R26, P3, R27, R0, 0x1 ;  /* 0x000000001b1a7211 */ /* 0x004fca00078608ff */
[----:B------:R0:W-:Y:S04]  /*c480*/  STL [R1+0x1924], R26 ;  /* 0x0019241a01007387 */ /* 0x0001e80000100800 */
[----:B0-----:R-:W2:Y:S01]  /*c490*/  LDL.LU R26, [R1+0x199c] ;  /* 0x00199c00011a7983 */ /* 0x001ea20000300800 */
[----:B------:R-:W-:-:S03]  /*c4a0*/  LEA.HI.X.SX32 R25, R25, R2, 0x1, P2 ;  /* 0x0000000219197211 */ /* 0x000fc600010f0eff */
[----:B------:R-:W-:Y:S04]  /*c4b0*/  STL.64 [R1+0xd38], R12 ;  /* 0x000d380c01007387 */ /* 0x000fe80000100a00 */
[----:B------:R2:W-:Y:S02]  /*c4c0*/  STL [R1+0x1918], R25 ;  /* 0x0019181901007387 */ /* 0x0005e40000100800 */
        /* <DEDUP_REMOVED lines=26> */
[----:B------:R0:W-:Y:S02]  /*c670*/  STL [R1+0x18f4], R28 ;  /* 0x0018f41c01007387 */ /* 0x0001e40000100800 */
[----:B0-----:R-:W-:Y:S02]  /*c680*/  LEA.HI.X.SX32 R28, R27, R2, 0x1, P3 ;  /* 0x000000021b1c7211 */ /* 0x001fe400018f0eff */
[----:B---3--:R-:W-:-:S03]  /*c690*/  LEA R27, P3, R7, R0, 0x1 ;  /* 0x00000000071b7211 */ /* 0x008fc600078608ff */
[----:B------:R0:W-:Y:S04]  /*c6a0*/  STL [R1+0x18e8], R28 ;  /* 0x0018e81c01007387 */ /* 0x0001e80000100800 */
[----:B------:R1:W-:Y:S01]  /*c6b0*/  STL [R1+0x18ec], R27 ;  /* 0x0018ec1b01007387 */ /* 0x0003e20000100800 */
[----:B0-----:R-:W-:Y:S01]  /*c6c0*/  LEA.HI.X.SX32 R28, R26, R2, 0x1, P2 ;  /* 0x000000021a1c7211 */ /* 0x001fe200010f0eff */
[----:B------:R-:W-:Y:S02]  /*c6d0*/  IMAD.MOV.U32 R26, RZ, RZ, R12 ;  /* 0x000000ffff1a7224 */ /* 0x000fe400078e000c */
[----:B-1----:R-:W-:Y:S02]  /*c6e0*/  IMAD.MOV.U32 R27, RZ, RZ, R13 ;  /* 0x000000ffff1b7224 */ /* 0x002fe400078e000d */
[----:B------:R-:W2:Y:S04]  /*c6f0*/  LDL.LU.64 R12, [R1+0x1980] ;  /* 0x00198000010c7983 */ /* 0x000ea80000300a00 */
[----:B------:R0:W-:Y:S02]  /*c700*/  STL [R1+0x18e0], R28 ;  /* 0x0018e01c01007387 */ /* 0x0001e40000100800 */
[----:B0-----:R-:W-:-:S05]  /*c710*/  LEA R28, P2, R8, R0, 0x1 ;  /* 0x00000000081c7211 */ /* 0x001fca00078408ff */
[----:B------:R0:W-:Y:S02]  /*c720*/  STL [R1+0x18e4], R28 ;  /* 0x0018e41c01007387 */ /* 0x0001e40000100800 */
[----:B0-----:R-:W-:Y:S02]  /*c730*/  LEA.HI.X.SX32 R28, R25, R2, 0x1, P1 ;  /* 0x00000002191c7211 */ /* 0x001fe400008f0eff */
[----:B------:R-:W-:-:S03]  /*c740*/  LEA R25, P1, R9, R0, 0x1 ;  /* 0x0000000009197211 */ /* 0x000fc600078208ff */
[----:B------:R0:W-:Y:S04]  /*c750*/  STL [R1+0x18d8], R28 ;  /* 0x0018d81c01007387 */ /* 0x0001e80000100800 */
[----:B------:R1:W-:Y:S01]  /*c760*/  STL [R1+0x18dc], R25 ;  /* 0x0018dc1901007387 */ /* 0x0003e20000100800 */
[-C--:B0-----:R-:W-:Y:S02]  /*c770*/  LEA.HI.X.SX32 R28, R3, R2.reuse, 0x1, P0 ;  /* 0x00000002031c7211 */ /* 0x081fe400000f0eff */
[----:B------:R-:W-:Y:S02]  /*c780*/  LEA.HI.X.SX32 R3, R4, R2, 0x1, P6 ;  /* 0x0000000204037211 */ /* 0x000fe400030f0eff */
[-C--:B-1----:R-:W-:Y:S01]  /*c790*/  LEA R25, P0, R10, R0.reuse, 0x1 ;  /* 0x000000000a197211 */ /* 0x082fe200078008ff */
[----:B------:R-:W-:Y:S01]  /*c7a0*/  STL [R1+0x18d0], R28 ;  /* 0x0018d01c01007387 */ /* 0x000fe20000100800 */
[----:B------:R-:W-:-:S02]  /*c7b0*/  LEA R4, P6, R11, R0, 0x1 ;  /* 0x000000000b047211 */ /* 0x000fc400078c08ff */
[-C--:B------:R-:W-:Y:S01]  /*c7c0*/  LEA.HI.X.SX32 R5, R5, R2.reuse, 0x1, P5 ;  /* 0x0000000205057211 */ /* 0x080fe200028f0eff */
[----:B------:R-:W-:Y:S04]  /*c7d0*/  STL [R1+0x18d4], R25 ;  /* 0x0018d41901007387 */ /* 0x000fe80000100800 */
[----:B------:R-:W-:Y:S04]  /*c7e0*/  STL [R1+0x18c8], R3 ;  /* 0x0018c80301007387 */ /* 0x000fe80000100800 */
[----:B------:R0:W-:Y:S04]  /*c7f0*/  STL [R1+0x18cc], R4 ;  /* 0x0018cc0401007387 */ /* 0x0001e80000100800 */
[----:B------:R1:W-:Y:S01]  /*c800*/  STL [R1+0x18c0], R5 ;  /* 0x0018c00501007387 */ /* 0x0003e20000100800 */
[----:B0-----:R-:W-:-:S02]  /*c810*/  LEA.HI.X.SX32 R4, R6, R2, 0x1, P4 ;  /* 0x0000000206047211 */ /* 0x001fc400020f0eff */
[-C--:B--2---:R-:W-:Y:S02]  /*c820*/  LEA R3, P5, R12, R0.reuse, 0x1 ;  /* 0x000000000c037211 */ /* 0x084fe400078a08ff */
[----:B-1----:R-:W-:-:S03]  /*c830*/  LEA R5, P4, R13, R0, 0x1 ;  /* 0x000000000d057211 */ /* 0x002fc600078808ff */
[----:B------:R0:W-:Y:S04]  /*c840*/  STL [R1+0x18c4], R3 ;  /* 0x0018c40301007387 */ /* 0x0001e80000100800 */
[----:B------:R1:W-:Y:S01]  /*c850*/  STL [R1+0x18b8], R4 ;  /* 0x0018b80401007387 */ /* 0x0003e20000100800 */
[----:B0-----:R-:W-:-:S03]  /*c860*/  LEA.HI.X.SX32 R3, R7, R2, 0x1, P3 ;  /* 0x0000000207037211 */ /* 0x001fc600018f0eff */
[----:B------:R0:W-:Y:S01]  /*c870*/  STL [R1+0x18bc], R5 ;  /* 0x0018bc0501007387 */ /* 0x0001e20000100800 */
[----:B-1----:R-:W-:-:S03]  /*c880*/  LEA R4, P3, R14, R0, 0x1 ;  /* 0x000000000e047211 */ /* 0x002fc600078608ff */
[----:B------:R1:W-:Y:S01]  /*c890*/  STL [R1+0x18b0], R3 ;  /* 0x0018b00301007387 */ /* 0x0003e20000100800 */
[----:B0-----:R-:W-:-:S03]  /*c8a0*/  LEA.HI.X.SX32 R5, R8, R2, 0x1, P2 ;  /* 0x0000000208057211 */ /* 0x001fc600010f0eff */
[----:B------:R0:W-:Y:S01]  /*c8b0*/  STL [R1+0x18b4], R4 ;  /* 0x0018b40401007387 */ /* 0x0001e20000100800 */
[----:B-1----:R-:W-:-:S03]  /*c8c0*/  LEA R3, P2, R15, R0, 0x1 ;  /* 0x000000000f037211 */ /* 0x002fc600078408ff */
[----:B------:R-:W-:Y:S04]  /*c8d0*/  STL [R1+0x18a8], R5 ;  /* 0x0018a80501007387 */ /* 0x000fe80000100800 */
[----:B------:R-:W2:Y:S01]  /*c8e0*/  LDL.LU R25, [R1+0x3c] ;  /* 0x00003c0001197983 */ /* 0x000ea20000300800 */
[----:B0-----:R-:W-:-:S03]  /*c8f0*/  LEA.HI.X.SX32 R4, R9, R2, 0x1, P1 ;  /* 0x0000000209047211 */ /* 0x001fc600008f0eff */
[----:B------:R0:W-:Y:S04]  /*c900*/  STL [R1+0x18ac], R3 ;  /* 0x0018ac0301007387 */ /* 0x0001e80000100800 */
[----:B------:R1:W-:Y:S04]  /*c910*/  STL [R1+0x18a0], R4 ;  /* 0x0018a00401007387 */ /* 0x0003e80000100800 */
[----:B------:R-:W3:Y:S01]  /*c920*/  LDL.LU R6, [R1+0x44] ;  /* 0x0000440001067983 */ /* 0x000ee20000300800 */
[----:B0-----:R-:W-:Y:S02]  /*c930*/  LEA R3, P1, R16, R0, 0x1 ;  /* 0x0000000010037211 */ /* 0x001fe400078208ff */
[----:B-1----:R-:W-:-:S03]  /*c940*/  LEA.HI.X.SX32 R4, R10, R2, 0x1, P0 ;  /* 0x000000020a047211 */ /* 0x002fc600000f0eff */
[----:B------:R0:W-:Y:S04]  /*c950*/  STL [R1+0x18a4], R3 ;  /* 0x0018a40301007387 */ /* 0x0001e80000100800 */
[----:B------:R1:W-:Y:S04]  /*c960*/  STL [R1+0x1898], R4 ;  /* 0x0018980401007387 */ /* 0x0003e80000100800 */
[----:B------:R-:W4:Y:S01]  /*c970*/  LDL.LU R5, [R1+0x50] ;  /* 0x0000500001057983 */ /* 0x000f220000300800 */
[----:B0-----:R-:W-:Y:S02]  /*c980*/  LEA R3, P0, R17, R0, 0x1 ;  /* 0x0000000011037211 */ /* 0x001fe400078008ff */
[----:B-1----:R-:W-:-:S03]  /*c990*/  LEA.HI.X.SX32 R4, R11, R2, 0x1, P6 ;  /* 0x000000020b047211 */ /* 0x002fc600030f0eff */
[----:B------:R0:W-:Y:S04]  /*c9a0*/  STL [R1+0x189c], R3 ;  /* 0x00189c0301007387 */ /* 0x0001e80000100800 */
[----:B------:R1:W-:Y:S01]  /*c9b0*/  STL [R1+0x1890], R4 ;  /* 0x0018900401007387 */ /* 0x0003e20000100800 */
[----:B0-----:R-:W-:Y:S02]  /*c9c0*/  LEA R3, P6, R18, R0, 0x1 ;  /* 0x0000000012037211 */ /* 0x001fe400078c08ff */
[----:B-1----:R-:W-:-:S03]  /*c9d0*/  LEA.HI.X.SX32 R4, R12, R2, 0x1, P5 ;  /* 0x000000020c047211 */ /* 0x002fc600028f0eff */
[----:B------:R0:W-:Y:S01]  /*c9e0*/  STL [R1+0x1894], R3 ;  /* 0x0018940301007387 */ /* 0x0001e20000100800 */
[----:B------:R-:W-:Y:S02]  /*c9f0*/  LEA.HI.X.SX32 R8, R13, R2, 0x1, P4 ;  /* 0x000000020d087211 */ /* 0x000fe400020f0eff */
[-C--:B------:R-:W-:Y:S01]  /*ca00*/  LEA R7, P4, R20, R0.reuse, 0x1 ;  /* 0x0000000014077211 */ /* 0x080fe200078808ff */
[----:B------:R1:W-:Y:S01]  /*ca10*/  STL [R1+0x1888], R4 ;  /* 0x0018880401007387 */ /* 0x0003e20000100800 */
[----:B0-----:R-:W-:-:S03]  /*ca20*/  LEA R3, P5, R19, R0, 0x1 ;  /* 0x0000000013037211 */ /* 0x001fc600078a08ff */
[----:B-1----:R-:W4:Y:S04]  /*ca30*/  LDL.LU R4, [R1+0x58] ;  /* 0x0000580001047983 */ /* 0x002f280000300800 */
[----:B------:R0:W-:Y:S04]  /*ca40*/  STL [R1+0x188c], R3 ;  /* 0x00188c0301007387 */ /* 0x0001e80000100800 */
[----:B------:R-:W-:Y:S04]  /*ca50*/  STL [R1+0x1880], R8 ;  /* 0x0018800801007387 */ /* 0x000fe80000100800 */
[----:B------:R-:W4:Y:S01]  /*ca60*/  LDL.LU R28, [R1+0x8c] ;  /* 0x00008c00011c7983 */ /* 0x000f220000300800 */
[----:B0-----:R-:W-:-:S03]  /*ca70*/  LEA.HI.X.SX32 R3, R14, R2, 0x1, P3 ;  /* 0x000000020e037211 */ /* 0x001fc600018f0eff */
[----:B------:R0:W-:Y:S04]  /*ca80*/  STL [R1+0x1884], R7 ;  /* 0x0018840701007387 */ /* 0x0001e80000100800 */
[----:B------:R1:W-:Y:S01]  /*ca90*/  STL [R1+0x1878], R3 ;  /* 0x0018780301007387 */ /* 0x0003e20000100800 */
[----:B0-----:R-:W-:Y:S02]  /*caa0*/  LEA R7, P3, R21, R0, 0x1 ;  /* 0x0000000015077211 */ /* 0x001fe400078608ff */
[----:B-1----:R-:W-:Y:S02]  /*cab0*/  LEA.HI.X.SX32 R3, R15, R2, 0x1, P2 ;  /* 0x000000020f037211 */ /* 0x002fe400010f0eff */
[----:B------:R-:W4:Y:S04]  /*cac0*/  LDL.LU R15, [R1+0x98] ;  /* 0x00009800010f7983 */ /* 0x000f280000300800 */
[----:B------:R0:W-:Y:S04]  /*cad0*/  STL [R1+0x187c], R7 ;  /* 0x00187c0701007387 */ /* 0x0001e80000100800 */
[----:B------:R1:W-:Y:S01]  /*cae0*/  STL [R1+0x1870], R3 ;  /* 0x0018700301007387 */ /* 0x0003e20000100800 */
[----:B0-----:R-:W-:-:S02]  /*caf0*/  LEA R7, P2, R22, R0, 0x1 ;  /* 0x0000000016077211 */ /* 0x001fc400078408ff */
[-C--:B-1----:R-:W-:Y:S02]  /*cb00*/  LEA.HI.X.SX32 R3, R16, R2.reuse, 0x1, P1 ;  /* 0x0000000210037211 */ /* 0x082fe400008f0eff */
[----:B------:R-:W4:Y:S04]  /*cb10*/  LDL.LU R16, [R1+0x68] ;  /* 0x0000680001107983 */ /* 0x000f280000300800 */
[----:B------:R0:W-:Y:S04]  /*cb20*/  STL [R1+0x1874], R7 ;  /* 0x0018740701007387 */ /* 0x0001e80000100800 */
[----:B------:R-:W4:Y:S04]  /*cb30*/  LDL.LU R14, [R1+0xac] ;  /* 0x0000ac00010e7983 */ /* 0x000f280000300800 */
[----:B------:R1:W-:Y:S01]  /*cb40*/  STL [R1+0x1868], R3 ;  /* 0x0018680301007387 */ /* 0x0003e20000100800 */
[----:B0-----:R-:W-:-:S03]  /*cb50*/  LEA.HI.X.SX32 R7, R17, R2, 0x1, P0 ;  /* 0x0000000211077211 */ /* 0x001fc600000f0eff */
[----:B------:R-:W2:Y:S01]  /*cb60*/  LDL.LU R17, [R1+0x34] ;  /* 0x0000340001117983 */ /* 0x000ea20000300800 */
[----:B-1----:R-:W-:-:S05]  /*cb70*/  LEA R3, P1, R23, R0, 0x1 ;  /* 0x0000000017037211 */ /* 0x002fca00078208ff */
[----:B------:R0:W-:Y:S01]  /*cb80*/  STL [R1+0x186c], R3 ;  /* 0x00186c0301007387 */ /* 0x0001e20000100800 */
[----:B------:R-:W-:-:S03]  /*cb90*/  LEA.HI.X.SX32 R8, R18, R2, 0x1, P6 ;  /* 0x0000000212087211 */ /* 0x000fc600030f0eff */
[----:B0-----:R-:W4:Y:S04]  /*cba0*/  LDL.LU R3, [R1+0xb4] ;  /* 0x0000b40001037983 */ /* 0x001f280000300800 */
[----:B------:R0:W-:Y:S04]  /*cbb0*/  STL [R1+0x1860], R7 ;  /* 0x0018600701007387 */ /* 0x0001e80000100800 */
[----:B------:R-:W4:Y:S01]  /*cbc0*/  LDL.LU R13, [R1+0xc4] ;  /* 0x0000c400010d7983 */ /* 0x000f220000300800 */
[----:B0-----:R-:W-:-:S05]  /*cbd0*/  LEA R7, P0, R24, R0, 0x1 ;  /* 0x0000000018077211 */ /* 0x001fca00078008ff */
[----:B------:R-:W-:Y:S04]  /*cbe0*/  STL [R1+0x1864], R7 ;  /* 0x0018640701007387 */ /* 0x000fe80000100800 */
[----:B------:R0:W-:Y:S04]  /*cbf0*/  STL [R1+0x1858], R8 ;  /* 0x0018580801007387 */ /* 0x0001e80000100800 */
[----:B------:R-:W4:Y:S01]  /*cc00*/  LDL.LU R12, [R1+0xcc] ;  /* 0x0000cc00010c7983 */ /* 0x000f220000300800 */
[-C--:B0-----:R-:W-:Y:S02]  /*cc10*/  LEA.HI.X.SX32 R8, R19, R2.reuse, 0x1, P5 ;  /* 0x0000000213087211 */ /* 0x081fe400028f0eff */
[----:B------:R-:W-:-:S02]  /*cc20*/  LEA.HI.X.SX32 R18, R23, R2, 0x1, P1 ;  /* 0x0000000217127211 */ /* 0x000fc400008f0eff */
[----:B------:R-:W-:Y:S02]  /*cc30*/  LEA.HI.X.SX32 R19, R24, R2, 0x1, P0 ;  /* 0x0000000218137211 */ /* 0x000fe400000f0eff */
[----:B--2---:R-:W-:-:S05]  /*cc40*/  LEA R7, P6, R17, R0, 0x1 ;  /* 0x0000000011077211 */ /* 0x004fca00078c08ff */
[----:B------:R0:W-:Y:S04]  /*cc50*/  STL [R1+0x185c], R7 ;  /* 0x00185c0701007387 */ /* 0x0001e80000100800 */
[----:B------:R1:W-:Y:S04]  /*cc60*/  STL [R1+0x1850], R8 ;  /* 0x0018500801007387 */ /* 0x0003e80000100800 */
[----:B------:R-:W2:Y:S01]  /*cc70*/  LDL.LU R11, [R1+0xf8] ;  /* 0x0000f800010b7983 */ /* 0x000ea20000300800 */
[----:B0-----:R-:W-:Y:S02]  /*cc80*/  LEA R7, P5, R25, R0, 0x1 ;  /* 0x0000000019077211 */ /* 0x001fe400078a08ff */
[----:B-1----:R-:W-:-:S03]  /*cc90*/  LEA.HI.X.SX32 R8, R20, R2, 0x1, P4 ;  /* 0x0000000214087211 */ /* 0x002fc600020f0eff */
[----:B------:R3:W-:Y:S04]  /*cca0*/  STL [R1+0x1854], R7 ;  /* 0x0018540701007387 */ /* 0x0007e80000100800 */
[----:B------:R0:W-:Y:S04]  /*ccb0*/  STL [R1+0x1848], R8 ;  /* 0x0018480801007387 */ /* 0x0001e80000100800 */
[----:B------:R-:W2:Y:S01]  /*ccc0*/  LDL.LU R10, [R1+0x104] ;  /* 0x00010400010a7983 */ /* 0x000ea20000300800 */
[----:B---3--:R-:W-:Y:S02]  /*ccd0*/  LEA R7, P4, R6, R0, 0x1 ;  /* 0x0000000006077211 */ /* 0x008fe400078808ff */
[----:B0-----:R-:W-:-:S03]  /*cce0*/  LEA.HI.X.SX32 R8, R21, R2, 0x1, P3 ;  /* 0x0000000215087211 */ /* 0x001fc600018f0eff */
[----:B------:R4:W-:Y:S04]  /*ccf0*/  STL [R1+0x184c], R7 ;  /* 0x00184c0701007387 */ /* 0x0009e80000100800 */
[----:B------:R0:W-:Y:S01]  /*cd00*/  STL [R1+0x1840], R8 ;  /* 0x0018400801007387 */ /* 0x0001e20000100800 */
[----:B----4-:R-:W-:Y:S02]  /*cd10*/  LEA R7, P3, R5, R0, 0x1 ;  /* 0x0000000005077211 */ /* 0x010fe400078608ff */
[----:B0-----:R-:W-:-:S03]  /*cd20*/  LEA.HI.X.SX32 R8, R22, R2, 0x1, P2 ;  /* 0x0000000216087211 */ /* 0x001fc600010f0eff */
[----:B------:R0:W-:Y:S04]  /*cd30*/  STL [R1+0x1844], R7 ;  /* 0x0018440701007387 */ /* 0x0001e80000100800 */
[----:B------:R-:W3:Y:S01]  /*cd40*/  LDL.LU R9, [R1+0x108] ;  /* 0x0001080001097983 */ /* 0x000ee20000300800 */
[----:B0-----:R-:W-:-:S03]  /*cd50*/  LEA R7, P2, R4, R0, 0x1 ;  /* 0x0000000004077211 */ /* 0x001fc600078408ff */
[----:B------:R0:W-:Y:S04]  /*cd60*/  STL [R1+0x1838], R8 ;  /* 0x0018380801007387 */ /* 0x0001e80000100800 */
[----:B0-----:R-:W4:Y:S04]  /*cd70*/  LDL.LU R8, [R1+0x10c] ;  /* 0x00010c0001087983 */ /* 0x001f280000300800 */
[----:B------:R0:W-:Y:S04]  /*cd80*/  STL [R1+0x183c], R7 ;  /* 0x00183c0701007387 */ /* 0x0001e80000100800 */
[----:B------:R1:W-:Y:S01]  /*cd90*/  STL [R1+0x1830], R18 ;  /* 0x0018301201007387 */ /* 0x0003e20000100800 */
[----:B0-----:R-:W-:-:S02]  /*cda0*/  LEA R7, P1, R16, R0, 0x1 ;  /* 0x0000000010077211 */ /* 0x001fc400078208ff */
[----:B-1----:R-:W-:-:S03]  /*cdb0*/  LEA R18, P0, R28, R0, 0x1 ;  /* 0x000000001c127211 */ /* 0x002fc600078008ff */
[----:B------:R0:W-:Y:S04]  /*cdc0*/  STL [R1+0x1834], R7 ;  /* 0x0018340701007387 */ /* 0x0001e80000100800 */
[----:B0-----:R-:W4:Y:S04]  /*cdd0*/  LDL.LU R7, [R1+0x110] ;  /* 0x0001100001077983 */ /* 0x001f280000300800 */
[----:B------:R0:W-:Y:S04]  /*cde0*/  STL [R1+0x156c], R19 ;  /* 0x00156c1301007387 */ /* 0x0001e80000100800 */
[----:B------:R1:W-:Y:S01]  /*cdf0*/  STL [R1+0x158c], R18 ;  /* 0x00158c1201007387 */ /* 0x0003e20000100800 */
[----:B0-----:R-:W-:-:S03]  /*ce00*/  LEA.HI.X.SX32 R19, R17, R2, 0x1, P6 ;  /* 0x0000000211137211 */ /* 0x001fc600030f0eff */
[----:B------:R-:W4:Y:S01]  /*ce10*/  LDL.LU R17, [R1+0x114] ;  /* 0x0001140001117983 */ /* 0x000f220000300800 */
[----:B-1----:R-:W-:-:S03]  /*ce20*/  LEA R18, P6, R15, R0, 0x1 ;  /* 0x000000000f127211 */ /* 0x002fc600078c08ff */
[----:B------:R0:W-:Y:S02]  /*ce30*/  STL [R1+0x1570], R19 ;  /* 0x0015701301007387 */ /* 0x0001e40000100800 */
[----:B0-----:R-:W-:Y:S02]  /*ce40*/  LEA.HI.X.SX32 R19, R25, R2, 0x1, P5 ;  /* 0x0000000219137211 */ /* 0x001fe400028f0eff */
[----:B------:R-:W4:Y:S04]  /*ce50*/  LDL.LU R25, [R1+0x120] ;  /* 0x0001200001197983 */ /* 0x000f280000300800 */
[----:B------:R0:W-:Y:S04]  /*ce60*/  STL [R1+0x1594], R18 ;  /* 0x0015941201007387 */ /* 0x0001e80000100800 */
[----:B------:R1:W-:Y:S01]  /*ce70*/  STL [R1+0x1574], R19 ;  /* 0x0015741301007387 */ /* 0x0003e20000100800 */
[----:B0-----:R-:W-:-:S02]  /*ce80*/  LEA R18, P5, R14, R0, 0x1 ;  /* 0x000000000e127211 */ /* 0x001fc400078a08ff */
[----:B-1----:R-:W-:Y:S02]  /*ce90*/  LEA.HI.X.SX32 R19, R6, R2, 0x1, P4 ;  /* 0x0000000206137211 */ /* 0x002fe400020f0eff */
        /* <DEDUP_REMOVED lines=14> */
[-C--:B-1----:R-:W-:Y:S02]  /*cf80*/  LEA.HI.X.SX32 R19, R16, R2.reuse, 0x1, P1 ;  /* 0x0000000210137211 */ /* 0x082fe400008f0eff */
[----:B------:R-:W4:Y:S04]  /*cf90*/  LDL.LU R16, [R1+0x134] ;  /* 0x0001340001107983 */ /* 0x000f280000300800 */
[----:B------:R-:W-:Y:S04]  /*cfa0*/  STL [R1+0x15b4], R18 ;  /* 0x0015b41201007387 */ /* 0x000fe80000100800 */
[----:B------:R0:W-:Y:S02]  /*cfb0*/  STL [R1+0x1584], R19 ;  /* 0x0015841301007387 */ /* 0x0001e40000100800 */
[----:B0-----:R-:W-:-:S02]  /*cfc0*/  LEA.HI.X.SX32 R19, R28, R2, 0x1, P0 ;  /* 0x000000021c137211 */ /* 0x001fc400000f0eff */
[----:B------:R-:W4:Y:S01]  /*cfd0*/  LDL.LU R28, [R1+0x14c] ;  /* 0x00014c00011c7983 */ /* 0x000f220000300800 */
[----:B--2---:R-:W-:-:S05]  /*cfe0*/  LEA R18, P1, R11, R0, 0x1 ;  /* 0x000000000b127211 */ /* 0x004fca00078208ff */
[----:B------:R0:W-:Y:S04]  /*cff0*/  STL [R1+0x15bc], R18 ;  /* 0x0015bc1201007387 */ /* 0x0001e80000100800 */
[----:B------:R1:W-:Y:S01]  /*d000*/  STL [R1+0x1588], R19 ;  /* 0x0015881301007387 */ /* 0x0003e20000100800 */
[----:B0-----:R-:W-:Y:S02]  /*d010*/  LEA R18, P0, R10, R0, 0x1 ;  /* 0x000000000a127211 */ /* 0x001fe400078008ff */
[----:B-1----:R-:W-:-:S03]  /*d020*/  LEA.HI.X.SX32 R19, R15, R2, 0x1, P6 ;  /* 0x000000020f137211 */ /* 0x002fc600030f0eff */
[----:B------:R-:W-:Y:S04]  /*d030*/  STL [R1+0x15c4], R18 ;  /* 0x0015c41201007387 */ /* 0x000fe80000100800 */
[----:B------:R-:W2:Y:S04]  /*d040*/  LDL.LU R15, [R1+0x154] ;  /* 0x00015400010f7983 */ /* 0x000ea80000300800 */
[----:B------:R0:W-:Y:S02]  /*d050*/  STL [R1+0x1590], R19 ;  /* 0x0015901301007387 */ /* 0x0001e40000100800 */
[----:B0-----:R-:W-:-:S02]  /*d060*/  LEA.HI.X.SX32 R19, R14, R2, 0x1, P5 ;  /* 0x000000020e137211 */ /* 0x001fc400028f0eff */
[----:B---3--:R-:W-:-:S05]  /*d070*/  LEA R18, P6, R9, R0, 0x1 ;  /* 0x0000000009127211 */ /* 0x008fca00078c08ff */
[----:B------:R4:W-:Y:S04]  /*d080*/  STL [R1+0x15cc], R18 ;  /* 0x0015cc1201007387 */ /* 0x0009e80000100800 */
[----:B------:R-:W3:Y:S04]  /*d090*/  LDL.LU R14, [R1+0x158] ;  /* 0x00015800010e7983 */ /* 0x000ee80000300800 */
[----:B------:R0:W-:Y:S01]  /*d0a0*/  STL [R1+0x1598], R19 ;  /* 0x0015981301007387 */ /* 0x0001e20000100800 */
[----:B----4-:R-:W-:Y:S02]  /*d0b0*/  LEA R18, P5, R8, R0, 0x1 ;  /* 0x0000000008127211 */ /* 0x010fe400078a08ff */
[----:B0-----:R-:W-:-:S03]  /*d0c0*/  LEA.HI.X.SX32 R19, R3, R2, 0x1, P4 ;  /* 0x0000000203137211 */ /* 0x001fc600020f0eff */
[----:B------:R-:W-:Y:S04]  /*d0d0*/  STL [R1+0x15d4], R18 ;  /* 0x0015d41201007387 */ /* 0x000fe80000100800 */
[----:B------:R-:W4:Y:S04]  /*d0e0*/  LDL.LU R3, [R1+0x168] ;  /* 0x0001680001037983 */ /* 0x000f280000300800 */
[----:B------:R0:W-:Y:S02]  /*d0f0*/  STL [R1+0x15a0], R19 ;  /* 0x0015a01301007387 */ /* 0x0001e40000100800 */
[----:B0-----:R-:W-:-:S02]  /*d100*/  LEA.HI.X.SX32 R19, R13, R2, 0x1, P3 ;  /* 0x000000020d137211 */ /* 0x001fc400018f0eff */
[----:B------:R-:W4:Y:S01]  /*d110*/  LDL.LU R13, [R1+0x16c] ;  /* 0x00016c00010d7983 */ /* 0x000f220000300800 */
[----:B------:R-:W-:-:S05]  /*d120*/  LEA R18, P4, R7, R0, 0x1 ;  /* 0x0000000007127211 */ /* 0x000fca00078808ff */
        /* <DEDUP_REMOVED lines=31> */
[----:B------:R-:W-:Y:S01]  /*d320*/  STL [R1+0x15d8], R19 ;  /* 0x0015d81301007387 */ /* 0x000fe20000100800 */
[----:B0-----:R-:W-:-:S05]  /*d330*/  LEA R18, P4, R28, R0, 0x1 ;  /* 0x000000001c127211 */ /* 0x001fca00078808ff */
[----:B------:R0:W-:Y:S04]  /*d340*/  STL [R1+0x1614], R18 ;  /* 0x0016141201007387 */ /* 0x0001e80000100800 */
[----:B0-----:R-:W4:Y:S01]  /*d350*/  LDL.LU R18, [R1+0x18c] ;  /* 0x00018c0001127983 */ /* 0x001f220000300800 */
[----:B------:R-:W-:-:S05]  /*d360*/  LEA.HI.X.SX32 R17, R17, R2, 0x1, P3 ;  /* 0x0000000211117211 */ /* 0x000fca00018f0eff */
[----:B------:R0:W-:Y:S02]  /*d370*/  STL [R1+0x15e0], R17 ;  /* 0x0015e01101007387 */ /* 0x0001e40000100800 */
[-C--:B0-----:R-:W-:Y:S02]  /*d380*/  LEA.HI.X.SX32 R17, R25, R2.reuse, 0x1, P2 ;  /* 0x0000000219117211 */ /* 0x081fe400010f0eff */
[----:B------:R-:W4:Y:S01]  /*d390*/  LDL.LU R25, [R1+0x188] ;  /* 0x0001880001197983 */ /* 0x000f220000300800 */
[----:B------:R-:W-:Y:S02]  /*d3a0*/  LEA.HI.X.SX32 R16, R16, R2, 0x1, P5 ;  /* 0x0000000210107211 */ /* 0x000fe400028f0eff */
[----:B--2---:R-:W-:-:S05]  /*d3b0*/  LEA R19, P3, R15, R0, 0x1 ;  /* 0x000000000f137211 */ /* 0x004fca00078608ff */
[----:B------:R-:W-:Y:S04]  /*d3c0*/  STL [R1+0x161c], R19 ;  /* 0x00161c1301007387 */ /* 0x000fe80000100800 */
[----:B------:R0:W-:Y:S02]  /*d3d0*/  STL [R1+0x15e8], R17 ;  /* 0x0015e81101007387 */ /* 0x0001e40000100800 */
[----:B0-----:R-:W-:Y:S02]  /*d3e0*/  LEA.HI.X.SX32 R17, R6, R2, 0x1, P1 ;  /* 0x0000000206117211 */ /* 0x001fe400008f0eff */
[----:B---3--:R-:W-:-:S05]  /*d3f0*/  LEA R20, P2, R14, R0, 0x1 ;  /* 0x000000000e147211 */ /* 0x008fca00078408ff */
[----:B------:R-:W-:Y:S04]  /*d400*/  STL [R1+0x1624], R20 ;  /* 0x0016241401007387 */ /* 0x000fe80000100800 */
[----:B------:R-:W2:Y:S04]  /*d410*/  LDL.LU R6, [R1+0x180] ;  /* 0x0001800001067983 */ /* 0x000ea80000300800 */
[----:B------:R0:W-:Y:S01]  /*d420*/  STL [R1+0x15f0], R17 ;  /* 0x0015f01101007387 */ /* 0x0001e20000100800 */
[----:B----4-:R-:W-:Y:S02]  /*d430*/  LEA R19, P1, R3, R0, 0x1 ;  /* 0x0000000003137211 */ /* 0x010fe400078208ff */
[----:B0-----:R-:W-:-:S03]  /*d440*/  LEA.HI.X.SX32 R17, R5, R2, 0x1, P0 ;  /* 0x0000000205117211 */ /* 0x001fc600000f0eff */
[----:B------:R0:W-:Y:S04]  /*d450*/  STL [R1+0x162c], R19 ;  /* 0x00162c1301007387 */ /* 0x0001e80000100800 */
[----:B------:R-:W3:Y:S04]  /*d460*/  LDL.LU R5, [R1+0x174] ;  /* 0x0001740001057983 */ /* 0x000ee80000300800 */
[----:B------:R1:W-:Y:S01]  /*d470*/  STL [R1+0x15f8], R17 ;  /* 0x0015f81101007387 */ /* 0x0003e20000100800 */
[----:B0-----:R-:W-:Y:S02]  /*d480*/  LEA R19, P0, R13, R0, 0x1 ;  /* 0x000000000d137211 */ /* 0x001fe400078008ff */
[----:B-1----:R-:W-:-:S02]  /*d490*/  LEA.HI.X.SX32 R17, R4, R2, 0x1, P6 ;  /* 0x0000000204117211 */ /* 0x002fc400030f0eff */
[----:B------:R-:W4:Y:S04]  /*d4a0*/  LDL.LU R4, [R1+0x170] ;  /* 0x0001700001047983 */ /* 0x000f280000300800 */
[----:B------:R0:W-:Y:S04]  /*d4b0*/  STL [R1+0x1634], R19 ;  /* 0x0016341301007387 */ /* 0x0001e80000100800 */
[----:B------:R1:W-:Y:S01]  /*d4c0*/  STL [R1+0x1600], R17 ;  /* 0x0016001101007387 */ /* 0x0003e20000100800 */
[----:B0-----:R-:W-:-:S03]  /*d4d0*/  LEA R19, P6, R12, R0, 0x1 ;  /* 0x000000000c137211 */ /* 0x001fc600078c08ff */
[----:B-1----:R-:W4:Y:S04]  /*d4e0*/  LDL.LU R17, [R1+0x164] ;  /* 0x0001640001117983 */ /* 0x002f280000300800 */
[----:B------:R0:W-:Y:S04]  /*d4f0*/  STL [R1+0x163c], R19 ;  /* 0x00163c1301007387 */ /* 0x0001e80000100800 */
[----:B------:R1:W-:Y:S01]  /*d500*/  STL [R1+0x1608], R16 ;  /* 0x0016081001007387 */ /* 0x0003e20000100800 */
[----:B------:R-:W-:Y:S02]  /*d510*/  LEA.HI.X.SX32 R15, R15, R2, 0x1, P3 ;  /* 0x000000020f0f7211 */ /* 0x000fe400018f0eff */
[----:B0-----:R-:W-:-:S02]  /*d520*/  LEA R19, P5, R11, R0, 0x1 ;  /* 0x000000000b137211 */ /* 0x001fc400078a08ff */
[----:B-1----:R-:W-:Y:S02]  /*d530*/  LEA.HI.X.SX32 R16, R28, R2, 0x1, P4 ;  /* 0x000000021c107211 */ /* 0x002fe400020f0eff */
[----:B------:R-:W4:Y:S04]  /*d540*/  LDL.LU R28, [R1+0x160] ;  /* 0x00016000011c7983 */ /* 0x000f280000300800 */
[----:B------:R0:W-:Y:S04]  /*d550*/  STL [R1+0x1644], R19 ;  /* 0x0016441301007387 */ /* 0x0001e80000100800 */
[----:B------:R1:W-:Y:S01]  /*d560*/  STL [R1+0x1610], R16 ;  /* 0x0016101001007387 */ /* 0x0003e20000100800 */
[----:B0-----:R-:W-:-:S03]  /*d570*/  LEA R19, P4, R10, R0, 0x1 ;  /* 0x000000000a137211 */ /* 0x001fc600078808ff */
[----:B-1----:R-:W4:Y:S04]  /*d580*/  LDL.LU R16, [R1+0x15c] ;  /* 0x00015c0001107983 */ /* 0x002f280000300800 */
[----:B------:R0:W-:Y:S04]  /*d590*/  STL [R1+0x164c], R19 ;  /* 0x00164c1301007387 */ /* 0x0001e80000100800 */
[----:B------:R1:W-:Y:S01]  /*d5a0*/  STL [R1+0x1618], R15 ;  /* 0x0016180f01007387 */ /* 0x0003e20000100800 */
[----:B0-----:R-:W-:Y:S02]  /*d5b0*/  LEA.HI.X.SX32 R19, R14, R2, 0x1, P2 ;  /* 0x000000020e137211 */ /* 0x001fe400010f0eff */
[-C--:B------:R-:W-:Y:S01]  /*d5c0*/  LEA R20, P3, R9, R0.reuse, 0x1 ;  /* 0x0000000009147211 */ /* 0x080fe200078608ff */
[----:B-1----:R-:W4:Y:S04]  /*d5d0*/  LDL.LU R15, [R1+0x150] ;  /* 0x00015000010f7983 */ /* 0x002f280000300800 */
[----:B------:R-:W-:Y:S04]  /*d5e0*/  STL [R1+0x1654], R20 ;  /* 0x0016541401007387 */ /* 0x000fe80000100800 */
[----:B------:R0:W-:Y:S01]  /*d5f0*/  STL [R1+0x1620], R19 ;  /* 0x0016201301007387 */ /* 0x0001e20000100800 */
[----:B------:R-:W-:-:S02]  /*d600*/  LEA R14, P2, R8, R0, 0x1 ;  /* 0x00000000080e7211 */ /* 0x000fc400078408ff */
[----:B0-----:R-:W-:Y:S02]  /*d610*/  LEA.HI.X.SX32 R19, R3, R2, 0x1, P1 ;  /* 0x0000000203137211 */ /* 0x001fe400008f0eff */
[----:B------:R-:W4:Y:S04]  /*d620*/  LDL.LU R3, [R1+0x148] ;  /* 0x0001480001037983 */ /* 0x000f280000300800 */
[----:B------:R0:W-:Y:S04]  /*d630*/  STL [R1+0x165c], R14 ;  /* 0x00165c0e01007387 */ /* 0x0001e80000100800 */
[----:B------:R1:W-:Y:S01]  /*d640*/  STL [R1+0x1628], R19 ;  /* 0x0016281301007387 */ /* 0x0003e20000100800 */
[----:B0-----:R-:W-:-:S02]  /*d650*/  LEA R14, P1, R7, R0, 0x1 ;  /* 0x00000000070e7211 */ /* 0x001fc400078208ff */
[----:B-1----:R-:W-:-:S03]  /*d660*/  LEA.HI.X.SX32 R19, R13, R2, 0x1, P0 ;  /* 0x000000020d137211 */ /* 0x002fc600000f0eff */
[----:B------:R0:W-:Y:S04]  /*d670*/  STL [R1+0x1664], R14 ;  /* 0x0016640e01007387 */ /* 0x0001e80000100800 */
[----:B0-----:R-:W4:Y:S04]  /*d680*/  LDL.LU R14, [R1+0x144] ;  /* 0x00014400010e7983 */ /* 0x001f280000300800 */
[----:B------:R-:W-:Y:S01]  /*d690*/  STL [R1+0x1630], R19 ;  /* 0x0016301301007387 */ /* 0x000fe20000100800 */
[----:B------:R-:W-:-:S05]  /*d6a0*/  LEA R13, P0, R18, R0, 0x1 ;  /* 0x00000000120d7211 */ /* 0x000fca00078008ff */
[----:B------:R0:W-:Y:S04]  /*d6b0*/  STL [R1+0x166c], R13 ;  /* 0x00166c0d01007387 */ /* 0x0001e80000100800 */
[----:B0-----:R-:W4:Y:S01]  /*d6c0*/  LDL.LU R13, [R1+0x140] ;  /* 0x00014000010d7983 */ /* 0x001f220000300800 */
[----:B------:R-:W-:Y:S02]  /*d6d0*/  LEA.HI.X.SX32 R19, R12, R2, 0x1, P6 ;  /* 0x000000020c137211 */ /* 0x000fe400030f0eff */
[----:B------:R-:W-:Y:S02]  /*d6e0*/  LEA R12, P6, R25, R0, 0x1 ;  /* 0x00000000190c7211 */ /* 0x000fe400078c08ff */
[-C--:B------:R-:W-:Y:S01]  /*d6f0*/  LEA.HI.X.SX32 R11, R11, R2.reuse, 0x1, P5 ;  /* 0x000000020b0b7211 */ /* 0x080fe200028f0eff */
[----:B------:R-:W-:Y:S04]  /*d700*/  STL [R1+0x1638], R19 ;  /* 0x0016381301007387 */ /* 0x000fe80000100800 */
[----:B------:R0:W-:Y:S01]  /*d710*/  STL [R1+0x1674], R12 ;  /* 0x0016740c01007387 */ /* 0x0001e20000100800 */
[----:B------:R-:W-:-:S03]  /*d720*/  LEA.HI.X.SX32 R10, R10, R2, 0x1, P4 ;  /* 0x000000020a0a7211 */ /* 0x000fc600020f0eff */
[----:B0-----:R-:W4:Y:S04]  /*d730*/  LDL.LU R12, [R1+0x13c] ;  /* 0x00013c00010c7983 */ /* 0x001f280000300800 */
[----:B------:R0:W-:Y:S01]  /*d740*/  STL [R1+0x1640], R11 ;  /* 0x0016400b01007387 */ /* 0x0001e20000100800 */
[----:B------:R-:W-:-:S03]  /*d750*/  LEA.HI.X.SX32 R9, R9, R2, 0x1, P3 ;  /* 0x0000000209097211 */ /* 0x000fc600018f0eff */
[----:B0-----:R-:W4:Y:S01]  /*d760*/  LDL.LU R11, [R1+0x138] ;  /* 0x00013800010b7983 */ /* 0x001f220000300800 */
[-C--:B------:R-:W-:Y:S02]  /*d770*/  LEA.HI.X.SX32 R8, R8, R2.reuse, 0x1, P2 ;  /* 0x0000000208087211 */ /* 0x080fe400010f0eff */
[-C--:B------:R-:W-:Y:S02]  /*d780*/  LEA.HI.X.SX32 R7, R7, R2.reuse, 0x1, P1 ;  /* 0x0000000207077211 */ /* 0x080fe400008f0eff */
[----:B------:R-:W-:Y:S02]  /*d790*/  LEA.HI.X.SX32 R20, R18, R2, 0x1, P0 ;  /* 0x0000000212147211 */ /* 0x000fe400000f0eff */
[----:B--2---:R-:W-:-:S05]  /*d7a0*/  LEA R19, P5, R6, R0, 0x1 ;  /* 0x0000000006137211 */ /* 0x004fca00078a08ff */
[----:B------:R3:W-:Y:S04]  /*d7b0*/  STL [R1+0x167c], R19 ;  /* 0x00167c1301007387 */ /* 0x0007e80000100800 */
[----:B------:R0:W-:Y:S01]  /*d7c0*/  STL [R1+0x1648], R10 ;  /* 0x0016480a01007387 */ /* 0x0001e20000100800 */
[----:B---3--:R-:W-:-:S03]  /*d7d0*/  LEA R19, P4, R5, R0, 0x1 ;  /* 0x0000000005137211 */ /* 0x008fc600078808ff */
[----:B0-----:R-:W2:Y:S04]  /*d7e0*/  LDL.LU R10, [R1+0x130] ;  /* 0x00013000010a7983 */ /* 0x001ea80000300800 */
[----:B------:R4:W-:Y:S04]  /*d7f0*/  STL [R1+0x1684], R19 ;  /* 0x0016841301007387 */ /* 0x0009e80000100800 */
[----:B------:R0:W-:Y:S01]  /*d800*/  STL [R1+0x1650], R9 ;  /* 0x0016500901007387 */ /* 0x0001e20000100800 */
[----:B----4-:R-:W-:-:S03]  /*d810*/  LEA R19, P3, R4, R0, 0x1 ;  /* 0x0000000004137211 */ /* 0x010fc600078608ff */
[----:B0-----:R-:W3:Y:S04]  /*d820*/  LDL.LU R9, [R1+0x11c] ;  /* 0x00011c0001097983 */ /* 0x001ee80000300800 */
[----:B------:R0:W-:Y:S04]  /*d830*/  STL [R1+0x168c], R19 ;  /* 0x00168c1301007387 */ /* 0x0001e80000100800 */
[----:B------:R1:W-:Y:S01]  /*d840*/  STL [R1+0x1658], R8 ;  /* 0x0016580801007387 */ /* 0x0003e20000100800 */
[----:B0-----:R-:W-:-:S03]  /*d850*/  LEA R19, P2, R17, R0, 0x1 ;  /* 0x0000000011137211 */ /* 0x001fc600078408ff */
[----:B-1----:R-:W4:Y:S04]  /*d860*/  LDL.LU R8, [R1+0x118] ;  /* 0x0001180001087983 */ /* 0x002f280000300800 */
[----:B------:R0:W-:Y:S04]  /*d870*/  STL [R1+0x1694], R19 ;  /* 0x0016941301007387 */ /* 0x0001e80000100800 */
[----:B------:R1:W-:Y:S01]  /*d880*/  STL [R1+0x1660], R7 ;  /* 0x0016600701007387 */ /* 0x0003e20000100800 */
[----:B0-----:R-:W-:-:S03]  /*d890*/  LEA R19, P1, R28, R0, 0x1 ;  /* 0x000000001c137211 */ /* 0x001fc600078208ff */
[----:B-1----:R-:W4:Y:S04]  /*d8a0*/  LDL.LU R7, [R1+0x100] ;  /* 0x0001000001077983 */ /* 0x002f280000300800 */
[----:B------:R0:W-:Y:S04]  /*d8b0*/  STL [R1+0x169c], R19 ;  /* 0x00169c1301007387 */ /* 0x0001e80000100800 */
[----:B------:R-:W-:Y:S01]  /*d8c0*/  STL [R1+0x1668], R20 ;  /* 0x0016681401007387 */ /* 0x000fe20000100800 */
[----:B0-----:R-:W-:-:S03]  /*d8d0*/  LEA.HI.X.SX32 R19, R25, R2, 0x1, P6 ;  /* 0x0000000219137211 */ /* 0x001fc600030f0eff */
        /* <DEDUP_REMOVED lines=10> */
[----:B-1----:R-:W-:-:S03]  /*d980*/  LEA.HI.X.SX32 R19, R5, R2, 0x1, P4 ;  /* 0x0000000205137211 */ /* 0x002fc600020f0eff */
[----:B------:R-:W-:Y:S04]  /*d990*/  STL [R1+0x16b4], R18 ;  /* 0x0016b41201007387 */ /* 0x000fe80000100800 */
[----:B------:R-:W4:Y:S04]  /*d9a0*/  LDL.LU R5, [R1+0xf0] ;  /* 0x0000f00001057983 */ /* 0x000f280000300800 */
[----:B------:R0:W-:Y:S02]  /*d9b0*/  STL [R1+0x1680], R19 ;  /* 0x0016801301007387 */ /* 0x0001e40000100800 */
[----:B0-----:R-:W-:-:S02]  /*d9c0*/  LEA.HI.X.SX32 R19, R4, R2, 0x1, P3 ;  /* 0x0000000204137211 */ /* 0x001fc400018f0eff */
[----:B------:R-:W4:Y:S01]  /*d9d0*/  LDL.LU R4, [R1+0xec] ;  /* 0x0000ec0001047983 */ /* 0x000f220000300800 */
[----:B------:R-:W-:-:S05]  /*d9e0*/  LEA R18, P4, R14, R0, 0x1 ;  /* 0x000000000e127211 */ /* 0x000fca00078808ff */
[----:B------:R0:W-:Y:S04]  /*d9f0*/  STL [R1+0x16bc], R18 ;  /* 0x0016bc1201007387 */ /* 0x0001e80000100800 */
[----:B------:R-:W-:Y:S01]  /*da00*/  STL [R1+0x1688], R19 ;  /* 0x0016881301007387 */ /* 0x000fe20000100800 */
[----:B0-----:R-:W-:-:S05]  /*da10*/  LEA R18, P3, R13, R0, 0x1 ;  /* 0x000000000d127211 */ /* 0x001fca00078608ff */
[----:B------:R0:W-:Y:S04]  /*da20*/  STL [R1+0x16c4], R18 ;  /* 0x0016c41201007387 */ /* 0x0001e80000100800 */
[----:B0-----:R-:W4:Y:S01]  /*da30*/  LDL.LU R18, [R1+0xe8] ;  /* 0x0000e80001127983 */ /* 0x001f220000300800 */
[----:B------:R-:W-:Y:S02]  /*da40*/  LEA.HI.X.SX32 R17, R17, R2, 0x1, P2 ;  /* 0x0000000211117211 */ /* 0x000fe400010f0eff */
[----:B------:R-:W-:-:S03]  /*da50*/  LEA R19, P2, R12, R0, 0x1 ;  /* 0x000000000c137211 */ /* 0x000fc600078408ff */
[----:B------:R0:W-:Y:S04]  /*da60*/  STL [R1+0x1690], R17 ;  /* 0x0016901101007387 */ /* 0x0001e80000100800 */
[----:B------:R1:W-:Y:S01]  /*da70*/  STL [R1+0x16cc], R19 ;  /* 0x0016cc1301007387 */ /* 0x0003e20000100800 */
[----:B0-----:R-:W-:-:S03]  /*da80*/  LEA.HI.X.SX32 R17, R28, R2, 0x1, P1 ;  /* 0x000000021c117211 */ /* 0x001fc600008f0eff */
[----:B------:R-:W4:Y:S01]  /*da90*/  LDL.LU R28, [R1+0xe4] ;  /* 0x0000e400011c7983 */ /* 0x000f220000300800 */
[----:B-1----:R-:W-:-:S03]  /*daa0*/  LEA R19, P1, R11, R0, 0x1 ;  /* 0x000000000b137211 */ /* 0x002fc600078208ff */
[----:B------:R0:W-:Y:S01]  /*dab0*/  STL [R1+0x1698], R17 ;  /* 0x0016981101007387 */ /* 0x0001e20000100800 */
[----:B------:R-:W-:-:S03]  /*dac0*/  LEA.HI.X.SX32 R16, R16, R2, 0x1, P0 ;  /* 0x0000000210107211 */ /* 0x000fc600000f0eff */
[----:B0-----:R-:W4:Y:S04]  /*dad0*/  LDL.LU R17, [R1+0xe0] ;  /* 0x0000e00001117983 */ /* 0x001f280000300800 */
[----:B------:R0:W-:Y:S04]  /*dae0*/  STL [R1+0x16d4], R19 ;  /* 0x0016d41301007387 */ /* 0x0001e80000100800 */
[----:B------:R1:W-:Y:S01]  /*daf0*/  STL [R1+0x16a0], R16 ;  /* 0x0016a01001007387 */ /* 0x0003e20000100800 */
[----:B0-----:R-:W-:-:S03]  /*db00*/  LEA.HI.X.SX32 R19, R15, R2, 0x1, P6 ;  /* 0x000000020f137211 */ /* 0x001fc600030f0eff */
[----:B-1----:R-:W4:Y:S01]  /*db10*/  LDL.LU R16, [R1+0xdc] ;  /* 0x0000dc0001107983 */ /* 0x002f220000300800 */
[----:B------:R-:W-:Y:S02]  /*db20*/  LEA.HI.X.SX32 R13, R13, R2, 0x1, P3 ;  /* 0x000000020d0d7211 */ /* 0x000fe400018f0eff */
[----:B--2---:R-:W-:-:S05]  /*db30*/  LEA R20, P0, R10, R0, 0x1 ;  /* 0x000000000a147211 */ /* 0x004fca00078008ff */
[----:B------:R-:W-:Y:S04]  /*db40*/  STL [R1+0x16dc], R20 ;  /* 0x0016dc1401007387 */ /* 0x000fe80000100800 */
[----:B------:R0:W-:Y:S01]  /*db50*/  STL [R1+0x16a8], R19 ;  /* 0x0016a81301007387 */ /* 0x0001e20000100800 */
[----:B---3--:R-:W-:Y:S02]  /*db60*/  LEA R15, P6, R9, R0, 0x1 ;  /* 0x00000000090f7211 */ /* 0x008fe400078c08ff */
[----:B0-----:R-:W-:Y:S02]  /*db70*/  LEA.HI.X.SX32 R19, R3, R2, 0x1, P5 ;  /* 0x0000000203137211 */ /* 0x001fe400028f0eff */
[----:B------:R-:W2:Y:S04]  /*db80*/  LDL.LU R3, [R1+0xd8] ;  /* 0x0000d80001037983 */ /* 0x000ea80000300800 */
[----:B------:R4:W-:Y:S04]  /*db90*/  STL [R1+0x16e4], R15 ;  /* 0x0016e40f01007387 */ /* 0x0009e80000100800 */
[----:B------:R0:W-:Y:S01]  /*dba0*/  STL [R1+0x16b0], R19 ;  /* 0x0016b01301007387 */ /* 0x0001e20000100800 */
[----:B----4-:R-:W-:-:S02]  /*dbb0*/  LEA R15, P5, R8, R0, 0x1 ;  /* 0x00000000080f7211 */ /* 0x010fc400078a08ff */
[----:B0-----:R-:W-:-:S03]  /*dbc0*/  LEA.HI.X.SX32 R19, R14, R2, 0x1, P4 ;  /* 0x000000020e137211 */ /* 0x001fc600020f0eff */
[----:B------:R0:W-:Y:S04]  /*dbd0*/  STL [R1+0x16ec], R15 ;  /* 0x0016ec0f01007387 */ /* 0x0001e80000100800 */
[----:B0-----:R-:W3:Y:S01]  /*dbe0*/  LDL.LU R15, [R1+0xd4] ;  /* 0x0000d400010f7983 */ /* 0x001ee20000300800 */
[----:B------:R-:W-:-:S03]  /*dbf0*/  LEA R14, P4, R7, R0, 0x1 ;  /* 0x00000000070e7211 */ /* 0x000fc600078808ff */
[----:B------:R0:W-:Y:S04]  /*dc00*/  STL [R1+0x16b8], R19 ;  /* 0x0016b81301007387 */ /* 0x0001e80000100800 */
[----:B------:R1:W-:Y:S01]  /*dc10*/  STL [R1+0x16f4], R14 ;  /* 0x0016f40e01007387 */ /* 0x0003e20000100800 */
[----:B0-----:R-:W-:-:S03]  /*dc20*/  LEA.HI.X.SX32 R19, R12, R2, 0x1, P2 ;  /* 0x000000020c137211 */ /* 0x001fc600010f0eff */
[----:B-1----:R-:W4:Y:S01]  /*dc30*/  LDL.LU R14, [R1+0xd0] ;  /* 0x0000d000010e7983 */ /* 0x002f220000300800 */
[----:B------:R-:W-:-:S03]  /*dc40*/  LEA R20, P3, R25, R0, 0x1 ;  /* 0x0000000019147211 */ /* 0x000fc600078608ff */
[----:B------:R0:W-:Y:S04]  /*dc50*/  STL [R1+0x16c0], R13 ;  /* 0x0016c00d01007387 */ /* 0x0001e80000100800 */
[----:B0-----:R-:W4:Y:S04]  /*dc60*/  LDL.LU R13, [R1+0xc8] ;  /* 0x0000c800010d7983 */ /* 0x001f280000300800 */
[----:B------:R-:W-:Y:S01]  /*dc70*/  STL [R1+0x16fc], R20 ;  /* 0x0016fc1401007387 */ /* 0x000fe20000100800 */
[----:B------:R-:W-:-:S03]  /*dc80*/  LEA R12, P2, R6, R0, 0x1 ;  /* 0x00000000060c7211 */ /* 0x000fc600078408ff */
[----:B------:R0:W-:Y:S04]  /*dc90*/  STL [R1+0x16c8], R19 ;  /* 0x0016c81301007387 */ /* 0x0001e80000100800 */
[----:B------:R1:W-:Y:S01]  /*dca0*/  STL [R1+0x1704], R12 ;  /* 0x0017040c01007387 */ /* 0x0003e20000100800 */
[----:B0-----:R-:W-:-:S03]  /*dcb0*/  LEA.HI.X.SX32 R19, R11, R2, 0x1, P1 ;  /* 0x000000020b137211 */ /* 0x001fc600008f0eff */
[----:B-1----:R-:W4:Y:S04]  /*dcc0*/  LDL.LU R12, [R1+0xc0] ;  /* 0x0000c000010c7983 */ /* 0x002f280000300800 */
[----:B------:R0:W-:Y:S01]  /*dcd0*/  STL [R1+0x16d0], R19 ;  /* 0x0016d01301007387 */ /* 0x0001e20000100800 */
[----:B------:R-:W-:Y:S02]  /*dce0*/  LEA R11, P1, R5, R0, 0x1 ;  /* 0x00000000050b7211 */ /* 0x000fe400078208ff */
[----:B0-----:R-:W-:-:S03]  /*dcf0*/  LEA.HI.X.SX32 R19, R10, R2, 0x1, P0 ;  /* 0x000000020a137211 */ /* 0x001fc600000f0eff */
[----:B------:R0:W-:Y:S01]  /*dd00*/  STL [R1+0x170c], R11 ;  /* 0x00170c0b01007387 */ /* 0x0001e20000100800 */
[----:B------:R-:W-:-:S03]  /*dd10*/  LEA.HI.X.SX32 R9, R9, R2, 0x1, P6 ;  /* 0x0000000209097211 */ /* 0x000fc600030f0eff */
[----:B0-----:R-:W4:Y:S01]  /*dd20*/  LDL.LU R11, [R1+0xbc] ;  /* 0x0000bc00010b7983 */ /* 0x001f220000300800 */
[----:B------:R-:W-:-:S03]  /*dd30*/  LEA R10, P0, R4, R0, 0x1 ;  /* 0x00000000040a7211 */ /* 0x000fc600078008ff */
[----:B------:R-:W-:Y:S04]  /*dd40*/  STL [R1+0x16d8], R19 ;  /* 0x0016d81301007387 */ /* 0x000fe80000100800 */
[----:B------:R0:W-:Y:S01]  /*dd50*/  STL [R1+0x1714], R10 ;  /* 0x0017140a01007387 */ /* 0x0001e20000100800 */
[----:B------:R-:W-:-:S03]  /*dd60*/  LEA.HI.X.SX32 R8, R8, R2, 0x1, P5 ;  /* 0x0000000208087211 */ /* 0x000fc600028f0eff */
[----:B0-----:R-:W4:Y:S04]  /*dd70*/  LDL.LU R10, [R1+0xb8] ;  /* 0x0000b800010a7983 */ /* 0x001f280000300800 */
[----:B------:R0:W-:Y:S04]  /*dd80*/  STL [R1+0x16e0], R9 ;  /* 0x0016e00901007387 */ /* 0x0001e80000100800 */
[----:B0-----:R-:W4:Y:S01]  /*dd90*/  LDL.LU R9, [R1+0xb0] ;  /* 0x0000b00001097983 */ /* 0x001f220000300800 */
[----:B------:R-:W-:-:S05]  /*dda0*/  LEA R19, P6, R18, R0, 0x1 ;  /* 0x0000000012137211 */ /* 0x000fca00078c08ff */
[----:B------:R-:W-:Y:S04]  /*ddb0*/  STL [R1+0x171c], R19 ;  /* 0x00171c1301007387 */ /* 0x000fe80000100800 */
[----:B------:R0:W-:Y:S04]  /*ddc0*/  STL [R1+0x16e8], R8 ;  /* 0x0016e80801007387 */ /* 0x0001e80000100800 */
[----:B0-----:R-:W4:Y:S01]  /*ddd0*/  LDL.LU R8, [R1+0xa8] ;  /* 0x0000a80001087983 */ /* 0x001f220000300800 */
[----:B------:R-:W-:Y:S02]  /*dde0*/  LEA R20, P5, R28, R0, 0x1 ;  /* 0x000000001c147211 */ /* 0x000fe400078a08ff */
[----:B------:R-:W-:-:S03]  /*ddf0*/  LEA.HI.X.SX32 R19, R7, R2, 0x1, P4 ;  /* 0x0000000207137211 */ /* 0x000fc600020f0eff */
[----:B------:R0:W-:Y:S04]  /*de00*/  STL [R1+0x1724], R20 ;  /* 0x0017241401007387 */ /* 0x0001e80000100800 */
[----:B------:R-:W4:Y:S04]  /*de10*/  LDL.LU R7, [R1+0xa4] ;  /* 0x0000a40001077983 */ /* 0x000f280000300800 */
[----:B------:R1:W-:Y:S01]  /*de20*/  STL [R1+0x16f0], R19 ;  /* 0x0016f01301007387 */ /* 0x0003e20000100800 */
[----:B0-----:R-:W-:-:S05]  /*de30*/  LEA R20, P4, R17, R0, 0x1 ;  /* 0x0000000011147211 */ /* 0x001fca00078808ff */
[----:B------:R0:W-:Y:S01]  /*de40*/  STL [R1+0x172c], R20 ;  /* 0x00172c1401007387 */ /* 0x0001e20000100800 */
[----:B-1----:R-:W-:-:S03]  /*de50*/  LEA.HI.X.SX32 R19, R25, R2, 0x1, P3 ;  /* 0x0000000219137211 */ /* 0x002fc600018f0eff */
[----:B------:R-:W4:Y:S04]  /*de60*/  LDL.LU R25, [R1+0xa0] ;  /* 0x0000a00001197983 */ /* 0x000f280000300800 */
[----:B------:R1:W-:Y:S01]  /*de70*/  STL [R1+0x16f8], R19 ;  /* 0x0016f81301007387 */ /* 0x0003e20000100800 */
[----:B0-----:R-:W-:-:S05]  /*de80*/  LEA R20, P3, R16, R0, 0x1 ;  /* 0x0000000010147211 */ /* 0x001fca00078608ff */
[----:B------:R-:W-:Y:S01]  /*de90*/  STL [R1+0x1734], R20 ;  /* 0x0017341401007387 */ /* 0x000fe20000100800 */
[----:B-1----:R-:W-:-:S03]  /*dea0*/  LEA.HI.X.SX32 R19, R6, R2, 0x1, P2 ;  /* 0x0000000206137211 */ /* 0x002fc600010f0eff */
[----:B------:R-:W4:Y:S04]  /*deb0*/  LDL.LU R6, [R1+0x9c] ;  /* 0x00009c0001067983 */ /* 0x000f280000300800 */
[----:B------:R0:W-:Y:S02]  /*dec0*/  STL [R1+0x1700], R19 ;  /* 0x0017001301007387 */ /* 0x0001e40000100800 */
[-C--:B0-----:R-:W-:Y:S02]  /*ded0*/  LEA.HI.X.SX32 R19, R5, R2.reuse, 0x1, P1 ;  /* 0x0000000205137211 */ /* 0x081fe400008f0eff */
[-C--:B------:R-:W-:Y:S02]  /*dee0*/  LEA.HI.X.SX32 R17, R17, R2.reuse, 0x1, P4 ;  /* 0x0000000211117211 */ /* 0x080fe400020f0eff */
[----:B------:R-:W-:-:S02]  /*def0*/  LEA.HI.X.SX32 R16, R16, R2, 0x1, P3 ;  /* 0x0000000210107211 */ /* 0x000fc400018f0eff */
[----:B--2---:R-:W-:-:S05]  /*df00*/  LEA R20, P2, R3, R0, 0x1 ;  /* 0x0000000003147211 */ /* 0x004fca00078408ff */
[----:B------:R-:W-:Y:S04]  /*df10*/  STL [R1+0x173c], R20 ;  /* 0x00173c1401007387 */ /* 0x000fe80000100800 */
[----:B------:R-:W2:Y:S04]  /*df20*/  LDL.LU R5, [R1+0x94] ;  /* 0x0000940001057983 */ /* 0x000ea80000300800 */
[----:B------:R0:W-:Y:S02]  /*df30*/  STL [R1+0x1708], R19 ;  /* 0x0017081301007387 */ /* 0x0001e40000100800 */
[----:B0-----:R-:W-:-:S02]  /*df40*/  LEA.HI.X.SX32 R19, R4, R2, 0x1, P0 ;  /* 0x0000000204137211 */ /* 0x001fc400000f0eff */
[----:B---3--:R-:W-:-:S05]  /*df50*/  LEA R21, P1, R15, R0, 0x1 ;  /* 0x000000000f157211 */ /* 0x008fca00078208ff */
[----:B------:R-:W-:Y:S04]  /*df60*/  STL [R1+0x1744], R21 ;  /* 0x0017441501007387 */ /* 0x000fe80000100800 */
[----:B------:R-:W3:Y:S04]  /*df70*/  LDL.LU R4, [R1+0x90] ;  /* 0x0000900001047983 */ /* 0x000ee80000300800 */
[----:B------:R0:W-:Y:S01]  /*df80*/  STL [R1+0x1710], R19 ;  /* 0x0017101301007387 */ /* 0x0001e20000100800 */
[----:B----4-:R-:W-:Y:S02]  /*df90*/  LEA R20, P0, R14, R0, 0x1 ;  /* 0x000000000e147211 */ /* 0x010fe400078008ff */
[----:B0-----:R-:W-:-:S03]  /*dfa0*/  LEA.HI.X.SX32 R19, R18, R2, 0x1, P6 ;  /* 0x0000000212137211 */ /* 0x001fc600030f0eff */
[----:B------:R-:W-:Y:S04]  /*dfb0*/  STL [R1+0x174c], R20 ;  /* 0x00174c1401007387 */ /* 0x000fe80000100800 */
[----:B------:R0:W-:Y:S01]  /*dfc0*/  STL [R1+0x1718], R19 ;  /* 0x0017181301007387 */ /* 0x0001e20000100800 */
[----:B------:R-:W-:-:S05]  /*dfd0*/  LEA R18, P6, R13, R0, 0x1 ;  /* 0x000000000d127211 */ /* 0x000fca00078c08ff */
[----:B------:R1:W-:Y:S01]  /*dfe0*/  STL [R1+0x1754], R18 ;  /* 0x0017541201007387 */ /* 0x0003e20000100800 */
[----:B0-----:R-:W-:-:S03]  /*dff0*/  LEA.HI.X.SX32 R19, R28, R2, 0x1, P5 ;  /* 0x000000021c137211 */ /* 0x001fc600028f0eff */
[----:B------:R-:W4:Y:S04]  /*e000*/  LDL.LU R28, [R1+0x88] ;  /* 0x00008800011c7983 */ /* 0x000f280000300800 */
[----:B------:R-:W-:Y:S04]  /*e010*/  STL [R1+0x1720], R19 ;  /* 0x0017201301007387 */ /* 0x000fe80000100800 */
[----:B------:R-:W4:Y:S01]  /*e020*/  LDL.LU R20, [R1+0x84] ;  /* 0x0000840001147983 */ /* 0x000f220000300800 */
[----:B-1----:R-:W-:-:S05]  /*e030*/  LEA R18, P5, R12, R0, 0x1 ;  /* 0x000000000c127211 */ /* 0x002fca00078a08ff */
[----:B------:R0:W-:Y:S04]  /*e040*/  STL [R1+0x175c], R18 ;  /* 0x00175c1201007387 */ /* 0x0001e80000100800 */
[----:B------:R1:W-:Y:S01]  /*e050*/  STL [R1+0x1728], R17 ;  /* 0x0017281101007387 */ /* 0x0003e20000100800 */
[----:B0-----:R-:W-:-:S05]  /*e060*/  LEA R18, P4, R11, R0, 0x1 ;  /* 0x000000000b127211 */ /* 0x001fca00078808ff */
[----:B------:R-:W-:Y:S04]  /*e070*/  STL [R1+0x1764], R18 ;  /* 0x0017641201007387 */ /* 0x000fe80000100800 */
[----:B------:R-:W4:Y:S04]  /*e080*/  LDL.LU R19, [R1+0x80] ;  /* 0x0000800001137983 */ /* 0x000f280000300800 */
[----:B------:R0:W-:Y:S01]  /*e090*/  STL [R1+0x1730], R16 ;  /* 0x0017301001007387 */ /* 0x0001e20000100800 */
[----:B-1----:R-:W-:Y:S02]  /*e0a0*/  LEA R17, P3, R10, R0, 0x1 ;  /* 0x000000000a117211 */ /* 0x002fe400078608ff */
[----:B0-----:R-:W-:-:S03]  /*e0b0*/  LEA.HI.X.SX32 R16, R3, R2, 0x1, P2 ;  /* 0x0000000203107211 */ /* 0x001fc600010f0eff */
[----:B------:R0:W-:Y:S04]  /*e0c0*/  STL [R1+0x176c], R17 ;  /* 0x00176c1101007387 */ /* 0x0001e80000100800 */
[----:B------:R-:W4:Y:S04]  /*e0d0*/  LDL.LU R3, [R1+0x7c] ;  /* 0x00007c0001037983 */ /* 0x000f280000300800 */
[----:B------:R1:W-:Y:S01]  /*e0e0*/  STL [R1+0x1738], R16 ;  /* 0x0017381001007387 */ /* 0x0003e20000100800 */
[----:B0-----:R-:W-:-:S05]  /*e0f0*/  LEA R17, P2, R9, R0, 0x1 ;  /* 0x0000000009117211 */ /* 0x001fca00078408ff */
[----:B------:R0:W-:Y:S01]  /*e100*/  STL [R1+0x1774], R17 ;  /* 0x0017741101007387 */ /* 0x0001e20000100800 */
[----:B-1----:R-:W-:-:S03]  /*e110*/  LEA.HI.X.SX32 R16, R15, R2, 0x1, P1 ;  /* 0x000000020f107211 */ /* 0x002fc600008f0eff */
[----:B------:R-:W4:Y:S04]  /*e120*/  LDL.LU R18, [R1+0x78] ;  /* 0x0000780001127983 */ /* 0x000f280000300800 */
[----:B------:R-:W-:Y:S01]  /*e130*/  STL [R1+0x1740], R16 ;  /* 0x0017401001007387 */ /* 0x000fe20000100800 */
[----:B------:R-:W-:-:S05]  /*e140*/  LEA R15, P1, R8, R0, 0x1 ;  /* 0x00000000080f7211 */ /* 0x000fca00078208ff */
[----:B------:R1:W-:Y:S04]  /*e150*/  STL [R1+0x177c], R15 ;  /* 0x00177c0f01007387 */ /* 0x0003e80000100800 */
[----:B0-----:R-:W4:Y:S01]  /*e160*/  LDL.LU R17, [R1+0x74] ;  /* 0x0000740001117983 */ /* 0x001f220000300800 */
[----:B------:R-:W-:Y:S02]  /*e170*/  LEA.HI.X.SX32 R14, R14, R2, 0x1, P0 ;  /* 0x000000020e0e7211 */ /* 0x000fe400000f0eff */
[----:B-1----:R-:W-:-:S03]  /*e180*/  LEA R15, P0, R7, R0, 0x1 ;  /* 0x00000000070f7211 */ /* 0x002fc600078008ff */
[----:B------:R0:W-:Y:S01]  /*e190*/  STL [R1+0x1748], R14 ;  /* 0x0017480e01007387 */ /* 0x0001e20000100800 */
[----:B------:R-:W-:-:S03]  /*e1a0*/  LEA.HI.X.SX32 R12, R12, R2, 0x1, P5 ;  /* 0x000000020c0c7211 */ /* 0x000fc600028f0eff */
[----:B------:R-:W-:Y:S01]  /*e1b0*/  STL [R1+0x1784], R15 ;  /* 0x0017840f01007387 */ /* 0x000fe20000100800 */
[----:B0-----:R-:W-:Y:S02]  /*e1c0*/  LEA.HI.X.SX32 R14, R13, R2, 0x1, P6 ;  /* 0x000000020d0e7211 */ /* 0x001fe400030f0eff */
[----:B------:R-:W-:-:S03]  /*e1d0*/  LEA R13, P6, R25, R0, 0x1 ;  /* 0x00000000190d7211 */ /* 0x000fc600078c08ff */
[----:B------:R-:W-:Y:S04]  /*e1e0*/  STL [R1+0x1750], R14 ;  /* 0x0017500e01007387 */ /* 0x000fe80000100800 */
[----:B------:R-:W4:Y:S01]  /*e1f0*/  LDL.LU R16, [R1+0x70] ;  /* 0x0000700001107983 */ /* 0x000f220000300800 */
[----:B------:R-:W-:-:S03]  /*e200*/  LEA.HI.X.SX32 R11, R11, R2, 0x1, P4 ;  /* 0x000000020b0b7211 */ /* 0x000fc600020f0eff */
[----:B------:R0:W-:Y:S04]  /*e210*/  STL [R1+0x178c], R13 ;  /* 0x00178c0d01007387 */ /* 0x0001e80000100800 */
[----:B------:R-:W-:Y:S01]  /*e220*/  STL [R1+0x1758], R12 ;  /* 0x0017580c01007387 */ /* 0x000fe20000100800 */
[----:B0-----:R-:W-:-:S05]  /*e230*/  LEA R13, P5, R6, R0, 0x1 ;  /* 0x00000000060d7211 */ /* 0x001fca00078a08ff */
[----:B------:R-:W-:Y:S04]  /*e240*/  STL [R1+0x1794], R13 ;  /* 0x0017940d01007387 */ /* 0x000fe80000100800 */
[----:B------:R-:W4:Y:S04]  /*e250*/  LDL.LU R15, [R1+0x6c] ;  /* 0x00006c00010f7983 */ /* 0x000f280000300800 */
[----:B------:R0:W-:Y:S01]  /*e260*/  STL [R1+0x1760], R11 ;  /* 0x0017600b01007387 */ /* 0x0001e20000100800 */
[-C--:B------:R-:W-:Y:S02]  /*e270*/  LEA.HI.X.SX32 R9, R9, R2.reuse, 0x1, P2 ;  /* 0x0000000209097211 */ /* 0x080fe400010f0eff */
[----:B0-----:R-:W-:-:S02]  /*e280*/  LEA.HI.X.SX32 R11, R10, R2, 0x1, P3 ;  /* 0x000000020a0b7211 */ /* 0x001fc400018f0eff */
[----:B------:R-:W-:Y:S02]  /*e290*/  LEA.HI.X.SX32 R7, R7, R2, 0x1, P0 ;  /* 0x0000000207077211 */ /* 0x000fe400000f0eff */
[----:B--2---:R-:W-:-:S05]  /*e2a0*/  LEA R12, P4, R5, R0, 0x1 ;  /* 0x00000000050c7211 */ /* 0x004fca00078808ff */
[----:B------:R0:W-:Y:S04]  /*e2b0*/  STL [R1+0x179c], R12 ;  /* 0x00179c0c01007387 */ /* 0x0001e80000100800 */
[----:B------:R-:W2:Y:S04]  /*e2c0*/  LDL.LU R14, [R1+0x64] ;  /* 0x00006400010e7983 */ /* 0x000ea80000300800 */
[----:B------:R-:W-:Y:S01]  /*e2d0*/  STL [R1+0x1768], R11 ;  /* 0x0017680b01007387 */ /* 0x000fe20000100800 */
[----:B---3--:R-:W-:-:S05]  /*e2e0*/  LEA R10, P3, R4, R0, 0x1 ;  /* 0x00000000040a7211 */ /* 0x008fca00078608ff */
[----:B------:R-:W-:Y:S04]  /*e2f0*/  STL [R1+0x17a4], R10 ;  /* 0x0017a40a01007387 */ /* 0x000fe80000100800 */
[----:B------:R-:W3:Y:S04]  /*e300*/  LDL.LU R13, [R1+0x60] ;  /* 0x00006000010d7983 */ /* 0x000ee80000300800 */
[----:B------:R1:W-:Y:S04]  /*e310*/  STL [R1+0x1770], R9 ;  /* 0x0017700901007387 */ /* 0x0003e80000100800 */
[----:B0-----:R-:W3:Y:S01]  /*e320*/  LDL.LU R12, [R1+0x5c] ;  /* 0x00005c00010c7983 */ /* 0x001ee20000300800 */
[----:B-1----:R-:W-:-:S02]  /*e330*/  LEA.HI.X.SX32 R9, R8, R2, 0x1, P1 ;  /* 0x0000000208097211 */ /* 0x002fc400008f0eff */
[----:B----4-:R-:W-:-:S05]  /*e340*/  LEA R10, P2, R28, R0, 0x1 ;  /* 0x000000001c0a7211 */ /* 0x010fca00078408ff */
[----:B------:R0:W-:Y:S01]  /*e350*/  STL [R1+0x17ac], R10 ;  /* 0x0017ac0a01007387 */ /* 0x0001e20000100800 */
[----:B------:R-:W-:-:S03]  /*e360*/  LEA R8, P1, R20, R0, 0x1 ;  /* 0x0000000014087211 */ /* 0x000fc600078208ff */
[----:B------:R-:W4:Y:S04]  /*e370*/  LDL.LU R11, [R1+0x54] ;  /* 0x00005400010b7983 */ /* 0x000f280000300800 */
[----:B------:R1:W-:Y:S04]  /*e380*/  STL [R1+0x1778], R9 ;  /* 0x0017780901007387 */ /* 0x0003e80000100800 */
[----:B------:R-:W-:Y:S04]  /*e390*/  STL [R1+0x17b4], R8 ;  /* 0x0017b40801007387 */ /* 0x000fe80000100800 */
[----:B0-----:R-:W4:Y:S04]  /*e3a0*/  LDL.LU R10, [R1+0x4c] ;  /* 0x00004c00010a7983 */ /* 0x001f280000300800 */
[----:B------:R0:W-:Y:S04]  /*e3b0*/  STL [R1+0x1780], R7 ;  /* 0x0017800701007387 */ /* 0x0001e80000100800 */
[----:B-1----:R-:W4:Y:S01]  /*e3c0*/  LDL.LU R9, [R1+0x48] ;  /* 0x0000480001097983 */ /* 0x002f220000300800 */
[----:B0-----:R-:W-:-:S02]  /*e3d0*/  LEA.HI.X.SX32 R7, R25, R2, 0x1, P6 ;  /* 0x0000000219077211 */ /* 0x001fc400030f0eff */
[----:B------:R-:W-:Y:S02]  /*e3e0*/  LEA.HI.X.SX32 R5, R5, R2, 0x1, P4 ;  /* 0x0000000205057211 */ /* 0x000fe400020f0eff */
[----:B------:R-:W-:-:S05]  /*e3f0*/  LEA R8, P0, R19, R0, 0x1 ;  /* 0x0000000013087211 */ /* 0x000fca00078008ff */
[----:B------:R0:W-:Y:S04]  /*e400*/  STL [R1+0x17bc], R8 ;  /* 0x0017bc0801007387 */ /* 0x0001e80000100800 */
[----:B------:R-:W4:Y:S04]  /*e410*/  LDL.LU R25, [R1+0x40] ;  /* 0x0000400001197983 */ /* 0x000f280000300800 */
[----:B------:R1:W-:Y:S04]  /*e420*/  STL [R1+0x1788], R7 ;  /* 0x0017880701007387 */ /* 0x0003e80000100800 */
[----:B0-----:R-:W4:Y:S01]  /*e430*/  LDL.LU R8, [R1+0x38] ;  /* 0x0000380001087983 */ /* 0x001f220000300800 */
[----:B------:R-:W-:-:S02]  /*e440*/  LEA R21, P6, R3, R0, 0x1 ;  /* 0x0000000003157211 */ /* 0x000fc400078c08ff */
[----:B-1----:R-:W-:-:S03]  /*e450*/  LEA.HI.X.SX32 R7, R6, R2, 0x1, P5 ;  /* 0x0000000206077211 */ /* 0x002fc600028f0eff */
[----:B------:R-:W-:Y:S04]  /*e460*/  STL [R1+0x17c4], R21 ;  /* 0x0017c41501007387 */ /* 0x000fe80000100800 */
[----:B------:R0:W-:Y:S01]  /*e470*/  STL [R1+0x1790], R7 ;  /* 0x0017900701007387 */ /* 0x0001e20000100800 */
[----:B------:R-:W-:-:S03]  /*e480*/  LEA R6, P5, R18, R0, 0x1 ;  /* 0x0000000012067211 */ /* 0x000fc600078a08ff */
[----:B0-----:R-:W4:Y:S04]  /*e490*/  LDL.LU R7, [R1+0x2c] ;  /* 0x00002c0001077983 */ /* 0x001f280000300800 */
[----:B------:R0:W-:Y:S04]  /*e4a0*/  STL [R1+0x17cc], R6 ;  /* 0x0017cc0601007387 */ /* 0x0001e80000100800 */
[----:B------:R1:W-:Y:S01]  /*e4b0*/  STL [R1+0x1798], R5 ;  /* 0x0017980501007387 */ /* 0x0003e20000100800 */
[----:B0-----:R-:W-:-:S03]  /*e4c0*/  LEA.HI.X.SX32 R6, R4, R2, 0x1, P3 ;  /* 0x0000000204067211 */ /* 0x001fc600018f0eff */
[----:B-1----:R-:W4:Y:S01]  /*e4d0*/  LDL.LU R5, [R1+0x24] ;  /* 0x0000240001057983 */ /* 0x002f220000300800 */
[----:B------:R-:W-:-:S05]  /*e4e0*/  LEA R21, P4, R17, R0, 0x1 ;  /* 0x0000000011157211 */ /* 0x000fca00078808ff */
[----:B------:R-:W-:Y:S04]  /*e4f0*/  STL [R1+0x17d4], R21 ;  /* 0x0017d41501007387 */ /* 0x000fe80000100800 */
[----:B------:R-:W4:Y:S04]  /*e500*/  LDL.LU R4, [R1+0x1c] ;  /* 0x00001c0001047983 */ /* 0x000f280000300800 */
[----:B------:R0:W-:Y:S04]  /*e510*/  STL [R1+0x17a0], R6 ;  /* 0x0017a00601007387 */ /* 0x0001e80000100800 */
[----:B0-----:R-:W4:Y:S01]  /*e520*/  LDL.LU R6, [R1+0x10] ;  /* 0x0000100001067983 */ /* 0x001f220000300800 */
[----:B------:R-:W-:-:S02]  /*e530*/  LEA.HI.X.SX32 R21, R28, R2, 0x1, P2 ;  /* 0x000000021c157211 */ /* 0x000fc400010f0eff */
[----:B------:R-:W-:-:S05]  /*e540*/  LEA R22, P3, R16, R0, 0x1 ;  /* 0x0000000010167211 */ /* 0x000fca00078608ff */
[----:B------:R0:W-:Y:S04]  /*e550*/  STL [R1+0x17dc], R22 ;  /* 0x0017dc1601007387 */ /* 0x0001e80000100800 */
[----:B------:R-:W4:Y:S01]  /*e560*/  LDL.LU R28, [R1+0x210] ;  /* 0x00021000011c7983 */ /* 0x000f220000300800 */
[----:B------:R-:W-:-:S03]  /*e570*/  LEA.HI.X.SX32 R19, R19, R2, 0x1, P0 ;  /* 0x0000000213137211 */ /* 0x000fc600000f0eff */
[----:B------:R1:W-:Y:S01]  /*e580*/  STL [R1+0x17a8], R21 ;  /* 0x0017a81501007387 */ /* 0x0003e20000100800 */
[----:B0-----:R-:W-:Y:S02]  /*e590*/  LEA R22, P2, R15, R0, 0x1 ;  /* 0x000000000f167211 */ /* 0x001fe400078408ff */
[----:B-1----:R-:W-:-:S03]  /*e5a0*/  LEA.HI.X.SX32 R21, R20, R2, 0x1, P1 ;  /* 0x0000000214157211 */ /* 0x002fc600008f0eff */
[----:B------:R-:W-:Y:S04]  /*e5b0*/  STL [R1+0x17e4], R22 ;  /* 0x0017e41601007387 */ /* 0x000fe80000100800 */
[----:B------:R-:W-:Y:S01]  /*e5c0*/  STL [R1+0x17b0], R21 ;  /* 0x0017b01501007387 */ /* 0x000fe20000100800 */
[----:B------:R-:W-:Y:S01]  /*e5d0*/  LEA.HI.X.SX32 R17, R17, R2, 0x1, P4 ;  /* 0x0000000211117211 */ /* 0x000fe200020f0eff */
[----:B------:R-:W-:Y:S01]  /*e5e0*/  IMAD R29, R29, UR7, RZ ;  /* 0x000000071d1d7c24 */ /* 0x000fe2000f8e02ff */
[----:B--2---:R-:W-:-:S05]  /*e5f0*/  LEA R20, P1, R14, R0, 0x1 ;  /* 0x000000000e147211 */ /* 0x004fca00078208ff */
[----:B------:R-:W-:Y:S04]  /*e600*/  STL [R1+0x17ec], R20 ;  /* 0x0017ec1401007387 */ /* 0x000fe80000100800 */
[----:B------:R0:W-:Y:S02]  /*e610*/  STL [R1+0x17b8], R19 ;  /* 0x0017b81301007387 */ /* 0x0001e40000100800 */
[----:B0-----:R-:W-:Y:S02]  /*e620*/  LEA.HI.X.SX32 R19, R3, R2, 0x1, P6 ;  /* 0x0000000203137211 */ /* 0x001fe400030f0eff */
[----:B---3--:R-:W-:-:S05]  /*e630*/  LEA R21, P0, R13, R0, 0x1 ;  /* 0x000000000d157211 */ /* 0x008fca00078008ff */
[----:B------:R-:W-:Y:S01]  /*e640*/  STL [R1+0x17f4], R21 ;  /* 0x0017f41501007387 */ /* 0x000fe20000100800 */
[----:B------:R-:W-:-:S03]  /*e650*/  LEA R20, P6, R12, R0, 0x1 ;  /* 0x000000000c147211 */ /* 0x000fc600078c08ff */
[----:B------:R-:W2:Y:S04]  /*e660*/  LDL.LU R3, [R1+0x218] ;  /* 0x0002180001037983 */ /* 0x000ea80000300800 */
[----:B------:R0:W-:Y:S04]  /*e670*/  STL [R1+0x17c0], R19 ;  /* 0x0017c01301007387 */ /* 0x0001e80000100800 */
[----:B------:R-:W-:Y:S01]  /*e680*/  STL [R1+0x17fc], R20 ;  /* 0x0017fc1401007387 */ /* 0x000fe20000100800 */
[----:B0-----:R-:W-:-:S05]  /*e690*/  LEA.HI.X.SX32 R19, R18, R2, 0x1, P5 ;  /* 0x0000000212137211 */ /* 0x001fca00028f0eff */
[----:B------:R0:W-:Y:S01]  /*e6a0*/  STL [R1+0x17c8], R19 ;  /* 0x0017c81301007387 */ /* 0x0001e20000100800 */
[----:B----4-:R-:W-:-:S05]  /*e6b0*/  LEA R18, P5, R11, R0, 0x1 ;  /* 0x000000000b127211 */ /* 0x010fca00078a08ff */
[----:B------:R1:W-:Y:S04]  /*e6c0*/  STL [R1+0x1804], R18 ;  /* 0x0018041201007387 */ /* 0x0003e80000100800 */
[----:B------:R3:W-:Y:S01]  /*e6d0*/  STL [R1+0x17d0], R17 ;  /* 0x0017d01101007387 */ /* 0x0007e20000100800 */
[----:B0-----:R-:W-:Y:S02]  /*e6e0*/  LEA R19, P4, R10, R0, 0x1 ;  /* 0x000000000a137211 */ /* 0x001fe400078808ff */
[-C--:B-1----:R-:W-:Y:S02]  /*e6f0*/  LEA.HI.X.SX32 R18, R16, R2.reuse, 0x1, P3 ;  /* 0x0000000210127211 */ /* 0x082fe400018f0eff */
[----:B------:R-:W-:Y:S02]  /*e700*/  LEA.HI.X.SX32 R16, R15, R2, 0x1, P2 ;  /* 0x000000020f107211 */ /* 0x000fe400010f0eff */
[----:B---3--:R-:W-:Y:S01]  /*e710*/  LEA R17, P3, R9, R0, 0x1 ;  /* 0x0000000009117211 */ /* 0x008fe200078608ff */
[----:B------:R-:W-:Y:S01]  /*e720*/  STL [R1+0x180c], R19 ;  /* 0x00180c1301007387 */ /* 0x000fe20000100800 */
[----:B------:R-:W-:-:S03]  /*e730*/  LEA.HI.X.SX32 R14, R14, R2, 0x1, P1 ;  /* 0x000000020e0e7211 */ /* 0x000fc600008f0eff */
[----:B------:R-:W-:Y:S04]  /*e740*/  STL [R1+0x17d8], R18 ;  /* 0x0017d81201007387 */ /* 0x000fe80000100800 */
[----:B------:R-:W-:Y:S04]  /*e750*/  STL [R1+0x1814], R17 ;  /* 0x0018141101007387 */ /* 0x000fe80000100800 */
[----:B------:R0:W-:Y:S01]  /*e760*/  STL [R1+0x17e0], R16 ;  /* 0x0017e01001007387 */ /* 0x0001e20000100800 */
[----:B------:R-:W-:Y:S02]  /*e770*/  LEA.HI.X.SX32 R11, R11, R2, 0x1, P5 ;  /* 0x000000020b0b7211 */ /* 0x000fe400028f0eff */
[----:B------:R-:W-:-:S05]  /*e780*/  LEA R15, P2, R25, R0, 0x1 ;  /* 0x00000000190f7211 */ /* 0x000fca00078408ff */
[----:B------:R1:W-:Y:S01]  /*e790*/  STL [R1+0x1818], R15 ;  /* 0x0018180f01007387 */ /* 0x0003e20000100800 */
[----:B0-----:R-:W-:-:S03]  /*e7a0*/  LEA R16, P1, R8, R0, 0x1 ;  /* 0x0000000008107211 */ /* 0x001fc600078208ff */
[----:B------:R0:W-:Y:S01]  /*e7b0*/  STL [R1+0x17e8], R14 ;  /* 0x0017e80e01007387 */ /* 0x0001e20000100800 */
[-C--:B-1----:R-:W-:Y:S02]  /*e7c0*/  LEA.HI.X.SX32 R15, R13, R2.reuse, 0x1, P0 ;  /* 0x000000020d0f7211 */ /* 0x082fe400000f0eff */
[----:B------:R-:W-:Y:S02]  /*e7d0*/  LEA.HI.X.SX32 R13, R12, R2, 0x1, P6 ;  /* 0x000000020c0d7211 */ /* 0x000fe400030f0eff */
[-C--:B0-----:R-:W-:Y:S01]  /*e7e0*/  LEA R14, P0, R29, R0.reuse, 0x1 ;  /* 0x000000001d0e7211 */ /* 0x081fe200078008ff */
[----:B------:R-:W-:Y:S04]  /*e7f0*/  STL [R1+0x181c], R16 ;  /* 0x00181c1001007387 */ /* 0x000fe80000100800 */
[----:B------:R-:W-:Y:S01]  /*e800*/  STL [R1+0x17f0], R15 ;  /* 0x0017f00f01007387 */ /* 0x000fe20000100800 */
[----:B------:R-:W-:-:S03]  /*e810*/  LEA R12, P6, R7, R0, 0x1 ;  /* 0x00000000070c7211 */ /* 0x000fc600078c08ff */
[----:B------:R-:W-:Y:S04]  /*e820*/  STL [R1+0x1820], R14 ;  /* 0x0018200e01007387 */ /* 0x000fe80000100800 */
[----:B------:R0:W-:Y:S04]  /*e830*/  STL [R1+0x17f8], R13 ;  /* 0x0017f80d01007387 */ /* 0x0001e80000100800 */
[----:B------:R1:W-:Y:S04]  /*e840*/  STL [R1+0x1824], R12 ;  /* 0x0018240c01007387 */ /* 0x0003e80000100800 */
[----:B------:R3:W-:Y:S01]  /*e850*/  STL [R1+0x1800], R11 ;  /* 0x0018000b01007387 */ /* 0x0007e20000100800 */
[----:B0-----:R-:W-:-:S02]  /*e860*/  LEA R13, P5, R5, R0, 0x1 ;  /* 0x00000000050d7211 */ /* 0x001fc400078a08ff */
[-C--:B-1----:R-:W-:Y:S02]  /*e870*/  LEA.HI.X.SX32 R12, R10, R2.reuse, 0x1, P4 ;  /* 0x000000020a0c7211 */ /* 0x082fe400020f0eff */
[----:B------:R-:W-:Y:S01]  /*e880*/  LEA.HI.X.SX32 R10, R9, R2, 0x1, P3 ;  /* 0x00000002090a7211 */ /* 0x000fe200018f0eff */
[----:B------:R-:W-:Y:S04]  /*e890*/  STL [R1+0x1828], R13 ;  /* 0x0018280d01007387 */ /* 0x000fe80000100800 */
[----:B------:R-:W-:Y:S01]  /*e8a0*/  STL [R1+0x1808], R12 ;  /* 0x0018080c01007387 */ /* 0x000fe20000100800 */
[----:B---3--:R-:W-:-:S05]  /*e8b0*/  LEA R11, P4, R4, R0, 0x1 ;  /* 0x00000000040b7211 */ /* 0x008fca00078808ff */
[----:B------:R-:W-:Y:S04]  /*e8c0*/  STL [R1+0x182c], R11 ;  /* 0x00182c0b01007387 */ /* 0x000fe80000100800 */
[----:B------:R-:W-:Y:S01]  /*e8d0*/  STL [R1+0x1810], R10 ;  /* 0x0018100a01007387 */ /* 0x000fe20000100800 */
[----:B------:R-:W-:Y:S02]  /*e8e0*/  LEA R9, P3, R6, R0, 0x1 ;  /* 0x0000000006097211 */ /* 0x000fe400078608ff */
[-C--:B------:R-:W-:Y:S02]  /*e8f0*/  LEA.HI.X.SX32 R0, R25, R2.reuse, 0x1, P2 ;  /* 0x0000000219007211 */ /* 0x080fe400010f0eff */
[----:B------:R-:W0:Y:S01]  /*e900*/  LDC R25, c[0x0][0x238] ;  /* 0x00008e00ff197b82 */ /* 0x000e220000000800 */
[----:B------:R-:W-:Y:S04]  /*e910*/  STL [R1+0x1568], R9 ;  /* 0x0015680901007387 */ /* 0x000fe80000100800 */
[----:B------:R1:W-:Y:S02]  /*e920*/  STL [R1+0x1550], R0 ;  /* 0x0015500001007387 */ /* 0x0003e40000100800 */
[----:B-1----:R-:W-:-:S02]  /*e930*/  LEA.HI.X.SX32 R0, R29, R2, 0x1, P0 ;  /* 0x000000021d007211 */ /* 0x002fc400000f0eff */
[----:B------:R-:W3:Y:S01]  /*e940*/  LDL.LU R29, [R1+0x1978] ;  /* 0x00197800011d7983 */ /* 0x000ee20000300800 */
[----:B------:R-:W-:-:S04]  /*e950*/  LEA R16, P2, R28, UR10, 0x1 ;  /* 0x0000000a1c107c11 */ /* 0x000fc8000f8408ff */
[----:B------:R-:W-:Y:S02]  /*e960*/  LEA.HI.X.SX32 R17, R28, UR11, 0x1, P2 ;  /* 0x0000000b1c117c11 */ /* 0x000fe400090f0eff */
[----:B------:R-:W1:Y:S01]  /*e970*/  LDC R28, c[0x0][0x238] ;  /* 0x00008e00ff1c7b82 */ /* 0x000e620000000800 */
[----:B------:R-:W-:-:S05]  /*e980*/  LEA.HI.X.SX32 R8, R8, R2, 0x1, P1 ;  /* 0x0000000208087211 */ /* 0x000fca00008f0eff */
[----:B------:R4:W-:Y:S04]  /*e990*/  STL [R1+0x1554], R8 ;  /* 0x0015540801007387 */ /* 0x0009e80000100800 */
[----:B------:R4:W-:Y:S01]  /*e9a0*/  STL [R1+0x1558], R0 ;  /* 0x0015580001007387 */ /* 0x0009e20000100800 */
[----:B0-----:R-:W-:Y:S01]  /*e9b0*/  IMAD R25, R25, 0x3f, RZ ;  /* 0x0000003f19197824 */ /* 0x001fe200078e02ff */
[-C--:B----4-:R-:W-:Y:S02]  /*e9c0*/  LEA.HI.X.SX32 R8, R7, R2.reuse, 0x1, P6 ;  /* 0x0000000207087211 */ /* 0x090fe400030f0eff */
[----:B------:R-:W-:-:S03]  /*e9d0*/  LEA.HI.X.SX32 R0, R5, R2, 0x1, P5 ;  /* 0x0000000205007211 */ /* 0x000fc600028f0eff */
[----:B------:R-:W-:Y:S01]  /*e9e0*/  STL [R1+0x155c], R8 ;  /* 0x00155c0801007387 */ /* 0x000fe20000100800 */
[-C--:B------:R-:W-:Y:S01]  /*e9f0*/  LEA.HI.X.SX32 R7, R4, R2.reuse, 0x1, P4 ;  /* 0x0000000204077211 */ /* 0x080fe200020f0eff */
[----:B------:R-:W-:Y:S02]  /*ea00*/  IMAD.WIDE R4, R25, 0x2, R26 ;  /* 0x0000000219047825 */ /* 0x000fe400078e021a */
[----:B------:R0:W-:Y:S04]  /*ea10*/  STL [R1+0x1560], R0 ;  /* 0x0015600001007387 */ /* 0x0001e80000100800 */
[----:B------:R-:W-:Y:S01]  /*ea20*/  STL [R1+0x1564], R7 ;  /* 0x0015640701007387 */ /* 0x000fe20000100800 */
[----:B0-----:R-:W-:-:S05]  /*ea30*/  LEA.HI.X.SX32 R0, R6, R2, 0x1, P3 ;  /* 0x0000000206007211 */ /* 0x001fca00018f0eff */
[----:B------:R1:W-:Y:S04]  /*ea40*/  STL [R1+0xd6c], R0 ;  /* 0x000d6c0001007387 */ /* 0x0003e80000100800 */
[----:B------:R-:W-:Y:S04]  /*ea50*/  STL [R1+0xd74], R4 ;  /* 0x000d740401007387 */ /* 0x000fe80000100800 */
[----:B------:R0:W-:Y:S01]  /*ea60*/  STL [R1+0xd70], R5 ;  /* 0x000d700501007387 */ /* 0x0001e20000100800 */
[----:B-1----:R-:W-:-:S03]  /*ea70*/  IMAD R0, R28, 0x3e, RZ ;  /* 0x0000003e1c007824 */ /* 0x002fc600078e02ff */
[----:B------:R-:W-:Y:S01]  /*ea80*/  STL.64 [R1+0xd40], R16 ;  /* 0x000d401001007387 */ /* 0x000fe20000100a00 */
[----:B------:R-:W-:-:S04]  /*ea90*/  IMAD.WIDE R8, R0, 0x2, R26 ;  /* 0x0000000200087825 */ /* 0x000fc800078e021a */
[----:B------:R-:W-:Y:S01]  /*eaa0*/  IMAD R10, R28, 0x3d, RZ ;  /* 0x0000003d1c0a7824 */ /* 0x000fe200078e02ff */
[----:B--2---:R-:W-:-:S04]  /*eab0*/  LEA R12, P0, R3, UR10, 0x1 ;  /* 0x0000000a030c7c11 */ /* 0x004fc8000f8008ff */
[----:B------:R-:W-:Y:S01]  /*eac0*/  LEA.HI.X.SX32 R13, R3, UR11, 0x1, P0 ;  /* 0x0000000b030d7c11 */ /* 0x000fe200080f0eff */
[----:B------:R-:W-:-:S04]  /*ead0*/  IMAD.WIDE R2, R25, 0x2, R16 ;  /* 0x0000000219027825 */ /* 0x000fc800078e0210 */
[----:B------:R-:W-:Y:S01]  /*eae0*/  IMAD.WIDE R6, R25, 0x2, R12 ;  /* 0x0000000219067825 */ /* 0x000fe200078e020c */
[----:B---3--:R-:W-:-:S04]  /*eaf0*/  LEA R14, P1, R29, UR10, 0x1 ;  /* 0x0000000a1d0e7c11 */ /* 0x008fc8000f8208ff */
[----:B------:R-:W-:Y:S02]  /*eb00*/  LEA.HI.X.SX32 R15, R29, UR11, 0x1, P1 ;  /* 0x0000000b1d0f7c11 */ /* 0x000fe400088f0eff */
[----:B------:R-:W2:Y:S01]  /*eb10*/  LDL.LU R29, [R1+0x1974] ;  /* 0x00197400011d7983 */ /* 0x000ea20000300800 */
[----:B0-----:R-:W-:-:S03]  /*eb20*/  IMAD.WIDE R4, R25, 0x2, R14 ;  /* 0x0000000219047825 */ /* 0x001fc600078e020e */
[----:B------:R-:W-:Y:S04]  /*eb30*/  STL.64 [R1+0xd50], R12 ;  /* 0x000d500c01007387 */ /* 0x000fe80000100a00 */
[----:B------:R-:W-:Y:S04]  /*eb40*/  STL.64 [R1+0xd48], R14 ;  /* 0x000d480e01007387 */ /* 0x000fe80000100a00 */
[----:B------:R-:W-:Y:S04]  /*eb50*/  STL [R1+0xd7c], R2 ;  /* 0x000d7c0201007387 */ /* 0x000fe80000100800 */
[----:B------:R0:W-:Y:S04]  /*eb60*/  STL [R1+0xd78], R3 ;  /* 0x000d780301007387 */ /* 0x0001e80000100800 */
[----:B------:R-:W-:Y:S04]  /*eb70*/  STL [R1+0xd84], R4 ;  /* 0x000d840401007387 */ /* 0x000fe80000100800 */
[----:B------:R1:W-:Y:S01]  /*eb80*/  STL [R1+0xd80], R5 ;  /* 0x000d800501007387 */ /* 0x0003e20000100800 */
[----:B0-----:R-:W-:-:S03]  /*eb90*/  IMAD.WIDE R2, R0, 0x2, R16 ;  /* 0x0000000200027825 */ /* 0x001fc600078e0210 */
[----:B------:R-:W-:Y:S04]  /*eba0*/  STL [R1+0xd8c], R6 ;  /* 0x000d8c0601007387 */ /* 0x000fe80000100800 */
[----:B------:R0:W-:Y:S01]  /*ebb0*/  STL [R1+0xd88], R7 ;  /* 0x000d880701007387 */ /* 0x0001e20000100800 */
[----:B-1----:R-:W-:-:S03]  /*ebc0*/  IMAD.WIDE R4, R0, 0x2, R14 ;  /* 0x0000000200047825 */ /* 0x002fc600078e020e */
[----:B------:R-:W-:Y:S04]  /*ebd0*/  STL [R1+0xd94], R8 ;  /* 0x000d940801007387 */ /* 0x000fe80000100800 */
[----:B------:R1:W-:Y:S01]  /*ebe0*/  STL [R1+0xd90], R9 ;  /* 0x000d900901007387 */ /* 0x0003e20000100800 */
[----:B0-----:R-:W-:-:S03]  /*ebf0*/  IMAD.WIDE R6, R0, 0x2, R12 ;  /* 0x0000000200067825 */ /* 0x001fc600078e020c */
[----:B------:R-:W-:Y:S04]  /*ec00*/  STL [R1+0xd9c], R2 ;  /* 0x000d9c0201007387 */ /* 0x000fe80000100800 */
[----:B------:R0:W-:Y:S01]  /*ec10*/  STL [R1+0xd98], R3 ;  /* 0x000d980301007387 */ /* 0x0001e20000100800 */
[----:B-1----:R-:W-:-:S03]  /*ec20*/  IMAD.WIDE R8, R10, 0x2, R26 ;  /* 0x000000020a087825 */ /* 0x002fc600078e021a */
[----:B------:R-:W-:Y:S01]  /*ec30*/  STL [R1+0xda4], R4 ;  /* 0x000da40401007387 */ /* 0x000fe20000100800 */
[----:B------:R-:W-:-:S03]  /*ec40*/  IMAD R0, R28, 0x3c, RZ ;  /* 0x0000003c1c007824 */ /* 0x000fc600078e02ff */
        /* <DEDUP_REMOVED lines=363> */
[----:B------:R-:W-:-:S03]  /*10300*/  IMAD.SHL.U32 R0, R28, 0x20, RZ ;  /* 0x000000201c007824 */ /* 0x000fc600078e00ff */
        /* <DEDUP_REMOVED lines=394> */
[----:B------:R1:W-:Y:S04]  /*11bb0*/  STL [R1+0x14f4], R8 ;  /* 0x0014f40801007387 */ /* 0x0003e80000100800 */
[----:B------:R-:W-:Y:S01]  /*11bc0*/  STL [R1+0x14f0], R9 ;  /* 0x0014f00901007387 */ /* 0x000fe20000100800 */
[----:B0-----:R-:W-:-:S03]  /*11bd0*/  IMAD.WIDE R6, R10, 0x2, R12 ;  /* 0x000000020a067825 */ /* 0x001fc600078e020c */
[----:B------:R-:W-:Y:S01]  /*11be0*/  STL [R1+0x14fc], R2 ;  /* 0x0014fc0201007387 */ /* 0x000fe20000100800 */
[----:B-1----:R-:W-:-:S03]  /*11bf0*/  IMAD.SHL.U32 R8, R28, 0x2, RZ ;  /* 0x000000021c087824 */ /* 0x002fc600078e00ff */
        /* <DEDUP_REMOVED lines=10> */
[----:B------:R-:W-:Y:S01]  /*11ca0*/  STL [R1+0x151c], R4 ;  /* 0x00151c0401007387 */ /* 0x000fe20000100800 */
[----:B------:R-:W-:-:S03]  /*11cb0*/  IMAD.WIDE R8, R8, 0x2, R12 ;  /* 0x0000000208087825 */ /* 0x000fc600078e020c */
[----:B------:R0:W-:Y:S01]  /*11cc0*/  STL [R1+0x1518], R5 ;  /* 0x0015180501007387 */ /* 0x0001e20000100800 */
[----:B-1----:R-:W-:-:S03]  /*11cd0*/  IMAD.WIDE R2, R28, 0x2, R26 ;  /* 0x000000021c027825 */ /* 0x002fc600078e021a */
[----:B------:R-:W-:Y:S04]  /*11ce0*/  STL [R1+0x1524], R6 ;  /* 0x0015240601007387 */ /* 0x000fe80000100800 */
[----:B------:R1:W-:Y:S01]  /*11cf0*/  STL [R1+0x1520], R7 ;  /* 0x0015200701007387 */ /* 0x0003e20000100800 */
[----:B0-----:R-:W-:-:S03]  /*11d00*/  IMAD.WIDE R4, R28, 0x2, R16 ;  /* 0x000000021c047825 */ /* 0x001fc600078e0210 */
[----:B------:R-:W-:Y:S04]  /*11d10*/  STL [R1+0x152c], R8 ;  /* 0x00152c0801007387 */ /* 0x000fe80000100800 */
[----:B------:R-:W-:Y:S01]  /*11d20*/  STL [R1+0x1528], R9 ;  /* 0x0015280901007387 */ /* 0x000fe20000100800 */
[----:B-1----:R-:W-:-:S03]  /*11d30*/  IMAD.WIDE R6, R28, 0x2, R14 ;  /* 0x000000021c067825 */ /* 0x002fc600078e020e */
[----:B------:R-:W-:Y:S04]  /*11d40*/  STL [R1+0x1534], R2 ;  /* 0x0015340201007387 */ /* 0x000fe80000100800 */
[----:B------:R0:W-:Y:S04]  /*11d50*/  STL [R1+0x1530], R3 ;  /* 0x0015300301007387 */ /* 0x0001e80000100800 */
[----:B------:R1:W-:Y:S04]  /*11d60*/  STL [R1+0x153c], R4 ;  /* 0x00153c0401007387 */ /* 0x0003e80000100800 */
[----:B------:R-:W-:Y:S01]  /*11d70*/  STL [R1+0x1538], R5 ;  /* 0x0015380501007387 */ /* 0x000fe20000100800 */
[----:B0-----:R-:W-:-:S03]  /*11d80*/  IMAD.WIDE R2, R28, 0x2, R12 ;  /* 0x000000021c027825 */ /* 0x001fc600078e020c */
[----:B------:R-:W-:Y:S01]  /*11d90*/  STL [R1+0x1544], R6 ;  /* 0x0015440601007387 */ /* 0x000fe20000100800 */
[----:B------:R-:W0:Y:S03]  /*11da0*/  LDC R12, c[0x0][0x230] ;  /* 0x00008c00ff0c7b82 */ /* 0x000e260000000800 */
[----:B------:R-:W-:Y:S04]  /*11db0*/  STL [R1+0x1540], R7 ;  /* 0x0015400701007387 */ /* 0x000fe80000100800 */
[----:B------:R3:W-:Y:S04]  /*11dc0*/  STL [R1+0x154c], R2 ;  /* 0x00154c0201007387 */ /* 0x0007e80000100800 */
[----:B------:R4:W-:Y:S04]  /*11dd0*/  STL [R1+0x1548], R3 ;  /* 0x0015480301007387 */ /* 0x0009e80000100800 */
[----:B------:R0:W-:Y:S04]  /*11de0*/  STL [R1+0xd68], RZ ;  /* 0x000d68ff01007387 */ /* 0x0001e80000100800 */
        /* <DEDUP_REMOVED lines=457> */
[----:B------:R0:W-:Y:S01]  /*13a80*/  STL [R1+0x8e4], RZ ;  /* 0x0008e4ff01007387 */ /* 0x0001e20000100800 */
[----:B------:R-:W2:Y:S03]  /*13a90*/  S2R R27, SR_TID.X ;  /* 0x00000000001b7919 */ /* 0x000ea60000002100 */
[----:B------:R0:W-:Y:S04]  /*13aa0*/  STL [R1+0x8e8], RZ ;  /* 0x0008e8ff01007387 */ /* 0x0001e80000100800 */
[----:B------:R0:W-:Y:S04]  /*13ab0*/  STL [R1+0x8ec], RZ ;  /* 0x0008ecff01007387 */ /* 0x0001e80000100800 */
[----:B------:R0:W-:Y:S04]  /*13ac0*/  STL [R1+0x8d0], RZ ;  /* 0x0008d0ff01007387 */ /* 0x0001e80000100800 */
[----:B------:R1:W-:Y:S04]  /*13ad0*/  STL [R1+0x8d4], RZ ;  /* 0x0008d4ff01007387 */ /* 0x0003e80000100800 */
[----:B------:R1:W-:Y:S01]  /*13ae0*/  STL [R1+0x8d8], RZ ;  /* 0x0008d8ff01007387 */ /* 0x0003e20000100800 */
[----:B0-----:R-:W-:-:S03]  /*13af0*/  VIADD R12, R12, 0x3f ;  /* 0x0000003f0c0c7836 */ /* 0x001fc60000000000 */
[----:B------:R0:W-:Y:S04]  /*13b00*/  STL [R1+0x8dc], RZ ;  /* 0x0008dcff01007387 */ /* 0x0001e80000100800 */
[----:B------:R0:W-:Y:S04]  /*13b10*/  STL [R1+0x810], RZ ;  /* 0x000810ff01007387 */ /* 0x0001e80000100800 */
[----:B------:R0:W-:Y:S04]  /*13b20*/  STL [R1+0x814], RZ ;  /* 0x000814ff01007387 */ /* 0x0001e80000100800 */
[----:B------:R0:W-:Y:S04]  /*13b30*/  STL [R1+0x818], RZ ;  /* 0x000818ff01007387 */ /* 0x0001e80000100800 */
[----:B------:R0:W-:Y:S01]  /*13b40*/  STL [R1+0x81c], RZ ;  /* 0x00081cff01007387 */ /* 0x0001e20000100800 */
[----:B------:R-:W-:-:S03]  /*13b50*/  SHF.R.S32.HI R11, RZ, 0x1f, R12 ;  /* 0x0000001fff0b7819 */ /* 0x000fc6000001140c */
[----:B------:R0:W-:Y:S04]  /*13b60*/  STL [R1+0x800], RZ ;  /* 0x000800ff01007387 */ /* 0x0001e80000100800 */
[----:B------:R0:W-:Y:S04]  /*13b70*/  STL [R1+0x804], RZ ;  /* 0x000804ff01007387 */ /* 0x0001e80000100800 */
[----:B------:R0:W-:Y:S04]  /*13b80*/  STL [R1+0x808], RZ ;  /* 0x000808ff01007387 */ /* 0x0001e80000100800 */
[----:B------:R0:W-:Y:S01]  /*13b90*/  STL [R1+0x80c], RZ ;  /* 0x00080cff01007387 */ /* 0x0001e20000100800 */
[----:B------:R-:W-:-:S03]  /*13ba0*/  LEA.HI R11, R11, R12, RZ, 0x6 ;  /* 0x0000000c0b0b7211 */ /* 0x000fc600078f30ff */
[----:B------:R0:W-:Y:S04]  /*13bb0*/  STL [R1+0x840], RZ ;  /* 0x000840ff01007387 */ /* 0x0001e80000100800 */
[----:B------:R0:W-:Y:S04]  /*13bc0*/  STL [R1+0x844], RZ ;  /* 0x000844ff01007387 */ /* 0x0001e80000100800 */
[----:B------:R0:W-:Y:S04]  /*13bd0*/  STL [R1+0x848], RZ ;  /* 0x000848ff01007387 */ /* 0x0001e80000100800 */
[----:B------:R0:W-:Y:S04]  /*13be0*/  STL [R1+0x84c], RZ ;  /* 0x00084cff01007387 */ /* 0x0001e80000100800 */
[----:B------:R0:W-:Y:S01]  /*13bf0*/  STL [R1+0x850], RZ ;  /* 0x000850ff01007387 */ /* 0x0001e20000100800 */
[----:B-1----:R-:W-:-:S03]  /*13c00*/  SHF.R.S32.HI R4, RZ, 0x6, R11 ;  /* 0x00000006ff047819 */ /* 0x002fc6000001140b */
[----:B------:R0:W-:Y:S04]  /*13c10*/  STL [R1+0x854], RZ ;  /* 0x000854ff01007387 */ /* 0x0001e80000100800 */
[----:B------:R0:W-:Y:S04]  /*13c20*/  STL [R1+0x858], RZ ;  /* 0x000858ff01007387 */ /* 0x0001e80000100800 */
[----:B------:R0:W-:Y:S04]  /*13c30*/  STL [R1+0x85c], RZ ;  /* 0x00085cff01007387 */ /* 0x0001e80000100800 */
[----:B------:R0:W-:Y:S04]  /*13c40*/  STL [R1+0x860], RZ ;  /* 0x000860ff01007387 */ /* 0x0001e80000100800 */
[----:B------:R0:W-:Y:S01]  /*13c50*/  STL [R1+0x864], RZ ;  /* 0x000864ff01007387 */ /* 0x0001e20000100800 */
[----:B------:R-:W1:Y:S03]  /*13c60*/  S2R R11, SR_TID.X ;  /* 0x00000000000b7919 */ /* 0x000e660000002100 */
[----:B------:R0:W-:Y:S04]  /*13c70*/  STL [R1+0x868], RZ ;  /* 0x000868ff01007387 */ /* 0x0001e80000100800 */
[----:B------:R0:W-:Y:S04]  /*13c80*/  STL [R1+0x86c], RZ ;  /* 0x00086cff01007387 */ /* 0x0001e80000100800 */
[----:B------:R0:W-:Y:S04]  /*13c90*/  STL [R1+0x870], RZ ;  /* 0x000870ff01007387 */ /* 0x0001e80000100800 */
[----:B------:R0:W-:Y:S04]  /*13ca0*/  STL [R1+0x874], RZ ;  /* 0x000874ff01007387 */ /* 0x0001e80000100800 */
[----:B------:R0:W-:Y:S01]  /*13cb0*/  STL [R1+0x878], RZ ;  /* 0x000878ff01007387 */ /* 0x0001e20000100800 */
[----:B--2---:R-:W-:-:S03]  /*13cc0*/  LOP3.LUT R27, R27, 0x3f, RZ, 0xc0, !PT ;  /* 0x0000003f1b1b7812 */ /* 0x004fc600078ec0ff */
[----:B------:R0:W-:Y:S01]  /*13cd0*/  STL [R1+0x87c], RZ ;  /* 0x00087cff01007387 */ /* 0x0001e20000100800 */
[----:B------:R-:W-:-:S03]  /*13ce0*/  IMAD.SHL.U32 R28, R28, 0x40, RZ ;  /* 0x000000401c1c7824 */ /* 0x000fc600078e00ff */
[----:B------:R0:W-:Y:S04]  /*13cf0*/  STL [R1+0x8c0], RZ ;  /* 0x0008c0ff01007387 */ /* 0x0001e80000100800 */
[----:B------:R0:W-:Y:S04]  /*13d00*/  STL [R1+0x8c4], RZ ;  /* 0x0008c4ff01007387 */ /* 0x0001e80000100800 */
[----:B------:R0:W-:Y:S04]  /*13d10*/  STL [R1+0x8c8], RZ ;  /* 0x0008c8ff01007387 */ /* 0x0001e80000100800 */
[----:B------:R0:W-:Y:S01]  /*13d20*/  STL [R1+0x8cc], RZ ;  /* 0x0008ccff01007387 */ /* 0x0001e20000100800 */
[----:B---3--:R-:W-:-:S03]  /*13d30*/  IMAD.SHL.U32 R2, R27, 0x2, RZ ;  /* 0x000000021b027824 */ /* 0x008fc600078e00ff */
[----:B------:R0:W-:Y:S01]  /*13d40*/  STL [R1+0x8b0], RZ ;  /* 0x0008b0ff01007387 */ /* 0x0001e20000100800 */
[----:B----4-:R-:W-:-:S03]  /*13d50*/  SHF.R.S32.HI R3, RZ, 0x1f, R28 ;  /* 0x0000001fff037819 */ /* 0x010fc6000001141c */
[----:B------:R0:W-:Y:S04]  /*13d60*/  STL [R1+0x8b4], RZ ;  /* 0x0008b4ff01007387 */ /* 0x0001e80000100800 */
[----:B------:R0:W-:Y:S04]  /*13d70*/  STL [R1+0x8b8], RZ ;  /* 0x0008b8ff01007387 */ /* 0x0001e80000100800 */
[----:B------:R0:W-:Y:S01]  /*13d80*/  STL [R1+0x8bc], RZ ;  /* 0x0008bcff01007387 */ /* 0x0001e20000100800 */
[----:B------:R-:W-:-:S03]  /*13d90*/  SHF.L.U64.HI R0, R28, 0x1, R3 ;  /* 0x000000011c007819 */ /* 0x000fc60000010203 */
[----:B------:R0:W-:Y:S01]  /*13da0*/  STL [R1+0x8a0], RZ ;  /* 0x0008a0ff01007387 */ /* 0x0001e20000100800 */
[----:B------:R-:W-:-:S03]  /*13db0*/  LOP3.LUT R3, R2, 0x20, RZ, 0x3c, !PT ;  /* 0x0000002002037812 */ /* 0x000fc600078e3cff */
[----:B------:R0:W-:Y:S01]  /*13dc0*/  STL [R1+0x8a4], RZ ;  /* 0x0008a4ff01007387 */ /* 0x0001e20000100800 */
[----:B------:R-:W-:-:S03]  /*13dd0*/  LOP3.LUT R3, R2, 0x40, RZ, 0x3c, !PT ;  /* 0x0000004002037812 */ /* 0x000fc600078e3cff */
[----:B------:R0:W-:Y:S01]  /*13de0*/  STL [R1+0x8a8], RZ ;  /* 0x0008a8ff01007387 */ /* 0x0001e20000100800 */
[----:B------:R-:W-:-:S03]  /*13df0*/  LOP3.LUT R3, R2, 0x60, RZ, 0x3c, !PT ;  /* 0x0000006002037812 */ /* 0x000fc600078e3cff */
[----:B------:R0:W-:Y:S01]  /*13e00*/  STL [R1+0x8ac], RZ ;  /* 0x0008acff01007387 */ /* 0x0001e20000100800 */
[----:B------:R-:W-:-:S03]  /*13e10*/  LOP3.LUT R3, R29, 0x40, RZ, 0x3c, !PT ;  /* 0x000000401d037812 */ /* 0x000fc600078e3cff */
        /* <DEDUP_REMOVED lines=8> */
[----:B------:R0:W-:Y:S01]  /*13ea0*/  STL [R1+0x1970], R3 ;  /* 0x0019700301007387 */ /* 0x0001e20000100800 */
[C---:B-1----:R-:W-:Y:S01]  /*13eb0*/  IMAD.SHL.U32 R12, R11.reuse, 0x2, RZ ;  /* 0x000000020b0c7824 */ /* 0x042fe200078e00ff */
[----:B------:R-:W-:Y:S01]  /*13ec0*/  LOP3.LUT R11, R11, 0x7, RZ, 0xc0, !PT ;  /* 0x000000070b0b7812 */ /* 0x000fe200078ec0ff */
[----:B------:R-:W-:-:S04]  /*13ed0*/  USHF.L.U32 UR5, UR5, 0x6, URZ ;  /* 0x0000000605057899 */ /* 0x000fc8000800063f */
[----:B------:R-:W-:Y:S01]  /*13ee0*/  IMAD R11, R11, 0x90, RZ ;  /* 0x000000900b0b7824 */ /* 0x000fe200078e02ff */
[----:B------:R-:W-:Y:S01]  /*13ef0*/  LOP3.LUT R4, R2, 0x30, RZ, 0x3c, !PT ;  /* 0x0000003002047812 */ /* 0x000fe200078e3cff */
[----:B------:R-:W-:-:S03]  /*13f00*/  USHF.R.S32.HI UR6, URZ, 0x1f, UR5 ;  /* 0x0000001f3f067899 */ /* 0x000fc60008011405 */
[----:B------:R-:W-:Y:S02]  /*13f10*/  LOP3.LUT R11, R11, 0x30, R12, 0x78, !PT ;  /* 0x000000300b0b7812 */ /* 0x000fe400078e780c */
[----:B------:R-:W-:Y:S02]  /*13f20*/  CS2R R24, SRZ ;  /* 0x0000000000187805 */ /* 0x000fe4000001ff00 */
[C---:B------:R-:W-:Y:S02]  /*13f30*/  LOP3.LUT R5, R2.reuse, 0x10, RZ, 0x3c, !PT ;  /* 0x0000001002057812 */ /* 0x040fe400078e3cff */
[----:B------:R-:W-:Y:S02]  /*13f40*/  CS2R R26, SRZ ;  /* 0x00000000001a7805 */ /* 0x000fe4000001ff00 */
[----:B------:R-:W-:Y:S01]  /*13f50*/  LOP3.LUT R4, R2, 0x50, RZ, 0x3c, !PT ;  /* 0x0000005002047812 */ /* 0x000fe200078e3cff */
[----:B------:R-:W-:Y:S01]  /*13f60*/  IMAD.SHL.U32 R28, R28, 0x2, RZ ;  /* 0x000000021c1c7824 */ /* 0x000fe200078e00ff */
[----:B------:R-:W-:-:S02]  /*13f70*/  LOP3.LUT R5, R2, 0x70, RZ, 0x3c, !PT ;  /* 0x0000007002057812 */ /* 0x000fc400078e3cff */
[----:B------:R-:W-:Y:S01]  /*13f80*/  LOP3.LUT R4, R11, 0x40, RZ, 0x3c, !PT ;  /* 0x000000400b047812 */ /* 0x000fe200078e3cff */
[----:B------:R-:W-:Y:S02]  /*13f90*/  USHF.L.U32 UR7, UR5, 0x1, URZ ;  /* 0x0000000105077899 */ /* 0x000fe4000800063f */
[----:B0-----:R-:W-:-:S12]  /*13fa0*/  USHF.L.U64.HI UR6, UR5, 0x1, UR6 ;  /* 0x0000000105067899 */ /* 0x001fd80008010206 */
.L_x_1:
[----:B0-----:R-:W2:Y:S01]  /*13fb0*/  LDL.64 R4, [R1+0xd50] ;  /* 0x000d500001047983 */ /* 0x001ea20000100a00 */
[----:B------:R-:W0:Y:S03]  /*13fc0*/  LDC R3, c[0x0][0x230] ;  /* 0x00008c00ff037b82 */ /* 0x000e260000000800 */
[----:B--2---:R1:W-:Y:S04]  /*13fd0*/  STL [R1+0x4540], R5 ;  /* 0x0045400501007387 */ /* 0x0043e80000100800 */
[----:B-1----:R-:W0:Y:S04]  /*13fe0*/  LDL R5, [R1+0xd68] ;  /* 0x000d680001057983 */ /* 0x002e280000100800 */
[----:B------:R-:W-:Y:S04]  /*13ff0*/  STL [R1+0x4260], R2 ;  /* 0x0042600201007387 */ /* 0x000fe80000100800 */
        /* <DEDUP_REMOVED lines=73> */
[----:B------:R-:W-:Y:S01]  /*14490*/  STL [R1+0x4450], R2 ;  /* 0x0044500201007387 */ /* 0x000fe20000100800 */
[----:B0-----:R-:W-:-:S03]  /*144a0*/  IMAD R3, R5, -0x40, R3 ;  /* 0xffffffc005037824 */ /* 0x001fc600078e0203 */
        /* <DEDUP_REMOVED lines=29> */
[----:B------:R0:W-:Y:S04]  /*14680*/  STL [R1+0x453c], R2 ;  /* 0x00453c0201007387 */ /* 0x0001e80000100800 */
        /* <DEDUP_REMOVED lines=82> */
[----:B-----5:R-:W-:Y:S04]  /*14bb0*/  STL [R1+0x4250], R20 ;  /* 0x0042501401007387 */ /* 0x020fe80000100800 */
        /* <DEDUP_REMOVED lines=117> */
[----:B------:R-:W-:Y:S04]  /*15310*/  STL.64 [R1+0x3d08], R26 ;  /* 0x003d081a01007387 */ /* 0x000fe80000100a00 */
[----:B------:R-:W-:Y:S04]  /*15320*/  STL [R1+0x4138], R26 ;  /* 0x0041381a01007387 */ /* 0x000fe80000100800 */
[----:B------:R-:W-:Y:S04]  /*15330*/  STL [R1+0x4134], R27 ;  /* 0x0041341b01007387 */ /* 0x000fe80000100800 */
[----:B------:R-:W-:Y:S04]  /*15340*/  STL.64 [R1+0x3d00], R24 ;  /* 0x003d001801007387 */ /* 0x000fe80000100a00 */
[----:B------:R-:W-:Y:S04]  /*15350*/  STL [R1+0x413c], R24 ;  /* 0x00413c1801007387 */ /* 0x000fe80000100800 */
[----:B------:R-:W-:Y:S04]  /*15360*/  STL [R1+0x1ba8], R0 ;  /* 0x001ba80001007387 */ /* 0x000fe80000100800 */
[----:B------:R-:W2:Y:S01]  /*15370*/  LDL.LU R5, [R1+0x4540] ;  /* 0x0045400001057983 */ /* 0x000ea20000300800 */
[----:B------:R-:W-:-:S02]  /*15380*/  ISETP.GT.AND P0, PT, R3, RZ, PT ;  /* 0x000000ff0300720c */ /* 0x000fc40003f04270 */
[----:B0-----:R-:W-:Y:S02]  /*15390*/  PRMT R2, RZ, 0x7610, R2 ;  /* 0x00007610ff027816 */ /* 0x001fe40000000002 */
[----:B-1----:R-:W-:Y:S02]  /*153a0*/  PRMT R23, RZ, 0x7610, R23 ;  /* 0x00007610ff177816 */ /* 0x002fe40000000017 */
[----:B------:R-:W-:-:S07]  /*153b0*/  ISETP.GT.AND P1, PT, R3, 0x1, PT ;  /* 0x000000010300780c */ /* 0x000fce0003f24270 */
[----:B--2---:R-:W2:Y:S04]  /*153c0*/  @P0 LDG.E.U16 R2, desc[UR8][R4.64] ;  /* 0x0000000804020981 */ /* 0x004ea8000c1e1500 */
[----:B--2---:R0:W-:Y:S04]  /*153d0*/  STL [R1+0x428], R2 ;  /* 0x0004280201007387 */ /* 0x0041e80000100800 */
[----:B0-----:R-:W2:Y:S04]  /*153e0*/  LDL.LU R2, [R1+0x453c] ;  /* 0x00453c0001027983 */ /* 0x001ea80000300800 */
[----:B------:R-:W3:Y:S01]  /*153f0*/  LDL.64 R4, [R1+0xd48] ;  /* 0x000d480001047983 */ /* 0x000ee20000100a00 */
[----:B--2---:R-:W-:-:S03]  /*15400*/  PRMT R2, RZ, 0x7610, R2 ;  /* 0x00007610ff027816 */ /* 0x004fc60000000002 */
[----:B---3--:R-:W2:Y:S04]  /*15410*/  @P0 LDG.E.U16 R23, desc[UR8][R4.64] ;  /* 0x0000000804170981 */ /* 0x008ea8000c1e1500 */
        /* <DEDUP_REMOVED lines=12> */
[----:B------:R-:W3:Y:S04]  /*154e0*/  LDL R4, [R1+0x1548] ;  /* 0x0015480001047983 */ /* 0x000ee80000100800 */
[----:B------:R-:W3:Y:S01]  /*154f0*/  LDL R5, [R1+0x154c] ;  /* 0x00154c0001057983 */ /* 0x000ee20000100800 */
[----:B------:R-:W-:-:S02]  /*15500*/  ISETP.GT.AND P0, PT, R3, 0x2, PT ;  /* 0x000000020300780c */ /* 0x000fc40003f04270 */
[----:B--2---:R-:W-:Y:S02]  /*15510*/  PRMT R23, RZ, 0x7610, R23 ;  /* 0x00007610ff177816 */ /* 0x004fe40000000017 */
[----:B---3--:R-:W-:-:S04]  /*15520*/  @P1 LOP3.LUT R5, R5, R4, RZ, 0x3c, !PT ;  /* 0x0000000405051212 */ /* 0x008fc800078e3cff */
[----:B------:R-:W-:-:S04]  /*15530*/  @P1 LOP3.LUT R4, R5, R4, RZ, 0x3c, !PT ;  /* 0x0000000405041212 */ /* 0x000fc800078e3cff */
[----:B------:R-:W-:-:S05]  /*15540*/  @P1 LOP3.LUT R5, R5, R4, RZ, 0x3c, !PT ;  /* 0x0000000405051212 */ /* 0x000fca00078e3cff */
[----:B------:R-:W2:Y:S04]  /*15550*/  @P1 LDG.E.U16 R2, desc[UR8][R4.64] ;  /* 0x0000000804021981 */ /* 0x000ea8000c1e1500 */
[----:B--2---:R0:W-:Y:S04]  /*15560*/  STL [R1+0x418], R2 ;  /* 0x0004180201007387 */ /* 0x0041e80000100800 */
[----:B0-----:R-:W2:Y:S04]  /*15570*/  LDL.LU R2, [R1+0x452c] ;  /* 0x00452c0001027983 */ /* 0x001ea80000300800 */
[----:B------:R-:W3:Y:S04]  /*15580*/  LDL R4, [R1+0x1540] ;  /* 0x0015400001047983 */ /* 0x000ee80000100800 */
[----:B------:R-:W3:Y:S01]  /*15590*/  LDL R5, [R1+0x1544] ;  /* 0x0015440001057983 */ /* 0x000ee20000100800 */
[----:B--2---:R-:W-:-:S02]  /*155a0*/  PRMT R2, RZ, 0x7610, R2 ;  /* 0x00007610ff027816 */ /* 0x004fc40000000002 */
        /* <DEDUP_REMOVED lines=174> */
[----:B------:R-:W-:-:S02]  /*16090*/  PRMT R24, RZ, 0x7610, R24 ;  /* 0x00007610ff187816 */ /* 0x000fc40000000018 */
[----:B------:R-:W-:Y:S02]  /*160a0*/  ISETP.GT.AND P1, PT, R3, 0x7, PT ;  /* 0x000000070300780c */ /* 0x000fe40003f24270 */
        /* <DEDUP_REMOVED lines=17> */
[----:B------:R-:W3:Y:S02]  /*161c0*/  LDL R5, [R1+0x149c] ;  /* 0x00149c0001057983 */ /* 0x000ee40000100800 */
[----:B---3--:R-:W-:-:S04]  /*161d0*/  @P0 LOP3.LUT R5, R5, R4, RZ, 0x3c, !PT ;  /* 0x0000000405050212 */ /* 0x008fc800078e3cff */
[----:B------:R-:W-:-:S04]  /*161e0*/  @P0 LOP3.LUT R4, R5, R4, RZ, 0x3c, !PT ;  /* 0x0000000405040212 */ /* 0x000fc800078e3cff */
[----:B------:R-:W-:-:S05]  /*161f0*/  @P0 LOP3.LUT R5, R5, R4, RZ, 0x3c, !PT ;  /* 0x0000000405050212 */ /* 0x000fca00078e3cff */
[----:B------:R-:W3:Y:S04]  /*16200*/  @P0 LDG.E.U16 R2, desc[UR8][R4.64] ;  /* 0x0000000804020981 */ /* 0x000ee8000c1e1500 */
[----:B---3--:R0:W-:Y:S04]  /*16210*/  STL [R1+0x3c0], R2 ;  /* 0x0003c00201007387 */ /* 0x0081e80000100800 */
[----:B0-----:R-:W3:Y:S04]  /*16220*/  LDL.LU R2, [R1+0x44d4] ;  /* 0x0044d40001027983 */ /* 0x001ee80000300800 */
[----:B------:R-:W4:Y:S04]  /*16230*/  LDL R4, [R1+0x1490] ;  /* 0x0014900001047983 */ /* 0x000f280000100800 */
[----:B------:R-:W4:Y:S01]  /*16240*/  LDL R5, [R1+0x1494] ;  /* 0x0014940001057983 */ /* 0x000f220000100800 */
[----:B--2---:R-:W-:-:S02]  /*16250*/  PRMT R23, RZ, 0x7610, R23 ;  /* 0x00007610ff177816 */ /* 0x004fc40000000017 */
[----:B----4-:R-:W-:-:S04]  /*16260*/  @P0 LOP3.LUT R5, R5, R4, RZ, 0x3c, !PT ;  /* 0x0000000405050212 */ /* 0x010fc800078e3cff */
[----:B------:R-:W-:-:S04]  /*16270*/  @P0 LOP3.LUT R4, R5, R4, RZ, 0x3c, !PT ;  /* 0x0000000405040212 */ /* 0x000fc800078e3cff */
[----:B------:R-:W-:-:S05]  /*16280*/  @P0 LOP3.LUT R5, R5, R4, RZ, 0x3c, !PT ;  /* 0x0000000405050212 */ /* 0x000fca00078e3cff */
[----:B------:R-:W2:Y:S04]  /*16290*/  @P0 LDG.E.U16 R24, desc[UR8][R4.64] ;  /* 0x0000000804180981 */ /* 0x000ea8000c1e1500 */
[----:B------:R-:W4:Y:S04]  /*162a0*/  LDL R4, [R1+0x1488] ;  /* 0x0014880001047983 */ /* 0x000f280000100800 */
[----:B------:R-:W4:Y:S01]  /*162b0*/  LDL R5, [R1+0x148c] ;  /* 0x00148c0001057983 */ /* 0x000f220000100800 */
[----:B---3--:R-:W-:Y:S02]  /*162c0*/  PRMT R2, RZ, 0x7610, R2 ;  /* 0x00007610ff027816 */ /* 0x008fe40000000002 */
[----:B------:R-:W-:Y:S01]  /*162d0*/  ISETP.GT.AND P0, PT, R3, 0x8, PT ;  /* 0x000000080300780c */ /* 0x000fe20003f04270 */
[----:B--2---:R-:W-:Y:S01]  /*162e0*/  STL [R1+0x4140], R24 ;  /* 0x0041401801007387 */ /* 0x004fe20000100800 */
[----:B----4-:R-:W-:-:S04]  /*162f0*/  @P1 LOP3.LUT R5, R5, R4, RZ, 0x3c, !PT ;  /* 0x0000000405051212 */ /* 0x010fc800078e3cff */
        /* <DEDUP_REMOVED lines=238> */
[----:B---3--:R-:W-:-:S02]  /*171e0*/  PRMT R2, RZ, 0x7610, R2 ;  /* 0x00007610ff027816 */ /* 0x008fc40000000002 */
[----:B----4-:R-:W-:-:S04]  /*171f0*/  @P1 LOP3.LUT R5, R5, R4, RZ, 0x3c, !PT ;  /* 0x0000000405051212 */ /* 0x010fc800078e3cff */
[----:B------:R-:W-:-:S04]  /*17200*/  @P1 LOP3.LUT R4, R5, R4, RZ, 0x3c, !PT ;  /* 0x0000000405041212 */ /* 0x000fc800078e3cff */
[----:B------:R-:W-:-:S05]  /*17210*/  @P1 LOP3.LUT R5, R5, R4, RZ, 0x3c, !PT ;  /* 0x0000000405051212 */ /* 0x000fca00078e3cff */
[----:B------:R-:W3:Y:S04]  /*17220*/  @P1 LDG.E.U16 R24, desc[UR8][R4.64] ;  /* 0x0000000804181981 */ /* 0x000ee8000c1e1500 */
[----:B------:R-:W4:Y:S04]  /*17230*/  LDL R4, [R1+0x13b0] ;  /* 0x0013b00001047983 */ /* 0x000f280000100800 */
[----:B------:R-:W4:Y:S01]  /*17240*/  LDL R5, [R1+0x13b4] ;  /* 0x0013b40001057983 */ /* 0x000f220000100800 */
[----:B------:R-:W-:-:S03]  /*17250*/  PRMT R26, RZ, 0x7610, R26 ;  /* 0x00007610ff1a7816 */ /* 0x000fc6000000001a */
[----:B---3--:R-:W-:Y:S01]  /*17260*/  STL [R1+0x418c], R24 ;  /* 0x00418c1801007387 */ /* 0x008fe20000100800 */
[----:B----4-:R-:W-:-:S04]  /*17270*/  @P1 LOP3.LUT R5, R5, R4, RZ, 0x3c, !PT ;  /* 0x0000000405051212 */ /* 0x010fc800078e3cff */
[----:B------:R-:W-:-:S04]  /*17280*/  @P1 LOP3.LUT R4, R5, R4, RZ, 0x3c, !PT ;  /* 0x0000000405041212 */ /* 0x000fc800078e3cff */
[----:B------:R-:W-:-:S05]  /*17290*/  @P1 LOP3.LUT R5, R5, R4, RZ, 0x3c, !PT ;  /* 0x0000000405051212 */ /* 0x000fca00078e3cff */
[----:B------:R-:W3:Y:S04]  /*172a0*/  @P1 LDG.E.U16 R2, desc[UR8][R4.64] ;  /* 0x0000000804021981 */ /* 0x000ee8000c1e1500 */
[----:B---3--:R0:W-:Y:S04]  /*172b0*/  STL [R1+0x340], R2 ;  /* 0x0003400201007387 */ /* 0x0081e80000100800 */
[----:B0-----:R-:W3:Y:S04]  /*172c0*/  LDL.LU R2, [R1+0x4468] ;  /* 0x0044680001027983 */ /* 0x001ee80000300800 */
[----:B------:R-:W4:Y:S04]  /*172d0*/  LDL R4, [R1+0x13a8] ;  /* 0x0013a80001047983 */ /* 0x000f280000100800 */
[----:B------:R-:W4:Y:S01]  /*172e0*/  LDL R5, [R1+0x13ac] ;  /* 0x0013ac0001057983 */ /* 0x000f220000100800 */
[----:B------:R-:W-:-:S02]  /*172f0*/  PRMT R27, RZ, 0x7610, R27 ;  /* 0x00007610ff1b7816 */ /* 0x000fc4000000001b */
[----:B------:R-:W-:Y:S02]  /*17300*/  PRMT R29, RZ, 0x7610, R29 ;  /* 0x00007610ff1d7816 */ /* 0x000fe4000000001d */
[----:B------:R-:W-:Y:S02]  /*17310*/  PRMT R28, RZ, 0x7610, R28 ;  /* 0x00007610ff1c7816 */ /* 0x000fe4000000001c */
[----:B------:R-:W-:Y:S02]  /*17320*/  ISETP.GT.AND P1, PT, R3, 0xf, PT ;  /* 0x0000000f0300780c */ /* 0x000fe40003f24270 */
[----:B----4-:R-:W-:-:S04]  /*17330*/  @P0 LOP3.LUT R5, R5, R4, RZ, 0x3c, !PT ;  /* 0x0000000405050212 */ /* 0x010fc800078e3cff */
[----:B------:R-:W-:-:S04]  /*17340*/  @P0 LOP3.LUT R4, R5, R4, RZ, 0x3c, !PT ;  /* 0x0000000405040212 */ /* 0x000fc800078e3cff */
[----:B------:R-:W-:-:S05]  /*17350*/  @P0 LOP3.LUT R5, R5, R4, RZ, 0x3c, !PT ;  /* 0x0000000405050212 */ /* 0x000fca00078e3cff */
[----:B------:R-:W4:Y:S04]  /*17360*/  @P0 LDG.E.U16 R26, desc[UR8][R4.64] ;  /* 0x00000008041a0981 */ /* 0x000f28000c1e1500 */
[----:B------:R-:W2:Y:S04]  /*17370*/  LDL R4, [R1+0x13a0] ;  /* 0x0013a00001047983 */ /* 0x000ea80000100800 */
[----:B------:R-:W2:Y:S04]  /*17380*/  LDL R5, [R1+0x13a4] ;  /* 0x0013a40001057983 */ /* 0x000ea80000100800 */
[----:B----4-:R-:W-:Y:S01]  /*17390*/  STL [R1+0x4144], R26 ;  /* 0x0041441a01007387 */ /* 0x010fe20000100800 */
[----:B--2---:R-:W-:-:S04]  /*173a0*/  @P0 LOP3.LUT R5, R5, R4, RZ, 0x3c, !PT ;  /* 0x0000000405050212 */ /* 0x004fc800078e3cff */
[----:B------:R-:W-:-:S04]  /*173b0*/  @P0 LOP3.LUT R4, R5, R4, RZ, 0x3c, !PT ;  /* 0x0000000405040212 */ /* 0x000fc800078e3cff */
[----:B------:R-:W-:-:S05]  /*173c0*/  @P0 LOP3.LUT R5, R5, R4, RZ, 0x3c, !PT ;  /* 0x0000000405050212 */ /* 0x000fca00078e3cff */
[----:B------:R-:W2:Y:S04]  /*173d0*/  @P0 LDG.E.U16 R27, desc[UR8][R4.64] ;  /* 0x00000008041b0981 */ /* 0x000ea8000c1e1500 */
[----:B------:R-:W4:Y:S04]  /*173e0*/  LDL R4, [R1+0x1398] ;  /* 0x0013980001047983 */ /* 0x000f280000100800 */
[----:B------:R-:W4:Y:S04]  /*173f0*/  LDL R5, [R1+0x139c] ;  /* 0x00139c0001057983 */ /* 0x000f280000100800 */
[----:B--2---:R-:W-:Y:S01]  /*17400*/  STL [R1+0x4148], R27 ;  /* 0x0041481b01007387 */ /* 0x004fe20000100800 */
[----:B----4-:R-:W-:-:S04]  /*17410*/  @P0 LOP3.LUT R5, R5, R4, RZ, 0x3c, !PT ;  /* 0x0000000405050212 */ /* 0x010fc800078e3cff */
[----:B------:R-:W-:-:S04]  /*17420*/  @P0 LOP3.LUT R4, R5, R4, RZ, 0x3c, !PT ;  /* 0x0000000405040212 */ /* 0x000fc800078e3cff */
[----:B------:R-:W-:-:S05]  /*17430*/  @P0 LOP3.LUT R5, R5, R4, RZ, 0x3c, !PT ;  /* 0x0000000405050212 */ /* 0x000fca00078e3cff */
[----:B------:R-:W2:Y:S04]  /*17440*/  @P0 LDG.E.U16 R29, desc[UR8][R4.64] ;  /* 0x00000008041d0981 */ /* 0x000ea8000c1e1500 */
[----:B------:R-:W4:Y:S04]  /*17450*/  LDL R4, [R1+0x1390] ;  /* 0x0013900001047983 */ /* 0x000f280000100800 */
[----:B------:R-:W4:Y:S01]  /*17460*/  LDL R5, [R1+0x1394] ;  /* 0x0013940001057983 */ /* 0x000f220000100800 */
[----:B------:R-:W-:-:S03]  /*17470*/  PRMT R23, RZ, 0x7610, R23 ;  /* 0x00007610ff177816 */ /* 0x000fc60000000017 */
[----:B--2---:R-:W-:Y:S01]  /*17480*/  STL [R1+0x414c], R29 ;  /* 0x00414c1d01007387 */ /* 0x004fe20000100800 */
        /* <DEDUP_REMOVED lines=995> */
[----:B------:R-:W-:-:S02]  /*1b2c0*/  ISETP.GT.AND P0, PT, R3, 0x2a, PT ;  /* 0x0000002a0300780c */ /* 0x000fc40003f04270 */
[----:B---3--:R-:W-:Y:S02]  /*1b2d0*/  PRMT R2, RZ, 0x7610, R2 ;  /* 0x00007610ff027816 */ /* 0x008fe40000000002 */
        /* <DEDUP_REMOVED lines=101> */
[----:B----4-:R-:W-:-:S04]  /*1b930*/  @P0 LOP3.LUT R5, R5, R4, RZ, 0x3c, !PT ;  /* 0x0000000405050212 */ /* 0x010fc800078e3cff */
[----:B------:R-:W-:-:S04]  /*1b940*/  @P0 LOP3.LUT R4, R5, R4, RZ, 0x3c, !PT ;  /* 0x0000000405040212 */ /* 0x000fc800078e3cff */
[----:B------:R-:W-:-:S05]  /*1b950*/  @P0 LOP3.LUT R5, R5, R4, RZ, 0x3c, !PT ;  /* 0x0000000405050212 */ /* 0x000fca00078e3cff */
[----:B------:R-:W4:Y:S04]  /*1b960*/  @P0 LDG.E.U16 R27, desc[UR8][R4.64] ;  /* 0x00000008041b0981 */ /* 0x000f28000c1e1500 */
[----:B------:R-:W2:Y:S04]  /*1b970*/  LDL R4, [R1+0xfd0] ;  /* 0x000fd00001047983 */ /* 0x000ea80000100800 */
[----:B------:R-:W2:Y:S01]  /*1b980*/  LDL R5, [R1+0xfd4] ;  /* 0x000fd40001057983 */ /* 0x000ea20000100800 */
[----:B------:R-:W-:Y:S02]  /*1b990*/  PRMT R26, RZ, 0x7610, R26 ;  /* 0x00007610ff1a7816 */ /* 0x000fe4000000001a */
[----:B------:R-:W-:Y:S01]  /*1b9a0*/  ISETP.GT.AND P1, PT, R3, 0x2d, PT ;  /* 0x0000002d0300780c */ /* 0x000fe20003f24270 */
[----:B----4-:R-:W-:Y:S01]  /*1b9b0*/  STL [R1+0x41a0], R27 ;  /* 0x0041a01b01007387 */ /* 0x010fe20000100800 */
[----:B--2---:R-:W-:-:S04]  /*1b9c0*/  @P0 LOP3.LUT R5, R5, R4, RZ, 0x3c, !PT ;  /* 0x0000000405050212 */ /* 0x004fc800078e3cff */
[----:B------:R-:W-:-:S04]  /*1b9d0*/  @P0 LOP3.LUT R4, R5, R4, RZ, 0x3c, !PT ;  /* 0x0000000405040212 */ /* 0x000fc800078e3cff */
[----:B------:R-:W-:-:S05]  /*1b9e0*/  @P0 LOP3.LUT R5, R5, R4, RZ, 0x3c, !PT ;  /* 0x0000000405050212 */ /* 0x000fca00078e3cff */
[----:B------:R-:W2:Y:S04]  /*1b9f0*/  @P0 LDG.E.U16 R26, desc[UR8][R4.64] ;  /* 0x00000008041a0981 */ /* 0x000ea8000c1e1500 */
[----:B------:R-:W4:Y:S04]  /*1ba00*/  LDL R4, [R1+0xfc8] ;  /* 0x000fc80001047983 */ /* 0x000f280000100800 */
[----:B------:R-:W4:Y:S01]  /*1ba10*/  LDL R5, [R1+0xfcc] ;  /* 0x000fcc0001057983 */ /* 0x000f220000100800 */
[----:B---3--:R-:W-:-:S03]  /*1ba20*/  PRMT R2, RZ, 0x7610, R2 ;  /* 0x00007610ff027816 */ /* 0x008fc60000000002 */
        /* <DEDUP_REMOVED lines=125> */
[----:B----4-:R0:W-:Y:S04]  /*1c200*/  STL [R1+0x6c], R22 ;  /* 0x00006c1601007387 */ /* 0x0101e80000100800 */
[----:B0-----:R-:W4:Y:S04]  /*1c210*/  LDL.LU R22, [R1+0x4258] ;  /* 0x0042580001167983 */ /* 0x001f280000300800 */
[----:B------:R-:W2:Y:S04]  /*1c220*/  LDL R4, [R1+0xf50] ;  /* 0x000f500001047983 */ /* 0x000ea80000100800 */
[----:B------:R-:W2:Y:S01]  /*1c230*/  LDL R5, [R1+0xf54] ;  /* 0x000f540001057983 */ /* 0x000ea20000100800 */
[----:B------:R-:W-:-:S02]  /*1c240*/  PRMT R21, RZ, 0x7610, R21 ;  /* 0x00007610ff157816 */ /* 0x000fc40000000015 */
[----:B------:R-:W-:Y:S02]  /*1c250*/  ISETP.GT.AND P2, PT, R3, 0x31, PT ;  /* 0x000000310300780c */ /* 0x000fe40003f44270 */
[----:B--2---:R-:W-:-:S04]  /*1c260*/  @P1 LOP3.LUT R5, R5, R4, RZ, 0x3c, !PT ;  /* 0x0000000405051212 */ /* 0x004fc800078e3cff */
        /* <DEDUP_REMOVED lines=72> */
[----:B------:R-:W-:Y:S02]  /*1c6f0*/  ISETP.GT.AND P2, PT, R3, 0x33, PT ;  /* 0x000000330300780c */ /* 0x000fe40003f44270 */
        /* <DEDUP_REMOVED lines=56> */
[----:B--2---:R0:W-:Y:S04]  /*1ca80*/  STL [R1+0x30], R10 ;  /* 0x0000300a01007387 */ /* 0x0041e80000100800 */
[----:B0-----:R-:W2:Y:S04]  /*1ca90*/  LDL.LU R10, [R1+0x4228] ;  /* 0x00422800010a7983 */ /* 0x001ea80000300800 */
        /* <DEDUP_REMOVED lines=17> */
[----:B------:R-:W2:Y:S04]  /*1cbb0*/  LDL R4, [R1+0xe68] ;  /* 0x000e680001047983 */ /* 0x000ea80000100800 */
[----:B------:R-:W2:Y:S01]  /*1cbc0*/  LDL R5, [R1+0xe6c] ;  /* 0x000e6c0001057983 */ /* 0x000ea20000100800 */
[----:B------:R-:W-:-:S03]  /*1cbd0*/  PRMT R27, RZ, 0x7610, R27 ;  /* 0x00007610ff1b7816 */ /* 0x000fc6000000001b */
[----:B---3--:R0:W-:Y:S01]  /*1cbe0*/  STL [R1+0x41b4], R29 ;  /* 0x0041b41d01007387 */ /* 0x0081e20000100800 */
[----:B------:R-:W-:-:S03]  /*1cbf0*/  PRMT R26, RZ, 0x7610, R26 ;  /* 0x00007610ff1a7816 */ /* 0x000fc6000000001a */
[----:B0-----:R-:W3:Y:S01]  /*1cc00*/  LDL R29, [R1+0xe4c] ;  /* 0x000e4c00011d7983 */ /* 0x001ee20000100800 */
[----:B--2---:R-:W-:-:S04]  /*1cc10*/  @P2 LOP3.LUT R5, R5, R4, RZ, 0x3c, !PT ;  /* 0x0000000405052212 */ /* 0x004fc800078e3cff */
[----:B------:R-:W-:-:S04]  /*1cc20*/  @P2 LOP3.LUT R4, R5, R4, RZ, 0x3c, !PT ;  /* 0x0000000405042212 */ /* 0x000fc800078e3cff */
[----:B------:R-:W-:-:S05]  /*1cc30*/  @P2 LOP3.LUT R5, R5, R4, RZ, 0x3c, !PT ;  /* 0x0000000405052212 */ /* 0x000fca00078e3cff */
[----:B------:R0:W2:Y:S04]  /*1cc40*/  @P2 LDG.E.U16 R27, desc[UR8][R4.64] ;  /* 0x00000008041b2981 */ /* 0x0000a8000c1e1500 */
[----:B------:R-:W0:Y:S04]  /*1cc50*/  LDL R4, [R1+0xe60] ;  /* 0x000e600001047983 */ /* 0x000e280000100800 */
[----:B------:R-:W0:Y:S02]  /*1cc60*/  LDL R5, [R1+0xe64] ;  /* 0x000e640001057983 */ /* 0x000e240000100800 */
[----:B0-----:R-:W-:-:S04]  /*1cc70*/  @P2 LOP3.LUT R5, R5, R4, RZ, 0x3c, !PT ;  /* 0x0000000405052212 */ /* 0x001fc800078e3cff */
[----:B------:R-:W-:-:S04]  /*1cc80*/  @P2 LOP3.LUT R4, R5, R4, RZ, 0x3c, !PT ;  /* 0x0000000405042212 */ /* 0x000fc800078e3cff */
[----:B------:R-:W-:Y:S01]  /*1cc90*/  @P2 LOP3.LUT R5, R5, R4, RZ, 0x3c, !PT ;  /* 0x0000000405052212 */ /* 0x000fe200078e3cff */
[----:B--2---:R0:W-:Y:S04]  /*1cca0*/  STL [R1+0x4210], R27 ;  /* 0x0042101b01007387 */ /* 0x0041e80000100800 */
[----:B------:R1:W2:Y:S01]  /*1ccb0*/  @P2 LDG.E.U16 R26, desc[UR8][R4.64] ;  /* 0x00000008041a2981 */ /* 0x0002a2000c1e1500 */
[----:B------:R-:W-:-:S03]  /*1ccc0*/  PRMT R8, RZ, 0x7610, R8 ;  /* 0x00007610ff087816 */ /* 0x000fc60000000008 */
[----:B0-----:R-:W4:Y:S04]  /*1ccd0*/  LDL R27, [R1+0xe48] ;  /* 0x000e4800011b7983 */ /* 0x001f280000100800 */
[----:B------:R-:W1:Y:S04]  /*1cce0*/  LDL R4, [R1+0xe58] ;  /* 0x000e580001047983 */ /* 0x000e680000100800 */
[----:B------:R-:W1:Y:S02]  /*1ccf0*/  LDL R5, [R1+0xe5c] ;  /* 0x000e5c0001057983 */ /* 0x000e640000100800 */
[----:B-1----:R-:W-:-:S04]  /*1cd00*/  @P2 LOP3.LUT R5, R5, R4, RZ, 0x3c, !PT ;  /* 0x0000000405052212 */ /* 0x002fc800078e3cff */
[----:B------:R-:W-:-:S04]  /*1cd10*/  @P2 LOP3.LUT R4, R5, R4, RZ, 0x3c, !PT ;  /* 0x0000000405042212 */ /* 0x000fc800078e3cff */
[----:B------:R-:W-:-:S05]  /*1cd20*/  @P2 LOP3.LUT R5, R5, R4, RZ, 0x3c, !PT ;  /* 0x0000000405052212 */ /* 0x000fca00078e3cff */
[----:B------:R-:W3:Y:S04]  /*1cd30*/  @P2 LDG.E.U16 R8, desc[UR8][R4.64] ;  /* 0x0000000804082981 */ /* 0x000ee8000c1e1500 */
[----:B--2---:R-:W-:Y:S04]  /*1cd40*/  STL [R1+0x4214], R26 ;  /* 0x0042141a01007387 */ /* 0x004fe80000100800 */
[----:B---3--:R0:W-:Y:S04]  /*1cd50*/  STL [R1+0x1c], R8 ;  /* 0x00001c0801007387 */ /* 0x0081e80000100800 */
[----:B0-----:R-:W2:Y:S04]  /*1cd60*/  LDL.LU R8, [R1+0x4220] ;  /* 0x0042200001087983 */ /* 0x001ea80000300800 */
[----:B------:R-:W3:Y:S04]  /*1cd70*/  LDL R4, [R1+0xe50] ;  /* 0x000e500001047983 */ /* 0x000ee80000100800 */
[----:B------:R-:W3:Y:S01]  /*1cd80*/  LDL R5, [R1+0xe54] ;  /* 0x000e540001057983 */ /* 0x000ee20000100800 */
[----:B------:R-:W-:-:S02]  /*1cd90*/  PRMT R7, RZ, 0x7610, R7 ;  /* 0x00007610ff077816 */ /* 0x000fc40000000007 */
[----:B---3--:R-:W-:-:S04]  /*1cda0*/  @P2 LOP3.LUT R5, R5, R4, RZ, 0x3c, !PT ;  /* 0x0000000405052212 */ /* 0x008fc800078e3cff */
[----:B------:R-:W-:-:S04]  /*1cdb0*/  @P2 LOP3.LUT R4, R5, R4, RZ, 0x3c, !PT ;  /* 0x0000000405042212 */ /* 0x000fc800078e3cff */
[----:B------:R-:W-:-:S05]  /*1cdc0*/  @P2 LOP3.LUT R5, R5, R4, RZ, 0x3c, !PT ;  /* 0x0000000405052212 */ /* 0x000fca00078e3cff */
[----:B------:R-:W3:Y:S01]  /*1cdd0*/  @P2 LDG.E.U16 R7, desc[UR8][R4.64] ;  /* 0x0000000804072981 */ /* 0x000ee2000c1e1500 */
[----:B------:R-:W-:-:S03]  /*1cde0*/  ISETP.GT.AND P1, PT, R3, 0x35, PT ;  /* 0x000000350300780c */ /* 0x000fc60003f24270 */
        /* <DEDUP_REMOVED lines=9> */
[----:B------:R0:W4:Y:S01]  /*1ce80*/  @P1 LDG.E.U16 R28, desc[UR8][R4.64] ;  /* 0x00000008041c1981 */ /* 0x000122000c1e1500 */
[----:B------:R-:W-:Y:S01]  /*1ce90*/  PRMT R24, RZ, 0x7610, R24 ;  /* 0x00007610ff187816 */ /* 0x000fe20000000018 */
[----:B0-----:R-:W-:Y:S02]  /*1cea0*/  @P2 IMAD.MOV.U32 R4, RZ, RZ, R29 ;  /* 0x000000ffff042224 */ /* 0x001fe400078e001d */
[----:B------:R-:W-:-:S05]  /*1ceb0*/  @P2 IMAD.MOV.U32 R5, RZ, RZ, R27 ;  /* 0x000000ffff052224 */ /* 0x000fca00078e001b */
[----:B------:R0:W2:Y:S04]  /*1cec0*/  @P2 LDG.E.U16 R24, desc[UR8][R4.64] ;  /* 0x0000000804182981 */ /* 0x0000a8000c1e1500 */
[----:B----4-:R1:W-:Y:S04]  /*1ced0*/  STL [R1+0x4154], R28 ;  /* 0x0041541c01007387 */ /* 0x0103e80000100800 */
[----:B------:R-:W0:Y:S04]  /*1cee0*/  LDL R4, [R1+0xe40] ;  /* 0x000e400001047983 */ /* 0x000e280000100800 */
[----:B------:R-:W0:Y:S01]  /*1cef0*/  LDL R5, [R1+0xe44] ;  /* 0x000e440001057983 */ /* 0x000e220000100800 */
[----:B------:R-:W-:-:S03]  /*1cf00*/  PRMT R6, RZ, 0x7610, R6 ;  /* 0x00007610ff067816 */ /* 0x000fc60000000006 */
[----:B------:R-:W4:Y:S04]  /*1cf10*/  LDL R29, [R1+0xec4] ;  /* 0x000ec400011d7983 */ /* 0x000f280000100800 */
[----:B------:R-:W3:Y:S04]  /*1cf20*/  LDL R27, [R1+0xe2c] ;  /* 0x000e2c00011b7983 */ /* 0x000ee80000100800 */
[----:B-1----:R-:W3:Y:S01]  /*1cf30*/  LDL R28, [R1+0xe28] ;  /* 0x000e2800011c7983 */ /* 0x002ee20000100800 */
[----:B0-----:R-:W-:-:S04]  /*1cf40*/  @P2 LOP3.LUT R5, R5, R4, RZ, 0x3c, !PT ;  /* 0x0000000405052212 */ /* 0x001fc800078e3cff */
[----:B------:R-:W-:-:S04]  /*1cf50*/  @P2 LOP3.LUT R4, R5, R4, RZ, 0x3c, !PT ;  /* 0x0000000405042212 */ /* 0x000fc800078e3cff */
[----:B------:R-:W-:-:S05]  /*1cf60*/  @P2 LOP3.LUT R5, R5, R4, RZ, 0x3c, !PT ;  /* 0x0000000405052212 */ /* 0x000fca00078e3cff */
[----:B------:R-:W4:Y:S04]  /*1cf70*/  @P2 LDG.E.U16 R6, desc[UR8][R4.64] ;  /* 0x0000000804062981 */ /* 0x000f28000c1e1500 */
[----:B--2---:R-:W-:Y:S04]  /*1cf80*/  STL [R1+0x41fc], R24 ;  /* 0x0041fc1801007387 */ /* 0x004fe80000100800 */
[----:B----4-:R0:W-:Y:S04]  /*1cf90*/  STL [R1+0xc], R6 ;  /* 0x00000c0601007387 */ /* 0x0101e80000100800 */
        /* <DEDUP_REMOVED lines=8> */
[----:B----4-:R-:W-:Y:S04]  /*1d020*/  STL [R1+0x8], R2 ;  /* 0x0000080201007387 */ /* 0x010fe80000100800 */
[----:B------:R-:W4:Y:S04]  /*1d030*/  LDL R4, [R1+0xe30] ;  /* 0x000e300001047983 */ /* 0x000f280000100800 */
[----:B------:R-:W4:Y:S01]  /*1d040*/  LDL R5, [R1+0xe34] ;  /* 0x000e340001057983 */ /* 0x000f220000100800 */
[----:B------:R-:W-:-:S02]  /*1d050*/  PRMT R26, RZ, 0x7610, R26 ;  /* 0x00007610ff1a7816 */ /* 0x000fc4000000001a */
[----:B----4-:R-:W-:-:S04]  /*1d060*/  @P2 LOP3.LUT R5, R5, R4, RZ, 0x3c, !PT ;  /* 0x0000000405052212 */ /* 0x010fc800078e3cff */
[----:B------:R-:W-:-:S04]  /*1d070*/  @P2 LOP3.LUT R4, R5, R4, RZ, 0x3c, !PT ;  /* 0x0000000405042212 */ /* 0x000fc800078e3cff */
[----:B------:R-:W-:-:S05]  /*1d080*/  @P2 LOP3.LUT R5, R5, R4, RZ, 0x3c, !PT ;  /* 0x0000000405052212 */ /* 0x000fca00078e3cff */
[----:B------:R0:W4:Y:S04]  /*1d090*/  @P2 LDG.E.U16 R26, desc[UR8][R4.64] ;  /* 0x00000008041a2981 */ /* 0x000128000c1e1500 */
[----:B------:R-:W3:Y:S01]  /*1d0a0*/  LDL R5, [R1+0xec0] ;  /* 0x000ec00001057983 */ /* 0x000ee20000100800 */
[----:B------:R-:W-:Y:S01]  /*1d0b0*/  PRMT R25, RZ, 0x7610, R25 ;  /* 0x00007610ff197816 */ /* 0x000fe20000000019 */
[----:B0-----:R-:W-:Y:S01]  /*1d0c0*/  @P1 IMAD.MOV.U32 R4, RZ, RZ, R29 ;  /* 0x000000ffff041224 */ /* 0x001fe200078e001d */
[----:B------:R-:W-:Y:S02]  /*1d0d0*/  ISETP.GT.AND P2, PT, R3, 0x3a, PT ;  /* 0x0000003a0300780c */ /* 0x000fe40003f44270 */
[----:B------:R-:W-:Y:S02]  /*1d0e0*/  PRMT R23, RZ, 0x7610, R23 ;  /* 0x00007610ff177816 */ /* 0x000fe40000000017 */
[----:B---3--:R0:W3:Y:S04]  /*1d0f0*/  @P1 LDG.E.U16 R25, desc[UR8][R4.64] ;  /* 0x0000000804191981 */ /* 0x0080e8000c1e1500 */
[----:B----4-:R1:W-:Y:S04]  /*1d100*/  STL [R1+0x4], R26 ;  /* 0x0000041a01007387 */ /* 0x0103e80000100800 */
[----:B------:R-:W4:Y:S01]  /*1d110*/  LDL R29, [R1+0xe14] ;  /* 0x000e1400011d7983 */ /* 0x000f220000100800 */
[----:B0-----:R-:W-:-:S02]  /*1d120*/  @P2 IMAD.MOV.U32 R4, RZ, RZ, R27 ;  /* 0x000000ffff042224 */ /* 0x001fc400078e001b */
[----:B------:R-:W-:Y:S01]  /*1d130*/  @P2 IMAD.MOV.U32 R5, RZ, RZ, R28 ;  /* 0x000000ffff052224 */ /* 0x000fe200078e001c */
[----:B-1----:R-:W2:Y:S04]  /*1d140*/  LDL R26, [R1+0xe1c] ;  /* 0x000e1c00011a7983 */ /* 0x002ea80000100800 */
[----:B------:R-:W4:Y:S04]  /*1d150*/  @P2 LDG.E.U16 R23, desc[UR8][R4.64] ;  /* 0x0000000804172981 */ /* 0x000f28000c1e1500 */
[----:B---3--:R-:W-:Y:S04]  /*1d160*/  STL [R1+0x4158], R25 ;  /* 0x0041581901007387 */ /* 0x008fe80000100800 */
[----:B------:R-:W3:Y:S04]  /*1d170*/  LDL R4, [R1+0xe20] ;  /* 0x000e200001047983 */ /* 0x000ee80000100800 */
[----:B------:R-:W3:Y:S01]  /*1d180*/  LDL R5, [R1+0xe24] ;  /* 0x000e240001057983 */ /* 0x000ee20000100800 */
[----:B------:R-:W-:-:S03]  /*1d190*/  PRMT R22, RZ, 0x7610, R22 ;  /* 0x00007610ff167816 */ /* 0x000fc60000000016 */
[----:B------:R-:W2:Y:S04]  /*1d1a0*/  LDL R28, [R1+0xeb8] ;  /* 0x000eb800011c7983 */ /* 0x000ea80000100800 */
[----:B------:R-:W2:Y:S04]  /*1d1b0*/  LDL R27, [R1+0xebc] ;  /* 0x000ebc00011b7983 */ /* 0x000ea80000100800 */
[----:B----4-:R-:W-:Y:S01]  /*1d1c0*/  STL [R1+0x41d4], R23 ;  /* 0x0041d41701007387 */ /* 0x010fe20000100800 */
[----:B---3--:R-:W-:-:S04]  /*1d1d0*/  @P2 LOP3.LUT R5, R5, R4, RZ, 0x3c, !PT ;  /* 0x0000000405052212 */ /* 0x008fc800078e3cff */
[----:B------:R-:W-:-:S04]  /*1d1e0*/  @P2 LOP3.LUT R4, R5, R4, RZ, 0x3c, !PT ;  /* 0x0000000405042212 */ /* 0x000fc800078e3cff */
[----:B------:R-:W-:-:S05]  /*1d1f0*/  @P2 LOP3.LUT R5, R5, R4, RZ, 0x3c, !PT ;  /* 0x0000000405052212 */ /* 0x000fca00078e3cff */
[----:B------:R2:W3:Y:S04]  /*1d200*/  @P2 LDG.E.U16 R22, desc[UR8][R4.64] ;  /* 0x0000000804162981 */ /* 0x0004e8000c1e1500 */
[----:B------:R-:W4:Y:S01]  /*1d210*/  LDL R5, [R1+0xe18] ;  /* 0x000e180001057983 */ /* 0x000f220000100800 */
[----:B------:R-:W-:Y:S01]  /*1d220*/  PRMT R21, RZ, 0x7610, R21 ;  /* 0x00007610ff157816 */ /* 0x000fe20000000015 */
[----:B--2---:R-:W-:Y:S02]  /*1d230*/  @P2 IMAD.MOV.U32 R4, RZ, RZ, R26 ;  /* 0x000000ffff042224 */ /* 0x004fe400078e001a */
[----:B---3--:R0:W-:Y:S01]  /*1d240*/  STL [R1+0x41d8], R22 ;  /* 0x0041d81601007387 */ /* 0x0081e20000100800 */
[----:B------:R-:W-:Y:S02]  /*1d250*/  PRMT R20, RZ, 0x7610, R20 ;  /* 0x00007610ff147816 */ /* 0x000fe40000000014 */
[----:B------:R-:W-:Y:S01]  /*1d260*/  PRMT R19, RZ, 0x7610, R19 ;  /* 0x00007610ff137816 */ /* 0x000fe20000000013 */
[----:B------:R-:W2:Y:S04]  /*1d270*/  LDL R26, [R1+0xe00] ;  /* 0x000e0000011a7983 */ /* 0x000ea80000100800 */
[----:B----4-:R1:W3:Y:S04]  /*1d280*/  @P2 LDG.E.U16 R21, desc[UR8][R4.64] ;  /* 0x0000000804152981 */ /* 0x0102e8000c1e1500 */
[----:B0-----:R-:W4:Y:S04]  /*1d290*/  LDL R22, [R1+0xe04] ;  /* 0x000e040001167983 */ /* 0x001f280000100800 */
[----:B------:R-:W2:Y:S01]  /*1d2a0*/  LDL R5, [R1+0xe10] ;  /* 0x000e100001057983 */ /* 0x000ea20000100800 */
[----:B-1----:R-:W-:-:S05]  /*1d2b0*/  @P2 IMAD.MOV.U32 R4, RZ, RZ, R29 ;  /* 0x000000ffff042224 */ /* 0x002fca00078e001d */
[----:B--2---:R0:W2:Y:S04]  /*1d2c0*/  @P2 LDG.E.U16 R20, desc[UR8][R4.64] ;  /* 0x0000000804142981 */ /* 0x0040a8000c1e1500 */
[----:B---3--:R-:W-:Y:S04]  /*1d2d0*/  STL [R1+0x41dc], R21 ;  /* 0x0041dc1501007387 */ /* 0x008fe80000100800 */
[----:B------:R-:W3:Y:S01]  /*1d2e0*/  LDL R29, [R1+0xdfc] ;  /* 0x000dfc00011d7983 */ /* 0x000ee20000100800 */
[----:B0-----:R-:W-:Y:S02]  /*1d2f0*/  @P1 IMAD.MOV.U32 R4, RZ, RZ, R27 ;  /* 0x000000ffff041224 */ /* 0x001fe400078e001b */
[----:B------:R-:W-:-:S05]  /*1d300*/  @P1 IMAD.MOV.U32 R5, RZ, RZ, R28 ;  /* 0x000000ffff051224 */ /* 0x000fca00078e001c */
[----:B------:R0:W4:Y:S04]  /*1d310*/  @P1 LDG.E.U16 R19, desc[UR8][R4.64] ;  /* 0x0000000804131981 */ /* 0x000128000c1e1500 */
[----:B--2---:R-:W-:Y:S04]  /*1d320*/  STL [R1+0x41e0], R20 ;  /* 0x0041e01401007387 */ /* 0x004fe80000100800 */
[----:B------:R-:W0:Y:S04]  /*1d330*/  LDL R4, [R1+0xe08] ;  /* 0x000e080001047983 */ /* 0x000e280000100800 */
[----:B------:R-:W0:Y:S01]  /*1d340*/  LDL R5, [R1+0xe0c] ;  /* 0x000e0c0001057983 */ /* 0x000e220000100800 */
[----:B------:R-:W-:-:S02]  /*1d350*/  ISETP.GT.AND P2, PT, R3, 0x3b, PT ;  /* 0x0000003b0300780c */ /* 0x000fc40003f44270 */
[----:B------:R-:W-:Y:S02]  /*1d360*/  PRMT R18, RZ, 0x7610, R18 ;  /* 0x00007610ff127816 */ /* 0x000fe40000000012 */
[----:B------:R-:W-:Y:S01]  /*1d370*/  PRMT R17, RZ, 0x7610, R17 ;  /* 0x00007610ff117816 */ /* 0x000fe20000000011 */
[----:B------:R-:W2:Y:S04]  /*1d380*/  LDL R28, [R1+0xdf0] ;  /* 0x000df000011c7983 */ /* 0x000ea80000100800 */
[----:B------:R-:W2:Y:S04]  /*1d390*/  LDL R27, [R1+0xdf4] ;  /* 0x000df400011b7983 */ /* 0x000ea80000100800 */
[----:B0-----:R-:W-:-:S04]  /*1d3a0*/  @P2 LOP3.LUT R5, R5, R4, RZ, 0x3c, !PT ;  /* 0x0000000405052212 */ /* 0x001fc800078e3cff */
[----:B------:R-:W-:-:S04]  /*1d3b0*/  @P2 LOP3.LUT R4, R5, R4, RZ, 0x3c, !PT ;  /* 0x0000000405042212 */ /* 0x000fc800078e3cff */
[----:B------:R-:W-:-:S05]  /*1d3c0*/  @P2 LOP3.LUT R5, R5, R4, RZ, 0x3c, !PT ;  /* 0x0000000405052212 */ /* 0x000fca00078e3cff */
[----:B------:R0:W3:Y:S04]  /*1d3d0*/  @P2 LDG.E.U16 R18, desc[UR8][R4.64] ;  /* 0x0000000804122981 */ /* 0x0000e8000c1e1500 */
[----:B----4-:R-:W-:Y:S01]  /*1d3e0*/  STL [R1+0x415c], R19 ;  /* 0x00415c1301007387 */ /* 0x010fe20000100800 */
[----:B0-----:R-:W-:Y:S02]  /*1d3f0*/  @P2 IMAD.MOV.U32 R4, RZ, RZ, R22 ;  /* 0x000000ffff042224 */ /* 0x001fe400078e0016 */
[----:B------:R-:W-:-:S05]  /*1d400*/  @P2 IMAD.MOV.U32 R5, RZ, RZ, R26 ;  /* 0x000000ffff052224 */ /* 0x000fca00078e001a */
[----:B------:R0:W4:Y:S04]  /*1d410*/  @P2 LDG.E.U16 R17, desc[UR8][R4.64] ;  /* 0x0000000804112981 */ /* 0x000128000c1e1500 */
[----:B---3--:R-:W-:Y:S04]  /*1d420*/  STL [R1+0x41b8], R18 ;  /* 0x0041b81201007387 */ /* 0x008fe80000100800 */
[----:B------:R-:W3:Y:S01]  /*1d430*/  LDL R5, [R1+0xdf8] ;  /* 0x000df80001057983 */ /* 0x000ee20000100800 */
[----:B------:R-:W-:Y:S01]  /*1d440*/  PRMT R16, RZ, 0x7610, R16 ;  /* 0x00007610ff107816 */ /* 0x000fe20000000010 */
[----:B0-----:R-:W-:Y:S01]  /*1d450*/  @P2 IMAD.MOV.U32 R4, RZ, RZ, R29 ;  /* 0x000000ffff042224 */ /* 0x001fe200078e001d */
[----:B------:R-:W-:Y:S01]  /*1d460*/  PRMT R15, RZ, 0x7610, R15 ;  /* 0x00007610ff0f7816 */ /* 0x000fe2000000000f */
[----:B------:R-:W2:Y:S04]  /*1d470*/  LDL R26, [R1+0xde8] ;  /* 0x000de800011a7983 */ /* 0x000ea80000100800 */
[----:B------:R-:W2:Y:S04]  /*1d480*/  LDL R22, [R1+0xdec] ;  /* 0x000dec0001167983 */ /* 0x000ea80000100800 */
[----:B---3--:R2:W3:Y:S04]  /*1d490*/  @P2 LDG.E.U16 R16, desc[UR8][R4.64] ;  /* 0x0000000804102981 */ /* 0x0084e8000c1e1500 */
[----:B----4-:R-:W-:Y:S01]  /*1d4a0*/  STL [R1+0x41bc], R17 ;  /* 0x0041bc1101007387 */ /* 0x010fe20000100800 */
[----:B--2---:R-:W-:-:S02]  /*1d4b0*/  @P2 IMAD.MOV.U32 R4, RZ, RZ, R27 ;  /* 0x000000ffff042224 */ /* 0x004fc400078e001b */
[----:B------:R-:W-:-:S05]  /*1d4c0*/  @P2 IMAD.MOV.U32 R5, RZ, RZ, R28 ;  /* 0x000000ffff052224 */ /* 0x000fca00078e001c */
[----:B------:R0:W2:Y:S04]  /*1d4d0*/  @P2 LDG.E.U16 R15, desc[UR8][R4.64] ;  /* 0x00000008040f2981 */ /* 0x0000a8000c1e1500 */
[----:B---3--:R-:W-:Y:S04]  /*1d4e0*/  STL [R1+0x41c0], R16 ;  /* 0x0041c01001007387 */ /* 0x008fe80000100800 */
[----:B------:R-:W0:Y:S04]  /*1d4f0*/  LDL R4, [R1+0xeb0] ;  /* 0x000eb00001047983 */ /* 0x000e280000100800 */
[----:B------:R-:W0:Y:S01]  /*1d500*/  LDL R5, [R1+0xeb4] ;  /* 0x000eb40001057983 */ /* 0x000e220000100800 */
[----:B------:R-:W-:-:S02]  /*1d510*/  PRMT R14, RZ, 0x7610, R14 ;  /* 0x00007610ff0e7816 */ /* 0x000fc4000000000e */
[----:B------:R-:W-:Y:S02]  /*1d520*/  ISETP.GT.AND P2, PT, R3, 0x3c, PT ;  /* 0x0000003c0300780c */ /* 0x000fe40003f44270 */
[----:B------:R-:W-:Y:S01]  /*1d530*/  PRMT R13, RZ, 0x7610, R13 ;  /* 0x00007610ff0d7816 */ /* 0x000fe2000000000d */
[----:B------:R-:W3:Y:S04]  /*1d540*/  LDL R29, [R1+0xde4] ;  /* 0x000de400011d7983 */ /* 0x000ee80000100800 */
[----:B------:R-:W4:Y:S04]  /*1d550*/  LDL R28, [R1+0xdd8] ;  /* 0x000dd800011c7983 */ /* 0x000f280000100800 */
[----:B------:R-:W4:Y:S01]  /*1d560*/  LDL R27, [R1+0xddc] ;  /* 0x000ddc00011b7983 */ /* 0x000f220000100800 */
[----:B0-----:R-:W-:-:S04]  /*1d570*/  @P1 LOP3.LUT R5, R5, R4, RZ, 0x3c, !PT ;  /* 0x0000000405051212 */ /* 0x001fc800078e3cff */
[----:B------:R-:W-:-:S04]  /*1d580*/  @P1 LOP3.LUT R4, R5, R4, RZ, 0x3c, !PT ;  /* 0x0000000405041212 */ /* 0x000fc800078e3cff */
[----:B------:R-:W-:-:S05]  /*1d590*/  @P1 LOP3.LUT R5, R5, R4, RZ, 0x3c, !PT ;  /* 0x0000000405051212 */ /* 0x000fca00078e3cff */
[----:B------:R0:W3:Y:S04]  /*1d5a0*/  @P1 LDG.E.U16 R14, desc[UR8][R4.64] ;  /* 0x00000008040e1981 */ /* 0x0000e8000c1e1500 */
[----:B--2---:R-:W-:Y:S01]  /*1d5b0*/  STL [R1+0x41c4], R15 ;  /* 0x0041c40f01007387 */ /* 0x004fe20000100800 */
[----:B0-----:R-:W-:Y:S02]  /*1d5c0*/  @P2 IMAD.MOV.U32 R4, RZ, RZ, R22 ;  /* 0x000000ffff042224 */ /* 0x001fe400078e0016 */
[----:B------:R-:W-:-:S05]  /*1d5d0*/  @P2 IMAD.MOV.U32 R5, RZ, RZ, R26 ;  /* 0x000000ffff052224 */ /* 0x000fca00078e001a */
[----:B------:R0:W2:Y:S04]  /*1d5e0*/  @P2 LDG.E.U16 R13, desc[UR8][R4.64] ;  /* 0x00000008040d2981 */ /* 0x0000a8000c1e1500 */
[----:B---3--:R-:W-:Y:S04]  /*1d5f0*/  STL [R1+0x4160], R14 ;  /* 0x0041600e01007387 */ /* 0x008fe80000100800 */
[----:B------:R-:W3:Y:S01]  /*1d600*/  LDL R5, [R1+0xde0] ;  /* 0x000de00001057983 */ /* 0x000ee20000100800 */
[----:B------:R-:W-:Y:S01]  /*1d610*/  PRMT R12, RZ, 0x7610, R12 ;  /* 0x00007610ff0c7816 */ /* 0x000fe2000000000c */
[----:B0-----:R-:W-:Y:S01]  /*1d620*/  @P2 IMAD.MOV.U32 R4, RZ, RZ, R29 ;  /* 0x000000ffff042224 */ /* 0x001fe200078e001d */
[----:B------:R-:W-:Y:S01]  /*1d630*/  PRMT R11, RZ, 0x7610, R11 ;  /* 0x00007610ff0b7816 */ /* 0x000fe2000000000b */
[----:B------:R-:W2:Y:S04]  /*1d640*/  LDL R26, [R1+0xdd0] ;  /* 0x000dd000011a7983 */ /* 0x000ea80000100800 */
[----:B------:R-:W2:Y:S04]  /*1d650*/  LDL R22, [R1+0xdd4] ;  /* 0x000dd40001167983 */ /* 0x000ea80000100800 */
[----:B---3--:R4:W3:Y:S02]  /*1d660*/  @P2 LDG.E.U16 R12, desc[UR8][R4.64] ;  /* 0x00000008040c2981 */ /* 0x0088e4000c1e1500 */
[----:B----4-:R-:W-:-:S02]  /*1d670*/  @P2 IMAD.MOV.U32 R4, RZ, RZ, R27 ;  /* 0x000000ffff042224 */ /* 0x010fc400078e001b */
[----:B------:R-:W-:-:S05]  /*1d680*/  @P2 IMAD.MOV.U32 R5, RZ, RZ, R28 ;  /* 0x000000ffff052224 */ /* 0x000fca00078e001c */
[----:B------:R0:W4:Y:S01]  /*1d690*/  @P2 LDG.E.U16 R11, desc[UR8][R4.64] ;  /* 0x00000008040b2981 */ /* 0x000122000c1e1500 */
[----:B------:R-:W-:-:S03]  /*1d6a0*/  PRMT R10, RZ, 0x7610, R10 ;  /* 0x00007610ff0a7816 */ /* 0x000fc6000000000a */
[----:B--2---:R1:W-:Y:S01]  /*1d6b0*/  STL [R1+0x41c8], R13 ;  /* 0x0041c80d01007387 */ /* 0x0043e20000100800 */
[----:B0-----:R-:W-:Y:S02]  /*1d6c0*/  @P2 IMAD.MOV.U32 R4, RZ, RZ, R22 ;  /* 0x000000ffff042224 */ /* 0x001fe400078e0016 */
[----:B------:R-:W-:-:S05]  /*1d6d0*/  @P2 IMAD.MOV.U32 R5, RZ, RZ, R26 ;  /* 0x000000ffff052224 */ /* 0x000fca00078e001a */
[----:B------:R0:W2:Y:S04]  /*1d6e0*/  @P2 LDG.E.U16 R10, desc[UR8][R4.64] ;  /* 0x00000008040a2981 */ /* 0x0000a8000c1e1500 */
[----:B---3--:R3:W-:Y:S04]  /*1d6f0*/  STL [R1+0x41cc], R12 ;  /* 0x0041cc0c01007387 */ /* 0x0087e80000100800 */
[----:B------:R-:W3:Y:S04]  /*1d700*/  LDL R29, [R1+0xdc0] ;  /* 0x000dc000011d7983 */ /* 0x000ee80000100800 */
[----:B------:R-:W2:Y:S04]  /*1d710*/  LDL R28, [R1+0xdc4] ;  /* 0x000dc400011c7983 */ /* 0x000ea80000100800 */
[----:B------:R-:W3:Y:S04]  /*1d720*/  LDL R27, [R1+0xdb8] ;  /* 0x000db800011b7983 */ /* 0x000ee80000100800 */
[----:B-1----:R-:W3:Y:S04]  /*1d730*/  LDL R13, [R1+0xdbc] ;  /* 0x000dbc00010d7983 */ /* 0x002ee80000100800 */
[----:B----4-:R-:W-:Y:S04]  /*1d740*/  STL [R1+0x41d0], R11 ;  /* 0x0041d00b01007387 */ /* 0x010fe80000100800 */
[----:B------:R-:W0:Y:S04]  /*1d750*/  LDL R4, [R1+0xdc8] ;  /* 0x000dc80001047983 */ /* 0x000e280000100800 */
[----:B------:R-:W0:Y:S01]  /*1d760*/  LDL R5, [R1+0xdcc] ;  /* 0x000dcc0001057983 */ /* 0x000e220000100800 */
[----:B------:R-:W-:-:S02]  /*1d770*/  ISETP.GT.AND P1, PT, R3, 0x3d, PT ;  /* 0x0000003d0300780c */ /* 0x000fc40003f24270 */
[----:B------:R-:W-:Y:S02]  /*1d780*/  PRMT R9, RZ, 0x7610, R9 ;  /* 0x00007610ff097816 */ /* 0x000fe40000000009 */
[----:B------:R-:W-:Y:S02]  /*1d790*/  PRMT R8, RZ, 0x7610, R8 ;  /* 0x00007610ff087816 */ /* 0x000fe40000000008 */
[----:B------:R-:W-:Y:S01]  /*1d7a0*/  PRMT R7, RZ, 0x7610, R7 ;  /* 0x00007610ff077816 */ /* 0x000fe20000000007 */
[----:B------:R-:W4:Y:S04]  /*1d7b0*/  LDL R26, [R1+0xdb0] ;  /* 0x000db000011a7983 */ /* 0x000f280000100800 */
[----:B------:R-:W4:Y:S02]  /*1d7c0*/  LDL R22, [R1+0xdb4] ;  /* 0x000db40001167983 */ /* 0x000f240000100800 */
[----:B0-----:R-:W-:-:S04]  /*1d7d0*/  @P1 LOP3.LUT R5, R5, R4, RZ, 0x3c, !PT ;  /* 0x0000000405051212 */ /* 0x001fc800078e3cff */
[----:B------:R-:W-:-:S04]  /*1d7e0*/  @P1 LOP3.LUT R4, R5, R4, RZ, 0x3c, !PT ;  /* 0x0000000405041212 */ /* 0x000fc800078e3cff */
[----:B------:R-:W-:-:S05]  /*1d7f0*/  @P1 LOP3.LUT R5, R5, R4, RZ, 0x3c, !PT ;  /* 0x0000000405051212 */ /* 0x000fca00078e3cff */
[----:B------:R2:W4:Y:S02]  /*1d800*/  @P1 LDG.E.U16 R9, desc[UR8][R4.64] ;  /* 0x0000000804091981 */ /* 0x000524000c1e1500 */
[----:B--2---:R-:W-:Y:S02]  /*1d810*/  @P1 IMAD.MOV.U32 R4, RZ, RZ, R28 ;  /* 0x000000ffff041224 */ /* 0x004fe400078e001c */
[----:B---3--:R-:W-:-:S05]  /*1d820*/  @P1 IMAD.MOV.U32 R5, RZ, RZ, R29 ;  /* 0x000000ffff051224 */ /* 0x008fca00078e001d */
[----:B------:R0:W2:Y:S02]  /*1d830*/  @P1 LDG.E.U16 R8, desc[UR8][R4.64] ;  /* 0x0000000804081981 */ /* 0x0000a4000c1e1500 */
[----:B0-----:R-:W-:Y:S02]  /*1d840*/  @P1 IMAD.MOV.U32 R4, RZ, RZ, R13 ;  /* 0x000000ffff041224 */ /* 0x001fe400078e000d */
[----:B------:R-:W-:-:S05]  /*1d850*/  @P1 IMAD.MOV.U32 R5, RZ, RZ, R27 ;  /* 0x000000ffff051224 */ /* 0x000fca00078e001b */
[----:B------:R0:W3:Y:S04]  /*1d860*/  @P1 LDG.E.U16 R7, desc[UR8][R4.64] ;  /* 0x0000000804071981 */ /* 0x0000e8000c1e1500 */
[----:B------:R1:W-:Y:S04]  /*1d870*/  STL [R1+0x41e4], R10 ;  /* 0x0041e40a01007387 */ /* 0x0003e80000100800 */
[----:B----4-:R4:W-:Y:S04]  /*1d880*/  STL [R1+0x4164], R9 ;  /* 0x0041640901007387 */ /* 0x0109e80000100800 */
[----:B------:R-:W4:Y:S04]  /*1d890*/  LDL R29, [R1+0xf70] ;  /* 0x000f7000011d7983 */ /* 0x000f280000100800 */
[----:B------:R-:W4:Y:S04]  /*1d8a0*/  LDL R28, [R1+0xf74] ;  /* 0x000f7400011c7983 */ /* 0x000f280000100800 */
[----:B--2---:R-:W-:Y:S04]  /*1d8b0*/  STL [R1+0x4168], R8 ;  /* 0x0041680801007387 */ /* 0x004fe80000100800 */
[----:B------:R-:W2:Y:S04]  /*1d8c0*/  LDL R27, [R1+0xea8] ;  /* 0x000ea800011b7983 */ /* 0x000ea80000100800 */
[----:B------:R-:W2:Y:S01]  /*1d8d0*/  LDL R13, [R1+0xeac] ;  /* 0x000eac00010d7983 */ /* 0x000ea20000100800 */
[----:B------:R-:W-:Y:S01]  /*1d8e0*/  PRMT R6, RZ, 0x7610, R6 ;  /* 0x00007610ff067816 */ /* 0x000fe20000000006 */
[----:B0-----:R-:W-:-:S02]  /*1d8f0*/  @P1 IMAD.MOV.U32 R4, RZ, RZ, R22 ;  /* 0x000000ffff041224 */ /* 0x001fc400078e0016 */
[----:B------:R-:W-:-:S05]  /*1d900*/  @P1 IMAD.MOV.U32 R5, RZ, RZ, R26 ;  /* 0x000000ffff051224 */ /* 0x000fca00078e001a */
[----:B------:R0:W2:Y:S01]  /*1d910*/  @P1 LDG.E.U16 R6, desc[UR8][R4.64] ;  /* 0x0000000804061981 */ /* 0x0000a2000c1e1500 */
[----:B------:R-:W-:-:S03]  /*1d920*/  ISETP.GT.AND P1, PT, R3, 0x36, PT ;  /* 0x000000360300780c */ /* 0x000fc60003f24270 */
[----:B---3--:R3:W-:Y:S04]  /*1d930*/  STL [R1+0x416c], R7 ;  /* 0x00416c0701007387 */ /* 0x0087e80000100800 */
[----:B------:R-:W2:Y:S04]  /*1d940*/  LDL R26, [R1+0xea0] ;  /* 0x000ea000011a7983 */ /* 0x000ea80000100800 */
[----:B------:R-:W2:Y:S01]  /*1d950*/  LDL R22, [R1+0xea4] ;  /* 0x000ea40001167983 */ /* 0x000ea20000100800 */
[----:B------:R-:W-:Y:S02]  /*1d960*/  PRMT R12, RZ, 0x7610, R12 ;  /* 0x00007610ff0c7816 */ /* 0x000fe4000000000c */
[----:B------:R-:W-:Y:S01]  /*1d970*/  PRMT R19, RZ, 0x7610, R19 ;  /* 0x00007610ff137816 */ /* 0x000fe20000000013 */
[----:B-1----:R-:W2:Y:S04]  /*1d980*/  LDL R10, [R1+0xe98] ;  /* 0x000e9800010a7983 */ /* 0x002ea80000100800 */
[----:B----4-:R-:W4:Y:S01]  /*1d990*/  LDL R9, [R1+0xe9c] ;  /* 0x000e9c0001097983 */ /* 0x010f220000100800 */
[----:B---3--:R-:W-:Y:S01]  /*1d9a0*/  PRMT R7, RZ, 0x7610, R7 ;  /* 0x00007610ff077816 */ /* 0x008fe20000000007 */
[----:B0-----:R-:W-:-:S02]  /*1d9b0*/  @P0 IMAD.MOV.U32 R5, RZ, RZ, R29 ;  /* 0x000000ffff050224 */ /* 0x001fc400078e001d */
[----:B------:R-:W-:-:S05]  /*1d9c0*/  @P0 IMAD.MOV.U32 R4, RZ, RZ, R28 ;  /* 0x000000ffff040224 */ /* 0x000fca00078e001c */
[----:B------:R2:W3:Y:S02]  /*1d9d0*/  @P0 LDG.E.U16 R7, desc[UR8][R4.64] ;  /* 0x0000000804070981 */ /* 0x0004e4000c1e1500 */
[----:B--2---:R-:W-:Y:S02]  /*1d9e0*/  @P1 IMAD.MOV.U32 R5, RZ, RZ, R27 ;  /* 0x000000ffff051224 */ /* 0x004fe400078e001b */
[----:B------:R-:W-:-:S05]  /*1d9f0*/  @P1 IMAD.MOV.U32 R4, RZ, RZ, R13 ;  /* 0x000000ffff041224 */ /* 0x000fca00078e000d */
[----:B------:R0:W2:Y:S02]  /*1da00*/  @P1 LDG.E.U16 R12, desc[UR8][R4.64] ;  /* 0x00000008040c1981 */ /* 0x0000a4000c1e1500 */
[----:B0-----:R-:W-:Y:S02]  /*1da10*/  @P1 IMAD.MOV.U32 R5, RZ, RZ, R26 ;  /* 0x000000ffff051224 */ /* 0x001fe400078e001a */
[----:B------:R-:W-:-:S05]  /*1da20*/  @P1 IMAD.MOV.U32 R4, RZ, RZ, R22 ;  /* 0x000000ffff041224 */ /* 0x000fca00078e0016 */
[----:B------:R-:W4:Y:S04]  /*1da30*/  @P1 LDG.E.U16 R19, desc[UR8][R4.64] ;  /* 0x0000000804131981 */ /* 0x000f28000c1e1500 */
[----:B------:R0:W-:Y:S04]  /*1da40*/  STL [R1+0x4170], R6 ;  /* 0x0041700601007387 */ /* 0x0001e80000100800 */
[----:B---3--:R1:W-:Y:S04]  /*1da50*/  STL [R1+0x374], R7 ;  /* 0x0003740701007387 */ /* 0x0083e80000100800 */
[----:B0-----:R-:W3:Y:S04]  /*1da60*/  LDL R6, [R1+0xe94] ;  /* 0x000e940001067983 */ /* 0x001ee80000100800 */
[----:B------:R-:W3:Y:S04]  /*1da70*/  LDL R13, [R1+0xe88] ;  /* 0x000e8800010d7983 */ /* 0x000ee80000100800 */
[----:B-1----:R-:W3:Y:S04]  /*1da80*/  LDL R7, [R1+0xe90] ;  /* 0x000e900001077983 */ /* 0x002ee80000100800 */
[----:B--2---:R0:W-:Y:S04]  /*1da90*/  STL [R1+0x36c], R12 ;  /* 0x00036c0c01007387 */ /* 0x0041e80000100800 */
[----:B------:R-:W2:Y:S04]  /*1daa0*/  LDL R22, [R1+0xe80] ;  /* 0x000e800001167983 */ /* 0x000ea80000100800 */
[----:B0-----:R-:W2:Y:S01]  /*1dab0*/  LDL R12, [R1+0xe8c] ;  /* 0x000e8c00010c7983 */ /* 0x001ea20000100800 */
[----:B------:R-:W-:-:S03]  /*1dac0*/  PRMT R25, RZ, 0x7610, R25 ;  /* 0x00007610ff197816 */ /* 0x000fc60000000019 */
[----:B----4-:R0:W-:Y:S01]  /*1dad0*/  STL [R1+0x364], R19 ;  /* 0x0003641301007387 */ /* 0x0101e20000100800 */
[----:B------:R-:W-:Y:S01]  /*1dae0*/  ISETP.GT.AND P0, PT, R3, 0x37, PT ;  /* 0x000000370300780c */ /* 0x000fe20003f04270 */
[----:B------:R-:W-:Y:S02]  /*1daf0*/  @P1 IMAD.MOV.U32 R4, RZ, RZ, R9 ;  /* 0x000000ffff041224 */ /* 0x000fe400078e0009 */
[----:B------:R-:W-:Y:S01]  /*1db00*/  @P1 IMAD.MOV.U32 R5, RZ, RZ, R10 ;  /* 0x000000ffff051224 */ /* 0x000fe200078e000a */
[----:B------:R-:W4:Y:S04]  /*1db10*/  LDL R9, [R1+0xe7c] ;  /* 0x000e7c0001097983 */ /* 0x000f280000100800 */
[----:B------:R-:W4:Y:S04]  /*1db20*/  LDL R10, [R1+0xe78] ;  /* 0x000e7800010a7983 */ /* 0x000f280000100800 */
[----:B------:R3:W4:Y:S04]  /*1db30*/  @P1 LDG.E.U16 R25, desc[UR8][R4.64] ;  /* 0x0000000804191981 */ /* 0x000728000c1e1500 */
[----:B0-----:R-:W4:Y:S01]  /*1db40*/  LDL R19, [R1+0xe84] ;  /* 0x000e840001137983 */ /* 0x001f220000100800 */
[----:B------:R-:W-:Y:S01]  /*1db50*/  PRMT R24, RZ, 0x7610, R24 ;  /* 0x00007610ff187816 */ /* 0x000fe20000000018 */
[----:B---3--:R-:W-:-:S02]  /*1db60*/  @P1 IMAD.MOV.U32 R4, RZ, RZ, R6 ;  /* 0x000000ffff041224 */ /* 0x008fc400078e0006 */
[----:B------:R-:W3:Y:S01]  /*1db70*/  LDL R6, [R1+0xe74] ;  /* 0x000e740001067983 */ /* 0x000ee20000100800 */
[----:B------:R-:W-:-:S03]  /*1db80*/  @P1 IMAD.MOV.U32 R5, RZ, RZ, R7 ;  /* 0x000000ffff051224 */ /* 0x000fc600078e0007 */
[----:B------:R-:W3:Y:S04]  /*1db90*/  LDL R7, [R1+0xe70] ;  /* 0x000e700001077983 */ /* 0x000ee80000100800 */
[----:B------:R0:W3:Y:S02]  /*1dba0*/  @P1 LDG.E.U16 R24, desc[UR8][R4.64] ;  /* 0x0000000804181981 */ /* 0x0000e4000c1e1500 */
[----:B0-----:R-:W-:Y:S02]  /*1dbb0*/  @P0 IMAD.MOV.U32 R5, RZ, RZ, R13 ;  /* 0x000000ffff050224 */ /* 0x001fe400078e000d */
[----:B------:R-:W3:Y:S01]  /*1dbc0*/  LDL R13, [R1+0xda8] ;  /* 0x000da800010d7983 */ /* 0x000ee20000100800 */
[----:B--2---:R-:W-:-:S03]  /*1dbd0*/  @P0 IMAD.MOV.U32 R4, RZ, RZ, R12 ;  /* 0x000000ffff040224 */ /* 0x004fc600078e000c */
[----:B------:R-:W2:Y:S01]  /*1dbe0*/  LDL R12, [R1+0xdac] ;  /* 0x000dac00010c7983 */ /* 0x000ea20000100800 */
[----:B------:R-:W-:Y:S02]  /*1dbf0*/  PRMT R23, RZ, 0x7610, R23 ;  /* 0x00007610ff177816 */ /* 0x000fe40000000017 */
[----:B------:R-:W-:-:S04]  /*1dc00*/  PRMT R18, RZ, 0x7610, R18 ;  /* 0x00007610ff127816 */ /* 0x000fc80000000012 */
[----:B------:R4:W2:Y:S01]  /*1dc10*/  @P0 LDG.E.U16 R23, desc[UR8][R4.64] ;  /* 0x0000000804170981 */ /* 0x0008a2000c1e1500 */
[----:B------:R-:W-:Y:S02]  /*1dc20*/  PRMT R16, RZ, 0x7610, R16 ;  /* 0x00007610ff107816 */ /* 0x000fe40000000010 */
[----:B------:R-:W-:Y:S01]  /*1dc30*/  ISETP.GT.AND P1, PT, R3, 0x3e, PT ;  /* 0x0000003e0300780c */ /* 0x000fe20003f24270 */
[----:B----4-:R-:W-:Y:S02]  /*1dc40*/  @P0 IMAD.MOV.U32 R4, RZ, RZ, R19 ;  /* 0x000000ffff040224 */ /* 0x010fe400078e0013 */
[----:B------:R-:W-:Y:S01]  /*1dc50*/  @P0 IMAD.MOV.U32 R5, RZ, RZ, R22 ;  /* 0x000000ffff050224 */ /* 0x000fe200078e0016 */
[----:B------:R-:W-:Y:S02]  /*1dc60*/  PRMT R15, RZ, 0x7610, R15 ;  /* 0x00007610ff0f7816 */ /* 0x000fe4000000000f */
[----:B------:R-:W-:Y:S01]  /*1dc70*/  PRMT R0, RZ, 0x7610, R0 ;  /* 0x00007610ff007816 */ /* 0x000fe20000000000 */
[----:B------:R-:W4:Y:S04]  /*1dc80*/  LDL R19, [R1+0xd90] ;  /* 0x000d900001137983 */ /* 0x000f280000100800 */
[----:B------:R0:W4:Y:S02]  /*1dc90*/  @P0 LDG.E.U16 R18, desc[UR8][R4.64] ;  /* 0x0000000804120981 */ /* 0x000124000c1e1500 */
[----:B0-----:R-:W-:-:S02]  /*1dca0*/  @P0 IMAD.MOV.U32 R4, RZ, RZ, R9 ;  /* 0x000000ffff040224 */ /* 0x001fc400078e0009 */
[----:B------:R-:W-:Y:S01]  /*1dcb0*/  @P0 IMAD.MOV.U32 R5, RZ, RZ, R10 ;  /* 0x000000ffff050224 */ /* 0x000fe200078e000a */
[----:B------:R-:W4:Y:S04]  /*1dcc0*/  LDL R9, [R1+0xda4] ;  /* 0x000da40001097983 */ /* 0x000f280000100800 */
[----:B------:R-:W4:Y:S04]  /*1dcd0*/  LDL R10, [R1+0xda0] ;  /* 0x000da000010a7983 */ /* 0x000f280000100800 */
[----:B------:R3:W4:Y:S02]  /*1dce0*/  @P0 LDG.E.U16 R16, desc[UR8][R4.64] ;  /* 0x0000000804100981 */ /* 0x000724000c1e1500 */
[----:B---3--:R-:W-:-:S02]  /*1dcf0*/  @P0 IMAD.MOV.U32 R4, RZ, RZ, R6 ;  /* 0x000000ffff040224 */ /* 0x008fc400078e0006 */
[----:B------:R-:W3:Y:S01]  /*1dd00*/  LDL R6, [R1+0xd9c] ;  /* 0x000d9c0001067983 */ /* 0x000ee20000100800 */
[----:B------:R-:W-:-:S03]  /*1dd10*/  @P0 IMAD.MOV.U32 R5, RZ, RZ, R7 ;  /* 0x000000ffff050224 */ /* 0x000fc600078e0007 */
[----:B------:R-:W3:Y:S04]  /*1dd20*/  LDL R7, [R1+0xd98] ;  /* 0x000d980001077983 */ /* 0x000ee80000100800 */
[----:B------:R0:W3:Y:S02]  /*1dd30*/  @P0 LDG.E.U16 R15, desc[UR8][R4.64] ;  /* 0x00000008040f0981 */ /* 0x0000e4000c1e1500 */
[----:B0-----:R-:W-:Y:S02]  /*1dd40*/  @P1 IMAD.MOV.U32 R5, RZ, RZ, R13 ;  /* 0x000000ffff051224 */ /* 0x001fe400078e000d */
[----:B--2---:R-:W-:-:S05]  /*1dd50*/  @P1 IMAD.MOV.U32 R4, RZ, RZ, R12 ;  /* 0x000000ffff041224 */ /* 0x004fca00078e000c */
[----:B------:R0:W2:Y:S04]  /*1dd60*/  @P1 LDG.E.U16 R0, desc[UR8][R4.64] ;  /* 0x0000000804001981 */ /* 0x0000a8000c1e1500 */
[----:B----4-:R1:W-:Y:S04]  /*1dd70*/  STL [R1+0x344], R18 ;  /* 0x0003441201007387 */ /* 0x0103e80000100800 */
[----:B-1----:R-:W4:Y:S04]  /*1dd80*/  LDL R18, [R1+0xd94] ;  /* 0x000d940001127983 */ /* 0x002f280000100800 */
[----:B------:R1:W-:Y:S04]  /*1dd90*/  STL [R1+0x33c], R16 ;  /* 0x00033c1001007387 */ /* 0x0003e80000100800 */
[----:B------:R-:W-:Y:S04]  /*1dda0*/  STL [R1+0x35c], R25 ;  /* 0x00035c1901007387 */ /* 0x000fe80000100800 */
[----:B-1----:R-:W4:Y:S01]  /*1ddb0*/  LDL R16, [R1+0xd88] ;  /* 0x000d880001107983 */ /* 0x002f220000100800 */
[----:B------:R-:W-:Y:S01]  /*1ddc0*/  PRMT R21, RZ, 0x7610, R21 ;  /* 0x00007610ff157816 */ /* 0x000fe20000000015 */
[----:B0-----:R-:W-:-:S02]  /*1ddd0*/  @P1 IMAD.MOV.U32 R4, RZ, RZ, R9 ;  /* 0x000000ffff041224 */ /* 0x001fc400078e0009 */
[----:B------:R-:W-:-:S05]  /*1dde0*/  @P1 IMAD.MOV.U32 R5, RZ, RZ, R10 ;  /* 0x000000ffff051224 */ /* 0x000fca00078e000a */
[----:B------:R0:W4:Y:S04]  /*1ddf0*/  @P1 LDG.E.U16 R21, desc[UR8][R4.64] ;  /* 0x0000000804151981 */ /* 0x000128000c1e1500 */
[----:B---3--:R1:W-:Y:S04]  /*1de00*/  STL [R1+0x334], R15 ;  /* 0x0003340f01007387 */ /* 0x0083e80000100800 */
[----:B-1----:R-:W3:Y:S04]  /*1de10*/  LDL R15, [R1+0xd8c] ;  /* 0x000d8c00010f7983 */ /* 0x002ee80000100800 */
[----:B--2---:R1:W-:Y:S04]  /*1de20*/  STL [R1+0x4174], R0 ;  /* 0x0041740001007387 */ /* 0x0043e80000100800 */
[----:B------:R-:W-:Y:S04]  /*1de30*/  STL [R1+0x354], R24 ;  /* 0x0003541801007387 */ /* 0x000fe80000100800 */
[----:B------:R-:W2:Y:S04]  /*1de40*/  LDL R13, [R1+0xd80] ;  /* 0x000d8000010d7983 */ /* 0x000ea80000100800 */
[----:B------:R-:W2:Y:S04]  /*1de50*/  LDL R12, [R1+0xd84] ;  /* 0x000d8400010c7983 */ /* 0x000ea80000100800 */
[----:B------:R-:W2:Y:S04]  /*1de60*/  LDL R10, [R1+0xd78] ;  /* 0x000d7800010a7983 */ /* 0x000ea80000100800 */
[----:B------:R-:W2:Y:S04]  /*1de70*/  LDL R9, [R1+0xd7c] ;  /* 0x000d7c0001097983 */ /* 0x000ea80000100800 */
[----:B------:R-:W-:Y:S01]  /*1de80*/  STL [R1+0x34c], R23 ;  /* 0x00034c1701007387 */ /* 0x000fe20000100800 */
[----:B0-----:R-:W-:-:S02]  /*1de90*/  @P1 IMAD.MOV.U32 R4, RZ, RZ, R6 ;  /* 0x000000ffff041224 */ /* 0x001fc400078e0006 */
[----:B------:R-:W-:Y:S01]  /*1dea0*/  @P1 IMAD.MOV.U32 R5, RZ, RZ, R7 ;  /* 0x000000ffff051224 */ /* 0x000fe200078e0007 */
[----:B------:R-:W2:Y:S04]  /*1deb0*/  LDL R6, [R1+0xd74] ;  /* 0x000d740001067983 */ /* 0x000ea80000100800 */
[----:B------:R-:W2:Y:S01]  /*1dec0*/  LDL R7, [R1+0xd70] ;  /* 0x000d700001077983 */ /* 0x000ea20000100800 */
[----:B------:R-:W-:Y:S02]  /*1ded0*/  PRMT R20, RZ, 0x7610, R20 ;  /* 0x00007610ff147816 */ /* 0x000fe40000000014 */
[----:B------:R-:W-:Y:S02]  /*1dee0*/  ISETP.GT.AND P0, PT, R3, 0x3f, PT ;  /* 0x0000003f0300780c */ /* 0x000fe40003f04270 */
[----:B------:R-:W-:-:S02]  /*1def0*/  PRMT R17, RZ, 0x7610, R17 ;  /* 0x00007610ff117816 */ /* 0x000fc40000000011 */
[----:B------:R4:W2:Y:S01]  /*1df00*/  @P1 LDG.E.U16 R20, desc[UR8][R4.64] ;  /* 0x0000000804141981 */ /* 0x0008a2000c1e1500 */
[----:B------:R-:W-:Y:S01]  /*1df10*/  PRMT R14, RZ, 0x7610, R14 ;  /* 0x00007610ff0e7816 */ /* 0x000fe2000000000e */
[----:B----4-:R-:W-:Y:S02]  /*1df20*/  @P1 IMAD.MOV.U32 R4, RZ, RZ, R18 ;  /* 0x000000ffff041224 */ /* 0x010fe400078e0012 */
[----:B------:R-:W-:-:S05]  /*1df30*/  @P1 IMAD.MOV.U32 R5, RZ, RZ, R19 ;  /* 0x000000ffff051224 */ /* 0x000fca00078e0013 */
[----:B------:R0:W4:Y:S01]  /*1df40*/  @P1 LDG.E.U16 R17, desc[UR8][R4.64] ;  /* 0x0000000804111981 */ /* 0x000122000c1e1500 */
[----:B------:R-:W-:Y:S01]  /*1df50*/  PRMT R11, RZ, 0x7610, R11 ;  /* 0x00007610ff0b7816 */ /* 0x000fe2000000000b */
[----:B0-----:R-:W-:Y:S01]  /*1df60*/  @P0 IMAD.MOV.U32 R5, RZ, RZ, R16 ;  /* 0x000000ffff050224 */ /* 0x001fe200078e0010 */
[----:B------:R-:W-:Y:S02]  /*1df70*/  PRMT R8, RZ, 0x7610, R8 ;  /* 0x00007610ff087816 */ /* 0x000fe40000000008 */
[----:B-1----:R-:W-:Y:S01]  /*1df80*/  PRMT R0, RZ, 0x7610, R0 ;  /* 0x00007610ff007816 */ /* 0x002fe20000000000 */
[----:B---3--:R-:W-:-:S05]  /*1df90*/  @P0 IMAD.MOV.U32 R4, RZ, RZ, R15 ;  /* 0x000000ffff040224 */ /* 0x008fca00078e000f */
[----:B------:R2:W3:Y:S02]  /*1dfa0*/  @P0 LDG.E.U16 R14, desc[UR8][R4.64] ;  /* 0x00000008040e0981 */ /* 0x0004e4000c1e1500 */
[----:B--2---:R-:W-:Y:S02]  /*1dfb0*/  @P0 IMAD.MOV.U32 R4, RZ, RZ, R12 ;  /* 0x000000ffff040224 */ /* 0x004fe400078e000c */
[----:B------:R-:W-:-:S05]  /*1dfc0*/  @P0 IMAD.MOV.U32 R5, RZ, RZ, R13 ;  /* 0x000000ffff050224 */ /* 0x000fca00078e000d */
[----:B------:R0:W2:Y:S02]  /*1dfd0*/  @P0 LDG.E.U16 R11, desc[UR8][R4.64] ;  /* 0x00000008040b0981 */ /* 0x0000a4000c1e1500 */
[----:B0-----:R-:W-:Y:S02]  /*1dfe0*/  @P0 IMAD.MOV.U32 R4, RZ, RZ, R9 ;  /* 0x000000ffff040224 */ /* 0x001fe400078e0009 */
[----:B------:R-:W-:-:S05]  /*1dff0*/  @P0 IMAD.MOV.U32 R5, RZ, RZ, R10 ;  /* 0x000000ffff050224 */ /* 0x000fca00078e000a */
[----:B------:R0:W4:Y:S02]  /*1e000*/  @P0 LDG.E.U16 R8, desc[UR8][R4.64] ;  /* 0x0000000804080981 */ /* 0x000124000c1e1500 */
[----:B0-----:R-:W-:Y:S02]  /*1e010*/  @P0 IMAD.MOV.U32 R4, RZ, RZ, R6 ;  /* 0x000000ffff040224 */ /* 0x001fe400078e0006 */
[----:B------:R-:W-:-:S05]  /*1e020*/  @P0 IMAD.MOV.U32 R5, RZ, RZ, R7 ;  /* 0x000000ffff050224 */ /* 0x000fca00078e0007 */
[----:B------:R-:W3:Y:S01]  /*1e030*/  @P0 LDG.E.U16 R0, desc[UR8][R4.64] ;  /* 0x0000000804000981 */ /* 0x000ee2000c1e1500 */
[----:B------:R-:W0:Y:S01]  /*1e040*/  S2R R29, SR_TID.X ;  /* 0x00000000001d7919 */ /* 0x000e220000002100 */
[----:B------:R-:W1:Y:S01]  /*1e050*/  S2R R2, SR_TID.X ;  /* 0x0000000000027919 */ /* 0x000e620000002100 */
[----:B------:R-:W-:Y:S06]  /*1e060*/  BAR.SYNC.DEFER_BLOCKING 0x0 ;  /* 0x0000000000007b1d */ /* 0x000fec0000010000 */
[----:B--2---:R2:W-:Y:S04]  /*1e070*/  STL [R1+0x310], R11 ;  /* 0x0003100b01007387 */ /* 0x0045e80000100800 */
[----:B0-----:R0:W-:Y:S04]  /*1e080*/  STL [R1+0x4200], R29 ;  /* 0x0042001d01007387 */ /* 0x0011e80000100800 */
[----:B------:R-:W4:Y:S04]  /*1e090*/  LDL.LU R26, [R1+0x428] ;  /* 0x00042800011a7983 */ /* 0x000f280000300800 */
[----:B------:R-:W4:Y:S04]  /*1e0a0*/  LDL.LU R27, [R1+0x424] ;  /* 0x00042400011b7983 */ /* 0x000f280000300800 */
[----:B------:R-:W4:Y:S04]  /*1e0b0*/  LDL.LU R4, [R1+0x3b8] ;  /* 0x0003b80001047983 */ /* 0x000f280000300800 */
[----:B------:R-:W4:Y:S01]  /*1e0c0*/  LDL.LU R5, [R1+0x3b4] ;  /* 0x0003b40001057983 */ /* 0x000f220000300800 */
[----:B--2---:R-:W-:-:S03]  /*1e0d0*/  LOP3.LUT R11, R29, 0x3f, RZ, 0xc0, !PT ;  /* 0x0000003f1d0b7812 */ /* 0x004fc600078ec0ff */
[----:B0-----:R-:W2:Y:S04]  /*1e0e0*/  LDL.LU R29, [R1+0x3b0] ;  /* 0x0003b000011d7983 */ /* 0x001ea80000300800 */
[----:B---3--:R0:W-:Y:S04]  /*1e0f0*/  STL [R1+0x304], R0 ;  /* 0x0003040001007387 */ /* 0x0081e80000100800 */
[----:B------:R-:W-:Y:S04]  /*1e100*/  STL [R1+0x324], R21 ;  /* 0x0003241501007387 */ /* 0x000fe80000100800 */
[----:B0-----:R-:W3:Y:S04]  /*1e110*/  LDL.LU R0, [R1+0x3ac] ;  /* 0x0003ac0001007983 */ /* 0x001ee80000300800 */
[----:B------:R-:W3:Y:S04]  /*1e120*/  LDL.LU R6, [R1+0x308] ;  /* 0x0003080001067983 */ /* 0x000ee80000300800 */
[----:B------:R-:W3:Y:S04]  /*1e130*/  LDL.LU R7, [R1+0x300] ;  /* 0x0003000001077983 */ /* 0x000ee80000300800 */
[----:B----4-:R0:W-:Y:S04]  /*1e140*/  STL [R1+0x30c], R8 ;  /* 0x00030c0801007387 */ /* 0x0101e80000100800 */
[----:B0-----:R-:W4:Y:S04]  /*1e150*/  LDL.LU R8, [R1+0x2fc] ;  /* 0x0002fc0001087983 */ /* 0x001f280000300800 */
[----:B------:R-:W-:Y:S04]  /*1e160*/  STL [R1+0x31c], R20 ;  /* 0x00031c1401007387 */ /* 0x000fe80000100800 */
[----:B------:R-:W4:Y:S04]  /*1e170*/  LDL.LU R9, [R1+0x2f8] ;  /* 0x0002f80001097983 */ /* 0x000f280000300800 */
[----:B------:R-:W4:Y:S04]  /*1e180*/  LDL.LU R10, [R1+0x194] ;  /* 0x00019400010a7983 */ /* 0x000f280000300800 */
[----:B------:R-:W4:Y:S04]  /*1e190*/  LDL.LU R12, [R1+0x190] ;  /* 0x00019000010c7983 */ /* 0x000f280000300800 */
[----:B------:R-:W4:Y:S04]  /*1e1a0*/  LDL.LU R13, [R1+0x18c] ;  /* 0x00018c00010d7983 */ /* 0x000f280000300800 */
[----:B------:R-:W-:Y:S04]  /*1e1b0*/  STL [R1+0x318], R17 ;  /* 0x0003181101007387 */ /* 0x000fe80000100800 */
[----:B------:R0:W-:Y:S04]  /*1e1c0*/  STL [R1+0x314], R14 ;  /* 0x0003140e01007387 */ /* 0x0001e80000100800 */
[----:B0-----:R-:W4:Y:S04]  /*1e1d0*/  LDL.LU R14, [R1+0x188] ;  /* 0x00018800010e7983 */ /* 0x001f280000300800 */
        /* <DEDUP_REMOVED lines=10> */
[----:B------:R-:W3:Y:S04]  /*1e280*/  LDL.LU R24, [R1+0x6c] ;  /* 0x00006c0001187983 */ /* 0x000ee80000300800 */
[----:B------:R-:W4:Y:S01]  /*1e290*/  LDL.LU R28, [R1+0x68] ;  /* 0x00006800011c7983 */ /* 0x000f220000300800 */
[----:B------:R-:W-:-:S03]  /*1e2a0*/  ISETP.GE.AND P0, PT, R11, R3, PT ;  /* 0x000000030b00720c */ /* 0x000fc60003f06270 */
[----:B------:R0:W-:Y:S04]  /*1e2b0*/  STL [R1+0x4204], R11 ;  /* 0x0042040b01007387 */ /* 0x0001e80000100800 */
[----:B0-----:R-:W2:Y:S01]  /*1e2c0*/  LDL.LU R11, [R1+0x41c] ;  /* 0x00041c00010b7983 */ /* 0x001ea20000300800 */
[----:B-1----:R-:W-:-:S03]  /*1e2d0*/  LOP3.LUT R2, R2, 0x3f, RZ, 0xc0, !PT ;  /* 0x0000003f02027812 */ /* 0x002fc600078ec0ff */
[----:B------:R0:W-:Y:S02]  /*1e2e0*/  STL [R1+0x4178], R3 ;  /* 0x0041780301007387 */ /* 0x0001e40000100800 */
[----:B------:R-:W-:Y:S02]  /*1e2f0*/  IMAD.SHL.U32 R2, R2, 0x2, RZ ;  /* 0x0000000202027824 */ /* 0x000fe400078e00ff */
[----:B0-----:R-:W4:Y:S04]  /*1e300*/  LDL.LU R3, [R1+0x420] ;  /* 0x0004200001037983 */ /* 0x001f280000300800 */
[----:B------:R0:W-:Y:S04]  /*1e310*/  STS.U16 [R2+UR4], R26 ;  /* 0x0000001a02007988 */ /* 0x0001e80008000404 */
[----:B------:R1:W-:Y:S04]  /*1e320*/  STS.U16 [R2+UR4+0x80], R27 ;  /* 0x0000801b02007988 */ /* 0x0003e80008000404 */
[----:B0-----:R-:W4:Y:S04]  /*1e330*/  LDL.LU R26, [R1+0x4214] ;  /* 0x00421400011a7983 */ /* 0x001f280000300800 */
[----:B-1----:R-:W4:Y:S04]  /*1e340*/  LDL.LU R27, [R1+0x4210] ;  /* 0x00421000011b7983 */ /* 0x002f280000300800 */
[----:B--2---:R0:W-:Y:S04]  /*1e350*/  STS.U16 [R2+UR4+0x180], R11 ;  /* 0x0001800b02007988 */ /* 0x0041e80008000404 */
[----:B0-----:R-:W2:Y:S04]  /*1e360*/  LDL.LU R11, [R1+0x418] ;  /* 0x00041800010b7983 */ /* 0x001ea80000300800 */
[----:B--2---:R0:W-:Y:S04]  /*1e370*/  STL [R1+0x4208], R11 ;  /* 0x0042080b01007387 */ /* 0x0041e80000100800 */
[----:B0-----:R-:W2:Y:S04]  /*1e380*/  LDL.LU R11, [R1+0x18] ;  /* 0x00001800010b7983 */ /* 0x001ea80000300800 */
[----:B------:R-:W-:Y:S04]  /*1e390*/  STS.U16 [R2+UR4+0x1100], R29 ;  /* 0x0011001d02007988 */ /* 0x000fe80008000404 */
[----:B---3--:R-:W-:Y:S04]  /*1e3a0*/  STS.U16 [R2+UR4+0x6100], R24 ;  /* 0x0061001802007988 */ /* 0x008fe80008000404 */
[----:B----4-:R-:W-:Y:S04]  /*1e3b0*/  STS.U16 [R2+UR4+0x100], R3 ;  /* 0x0001000302007988 */ /* 0x010fe80008000404 */
[----:B------:R-:W-:Y:S04]  /*1e3c0*/  STS.U16 [R2+UR4+0x1000], R4 ;  /* 0x0010000402007988 */ /* 0x000fe80008000404 */
        /* <DEDUP_REMOVED lines=23> */
[----:B------:R0:W-:Y:S04]  /*1e540*/  STS.U16 [R2+UR4+0x4000], R15 ;  /* 0x0040000f02007988 */ /* 0x0001e80008000404 */
[----:B------:R-:W4:Y:S04]  /*1e550*/  LDL.LU R14, [R1+0x17c] ;  /* 0x00017c00010e7983 */ /* 0x000f280000300800 */
[----:B------:R1:W-:Y:S04]  /*1e560*/  STS.U16 [R2+UR4+0x4080], R16 ;  /* 0x0040801002007988 */ /* 0x0003e80008000404 */
[----:B------:R1:W-:Y:S04]  /*1e570*/  STS.U16 [R2+UR4+0x4100], R17 ;  /* 0x0041001102007988 */ /* 0x0003e80008000404 */
[----:B------:R1:W-:Y:S04]  /*1e580*/  STS.U16 [R2+UR4+0x4180], R18 ;  /* 0x0041801202007988 */ /* 0x0003e80008000404 */
[----:B------:R1:W-:Y:S04]  /*1e590*/  STS.U16 [R2+UR4+0x5000], R19 ;  /* 0x0050001302007988 */ /* 0x0003e80008000404 */
[----:B------:R1:W-:Y:S04]  /*1e5a0*/  STS.U16 [R2+UR4+0x5080], R20 ;  /* 0x0050801402007988 */ /* 0x0003e80008000404 */
[----:B0-----:R-:W4:Y:S04]  /*1e5b0*/  LDL.LU R15, [R1+0x178] ;  /* 0x00017800010f7983 */ /* 0x001f280000300800 */
[----:B-1----:R-:W4:Y:S04]  /*1e5c0*/  LDL.LU R16, [R1+0x124] ;  /* 0x0001240001107983 */ /* 0x002f280000300800 */
        /* <DEDUP_REMOVED lines=17> */
[----:B0-----:R-:W4:Y:S04]  /*1e6e0*/  LDL.LU R27, [R1+0x58] ;  /* 0x00005800011b7983 */ /* 0x001f280000300800 */
[----:B--2---:R0:W-:Y:S04]  /*1e6f0*/  STS.U16 [R2+UR4+0x7100], R11 ;  /* 0x0071000b02007988 */ /* 0x0041e80008000404 */
[----:B0-----:R-:W2:Y:S04]  /*1e700*/  LDL.LU R11, [R1+0x420c] ;  /* 0x00420c00010b7983 */ /* 0x001ea80000300800 */
[----:B------:R0:W-:Y:S02]  /*1e710*/  STS.U16 [R2+UR4+0x1180], R0 ;  /* 0x0011800002007988 */ /* 0x0001e40008000404 */
[----:B0-----:R-:W-:-:S02]  /*1e720*/  LOP3.LUT R0, R2, 0x10, RZ, 0x3c, !PT ;  /* 0x0000001002007812 */ /* 0x001fc400078e3cff */
[----:B--2---:R0:W-:Y:S04]  /*1e730*/  STS.U16 [R2+UR4+0x7180], R11 ;  /* 0x0071800b02007988 */ /* 0x0041e80008000404 */
[----:B0-----:R-:W2:Y:S04]  /*1e740*/  LDL.LU R11, [R1+0x4208] ;  /* 0x00420800010b7983 */ /* 0x001ea80000300800 */
[----:B------:R-:W4:Y:S04]  /*1e750*/  LDL.LU R2, [R1+0x40c] ;  /* 0x00040c0001027983 */ /* 0x000f280000300800 */
[----:B--2---:R0:W-:Y:S04]  /*1e760*/  STS.U16 [R0+UR4+0x200], R11 ;  /* 0x0002000b00007988 */ /* 0x0041e80008000404 */
[----:B---3--:R1:W-:Y:S04]  /*1e770*/  STS.U16 [R0+UR4+0x280], R29 ;  /* 0x0002801d00007988 */ /* 0x0083e80008000404 */
[----:B----4-:R2:W-:Y:S04]  /*1e780*/  STS.U16 [R0+UR4+0x300], R24 ;  /* 0x0003001800007988 */ /* 0x0105e80008000404 */
[----:B------:R-:W-:Y:S04]  /*1e790*/  STS.U16 [R0+UR4+0x380], R2 ;  /* 0x0003800200007988 */ /* 0x000fe80008000404 */
[----:B------:R-:W-:Y:S04]  /*1e7a0*/  STS.U16 [R0+UR4+0x1200], R3 ;  /* 0x0012000300007988 */ /* 0x000fe80008000404 */
[----:B------:R-:W-:Y:S04]  /*1e7b0*/  STS.U16 [R0+UR4+0x1280], R4 ;  /* 0x0012800400007988 */ /* 0x000fe80008000404 */
[----:B------:R-:W-:Y:S04]  /*1e7c0*/  STS.U16 [R0+UR4+0x1300], R5 ;  /* 0x0013000500007988 */ /* 0x000fe80008000404 */
[----:B------:R-:W-:Y:S04]  /*1e7d0*/  STS.U16 [R0+UR4+0x1380], R6 ;  /* 0x0013800600007988 */ /* 0x000fe80008000404 */
[----:B------:R-:W-:Y:S04]  /*1e7e0*/  STS.U16 [R0+UR4+0x2200], R7 ;  /* 0x0022000700007988 */ /* 0x000fe80008000404 */
[----:B0-----:R-:W3:Y:S04]  /*1e7f0*/  LDL.LU R11, [R1+0x4204] ;  /* 0x00420400010b7983 */ /* 0x001ee80000300800 */
[----:B------:R-:W-:Y:S04]  /*1e800*/  STS.U16 [R0+UR4+0x2280], R8 ;  /* 0x0022800800007988 */ /* 0x000fe80008000404 */
[----:B-1----:R-:W4:Y:S04]  /*1e810*/  LDL.LU R29, [R1+0x4200] ;  /* 0x00420000011d7983 */ /* 0x002f280000300800 */
[----:B------:R-:W-:Y:S04]  /*1e820*/  STS.U16 [R0+UR4+0x2300], R9 ;  /* 0x0023000900007988 */ /* 0x000fe80008000404 */
[----:B--2---:R-:W2:Y:S04]  /*1e830*/  LDL.LU R24, [R1+0x41fc] ;  /* 0x0041fc0001187983 */ /* 0x004ea80000300800 */
[----:B------:R0:W-:Y:S04]  /*1e840*/  STS.U16 [R0+UR4+0x2380], R10 ;  /* 0x0023800a00007988 */ /* 0x0001e80008000404 */
[----:B0-----:R-:W3:Y:S04]  /*1e850*/  LDL.LU R10, [R1+0x404] ;  /* 0x00040400010a7983 */ /* 0x001ee80000300800 */
[----:B---3--:R0:W-:Y:S04]  /*1e860*/  STL [R1+0x41e8], R10 ;  /* 0x0041e80a01007387 */ /* 0x0081e80000100800 */
[----:B0-----:R-:W3:Y:S04]  /*1e870*/  LDL.LU R10, [R1+0x408] ;  /* 0x00040800010a7983 */ /* 0x001ee80000300800 */
[----:B---3--:R0:W-:Y:S04]  /*1e880*/  STL [R1+0x41ec], R10 ;  /* 0x0041ec0a01007387 */ /* 0x0081e80000100800 */
[----:B0-----:R-:W3:Y:S04]  /*1e890*/  LDL.LU R10, [R1+0x4] ;  /* 0x00000400010a7983 */ /* 0x001ee80000300800 */
[----:B------:R-:W-:Y:S04]  /*1e8a0*/  STS.U16 [R0+UR4+0x3200], R12 ;  /* 0x0032000c00007988 */ /* 0x000fe80008000404 */
[----:B------:R-:W-:Y:S04]  /*1e8b0*/  STS.U16 [R0+UR4+0x3280], R13 ;  /* 0x0032800d00007988 */ /* 0x000fe80008000404 */
[----:B------:R-:W-:Y:S04]  /*1e8c0*/  STS.U16 [R0+UR4+0x3300], R14 ;  /* 0x0033000e00007988 */ /* 0x000fe80008000404 */
[----:B---3--:R0:W-:Y:S04]  /*1e8d0*/  STL [R1+0x41f4], R10 ;  /* 0x0041f40a01007387 */ /* 0x0081e80000100800 */
[----:B0-----:R-:W3:Y:S04]  /*1e8e0*/  LDL.LU R10, [R1+0x8] ;  /* 0x00000800010a7983 */ /* 0x001ee80000300800 */
[----:B------:R-:W-:Y:S04]  /*1e8f0*/  STS.U16 [R0+UR4+0x3380], R15 ;  /* 0x0033800f00007988 */ /* 0x000fe80008000404 */
[----:B------:R-:W-:Y:S04]  /*1e900*/  STS.U16 [R0+UR4+0x4200], R16 ;  /* 0x0042001000007988 */ /* 0x000fe80008000404 */
[----:B------:R-:W-:Y:S04]  /*1e910*/  STS.U16 [R0+UR4+0x4280], R17 ;  /* 0x0042801100007988 */ /* 0x000fe80008000404 */
[----:B------:R-:W-:Y:S04]  /*1e920*/  STS.U16 [R0+UR4+0x4300], R18 ;  /* 0x0043001200007988 */ /* 0x000fe80008000404 */
[----:B------:R-:W-:Y:S04]  /*1e930*/  STS.U16 [R0+UR4+0x4380], R19 ;  /* 0x0043801300007988 */ /* 0x000fe80008000404 */
[----:B------:R-:W-:Y:S04]  /*1e940*/  STS.U16 [R0+UR4+0x5200], R20 ;  /* 0x0052001400007988 */ /* 0x000fe80008000404 */
[----:B---3--:R0:W-:Y:S04]  /*1e950*/  STL [R1+0x41f8], R10 ;  /* 0x0041f80a01007387 */ /* 0x0081e80000100800 */
[----:B0-----:R-:W3:Y:S04]  /*1e960*/  LDL.LU R10, [R1+0xc] ;  /* 0x00000c00010a7983 */ /* 0x001ee80000300800 */
[----:B------:R-:W3:Y:S04]  /*1e970*/  LDL.LU R20, [R1+0x400] ;  /* 0x0004000001147983 */ /* 0x000ee80000300800 */
[----:B------:R0:W-:Y:S04]  /*1e980*/  STS.U16 [R0+UR4+0x5280], R21 ;  /* 0x0052801500007988 */ /* 0x0001e80008000404 */
[----:B------:R1:W-:Y:S04]  /*1e990*/  STS.U16 [R0+UR4+0x5300], R22 ;  /* 0x0053001600007988 */ /* 0x0003e80008000404 */
[----:B------:R1:W-:Y:S04]  /*1e9a0*/  STS.U16 [R0+UR4+0x5380], R23 ;  /* 0x0053801700007988 */ /* 0x0003e80008000404 */
[----:B------:R-:W-:Y:S04]  /*1e9b0*/  STS.U16 [R0+UR4+0x6200], R25 ;  /* 0x0062001900007988 */ /* 0x000fe80008000404 */
[----:B------:R-:W-:Y:S04]  /*1e9c0*/  STS.U16 [R0+UR4+0x6280], R28 ;  /* 0x0062801c00007988 */ /* 0x000fe80008000404 */
[----:B------:R-:W-:Y:S04]  /*1e9d0*/  STS.U16 [R0+UR4+0x6300], R26 ;  /* 0x0063001a00007988 */ /* 0x000fe80008000404 */
[----:B------:R-:W-:Y:S04]  /*1e9e0*/  STS.U16 [R0+UR4+0x6380], R27 ;  /* 0x0063801b00007988 */ /* 0x000fe80008000404 */
[----:B--2---:R2:W-:Y:S01]  /*1e9f0*/  STS.U16 [R0+UR4+0x7200], R24 ;  /* 0x0072001800007988 */ /* 0x0045e20008000404 */
[----:B----4-:R-:W-:-:S03]  /*1ea00*/  LOP3.LUT R2, R29, 0x3f, RZ, 0xc0, !PT ;  /* 0x0000003f1d027812 */ /* 0x010fc600078ec0ff */
[----:B---3--:R3:W-:Y:S04]  /*1ea10*/  STL [R1+0x41f0], R20 ;  /* 0x0041f01401007387 */ /* 0x0087e80000100800 */
[----:B0-----:R-:W4:Y:S04]  /*1ea20*/  LDL.LU R21, [R1+0x3fc] ;  /* 0x0003fc0001157983 */ /* 0x001f280000300800 */
[----:B-1----:R-:W4:Y:S04]  /*1ea30*/  LDL.LU R22, [R1+0x398] ;  /* 0x0003980001167983 */ /* 0x002f280000300800 */
[----:B------:R-:W4:Y:S04]  /*1ea40*/  LDL.LU R23, [R1+0x394] ;  /* 0x0003940001177983 */ /* 0x000f280000300800 */
[----:B------:R-:W4:Y:S04]  /*1ea50*/  LDL.LU R3, [R1+0x390] ;  /* 0x0003900001037983 */ /* 0x000f280000300800 */
[----:B------:R-:W4:Y:S04]  /*1ea60*/  LDL.LU R4, [R1+0x38c] ;  /* 0x00038c0001047983 */ /* 0x000f280000300800 */
[----:B------:R-:W4:Y:S04]  /*1ea70*/  LDL.LU R5, [R1+0x2e4] ;  /* 0x0002e40001057983 */ /* 0x000f280000300800 */
[----:B--2---:R-:W2:Y:S04]  /*1ea80*/  LDL.LU R0, [R1+0x2e0] ;  /* 0x0002e00001007983 */ /* 0x004ea80000300800 */
        /* <DEDUP_REMOVED lines=8> */
[----:B---3--:R-:W-:-:S03]  /*1eb10*/  IMAD.SHL.U32 R20, R11, 0x2, RZ ;  /* 0x000000020b147824 */ /* 0x008fc600078e00ff */
[----:B------:R-:W3:Y:S04]  /*1eb20*/  LDL.LU R16, [R1+0x10c] ;  /* 0x00010c0001107983 */ /* 0x000ee80000300800 */
[----:B------:R-:W3:Y:S04]  /*1eb30*/  LDL.LU R17, [R1+0x108] ;  /* 0x0001080001117983 */ /* 0x000ee80000300800 */
[----:B------:R-:W3:Y:S04]  /*1eb40*/  LDL.LU R18, [R1+0xb4] ;  /* 0x0000b40001127983 */ /* 0x000ee80000300800 */
[----:B------:R-:W3:Y:S04]  /*1eb50*/  LDL.LU R19, [R1+0xb0] ;  /* 0x0000b00001137983 */ /* 0x000ee80000300800 */
[----:B------:R-:W3:Y:S01]  /*1eb60*/  LDL.LU R25, [R1+0xac] ;  /* 0x0000ac0001197983 */ /* 0x000ee20000300800 */
[----:B------:R-:W-:-:S03]  /*1eb70*/  LOP3.LUT R20, R20, 0x10, RZ, 0x3c, !PT ;  /* 0x0000001014147812 */ /* 0x000fc600078e3cff */
[----:B------:R-:W3:Y:S04]  /*1eb80*/  LDL.LU R28, [R1+0xa8] ;  /* 0x0000a800011c7983 */ /* 0x000ee80000300800 */
[----:B------:R-:W3:Y:S04]  /*1eb90*/  LDL.LU R29, [R1+0x54] ;  /* 0x00005400011d7983 */ /* 0x000ee80000300800 */
[----:B------:R-:W3:Y:S04]  /*1eba0*/  LDL.LU R24, [R1+0x50] ;  /* 0x0000500001187983 */ /* 0x000ee80000300800 */
[----:B------:R-:W3:Y:S04]  /*1ebb0*/  LDL.LU R26, [R1+0x4c] ;  /* 0x00004c00011a7983 */ /* 0x000ee80000300800 */
[----:B------:R-:W3:Y:S04]  /*1ebc0*/  LDL.LU R27, [R1+0x48] ;  /* 0x00004800011b7983 */ /* 0x000ee80000300800 */
[----:B------:R0:W-:Y:S04]  /*1ebd0*/  STS.U16 [R20+UR4+0x7280], R10 ;  /* 0x0072800a14007988 */ /* 0x0001e80008000404 */
[----:B0-----:R-:W4:Y:S04]  /*1ebe0*/  LDL.LU R10, [R1+0x41f8] ;  /* 0x0041f800010a7983 */ /* 0x001f280000300800 */
[----:B----4-:R0:W-:Y:S04]  /*1ebf0*/  STS.U16 [R20+UR4+0x7300], R10 ;  /* 0x0073000a14007988 */ /* 0x0101e80008000404 */
[----:B0-----:R-:W4:Y:S01]  /*1ec00*/  LDL.LU R10, [R1+0x41f4] ;  /* 0x0041f400010a7983 */ /* 0x001f220000300800 */
[----:B------:R-:W-:-:S03]  /*1ec10*/  IMAD.SHL.U32 R11, R2, 0x2, RZ ;  /* 0x00000002020b7824 */ /* 0x000fc600078e00ff */
[----:B----4-:R0:W-:Y:S04]  /*1ec20*/  STS.U16 [R20+UR4+0x7380], R10 ;  /* 0x0073800a14007988 */ /* 0x0101e80008000404 */
[----:B0-----:R-:W4:Y:S04]  /*1ec30*/  LDL.LU R20, [R1+0x41f0] ;  /* 0x0041f00001147983 */ /* 0x001f280000300800 */
[----:B------:R-:W2:Y:S01]  /*1ec40*/  LDL.LU R10, [R1+0x41ec] ;  /* 0x0041ec00010a7983 */ /* 0x000ea20000300800 */
[----:B------:R-:W-:-:S05]  /*1ec50*/  LOP3.LUT R11, R11, 0x20, RZ, 0x3c, !PT ;  /* 0x000000200b0b7812 */ /* 0x000fca00078e3cff */
[----:B--2---:R0:W-:Y:S04]  /*1ec60*/  STS.U16 [R11+UR4+0x400], R10 ;  /* 0x0004000a0b007988 */ /* 0x0041e80008000404 */
[----:B0-----:R-:W2:Y:S04]  /*1ec70*/  LDL.LU R10, [R1+0x41e8] ;  /* 0x0041e800010a7983 */ /* 0x001ea80000300800 */
[----:B--2---:R0:W-:Y:S04]  /*1ec80*/  STS.U16 [R11+UR4+0x480], R10 ;  /* 0x0004800a0b007988 */ /* 0x0041e80008000404 */
[----:B----4-:R1:W-:Y:S04]  /*1ec90*/  STS.U16 [R11+UR4+0x500], R20 ;  /* 0x000500140b007988 */ /* 0x0103e80008000404 */
[----:B------:R2:W-:Y:S04]  /*1eca0*/  STS.U16 [R11+UR4+0x580], R21 ;  /* 0x000580150b007988 */ /* 0x0005e80008000404 */
[----:B------:R4:W-:Y:S04]  /*1ecb0*/  STS.U16 [R11+UR4+0x1400], R22 ;  /* 0x001400160b007988 */ /* 0x0009e80008000404 */
[----:B------:R3:W-:Y:S04]  /*1ecc0*/  STS.U16 [R11+UR4+0x1480], R23 ;  /* 0x001480170b007988 */ /* 0x0007e80008000404 */
[----:B------:R-:W-:Y:S04]  /*1ecd0*/  STS.U16 [R11+UR4+0x1500], R3 ;  /* 0x001500030b007988 */ /* 0x000fe80008000404 */
[----:B0-----:R-:W3:Y:S04]  /*1ece0*/  LDL.LU R10, [R1+0x41e4] ;  /* 0x0041e400010a7983 */ /* 0x001ee80000300800 */
[----:B-1----:R-:W3:Y:S04]  /*1ecf0*/  LDL.LU R20, [R1+0x41e0] ;  /* 0x0041e00001147983 */ /* 0x002ee80000300800 */
[----:B--2---:R-:W2:Y:S04]  /*1ed00*/  LDL.LU R21, [R1+0x41dc] ;  /* 0x0041dc0001157983 */ /* 0x004ea80000300800 */
[----:B----4-:R-:W4:Y:S04]  /*1ed10*/  LDL.LU R22, [R1+0x41d8] ;  /* 0x0041d80001167983 */ /* 0x010f280000300800 */
[----:B---3--:R-:W3:Y:S04]  /*1ed20*/  LDL.LU R23, [R1+0x41d4] ;  /* 0x0041d40001177983 */ /* 0x008ee80000300800 */
[----:B------:R-:W-:Y:S04]  /*1ed30*/  STS.U16 [R11+UR4+0x1580], R4 ;  /* 0x001580040b007988 */ /* 0x000fe80008000404 */
[----:B------:R-:W-:Y:S04]  /*1ed40*/  STS.U16 [R11+UR4+0x2400], R5 ;  /* 0x002400050b007988 */ /* 0x000fe80008000404 */
[----:B------:R-:W-:Y:S04]  /*1ed50*/  STS.U16 [R11+UR4+0x2480], R0 ;  /* 0x002480000b007988 */ /* 0x000fe80008000404 */
[----:B------:R-:W-:Y:S04]  /*1ed60*/  STS.U16 [R11+UR4+0x2500], R6 ;  /* 0x002500060b007988 */ /* 0x000fe80008000404 */
[----:B------:R-:W-:Y:S04]  /*1ed70*/  STS.U16 [R11+UR4+0x2580], R7 ;  /* 0x002580070b007988 */ /* 0x000fe80008000404 */
[----:B------:R-:W-:Y:S04]  /*1ed80*/  STS.U16 [R11+UR4+0x3400], R8 ;  /* 0x003400080b007988 */ /* 0x000fe80008000404 */
[----:B------:R-:W-:Y:S04]  /*1ed90*/  STS.U16 [R11+UR4+0x3480], R9 ;  /* 0x003480090b007988 */ /* 0x000fe80008000404 */
[----:B------:R0:W-:Y:S04]  /*1eda0*/  STS.U16 [R11+UR4+0x3500], R12 ;  /* 0x0035000c0b007988 */ /* 0x0001e80008000404 */
[----:B------:R1:W-:Y:S04]  /*1edb0*/  STS.U16 [R11+UR4+0x3580], R13 ;  /* 0x0035800d0b007988 */ /* 0x0003e80008000404 */
[----:B------:R-:W-:Y:S04]  /*1edc0*/  STS.U16 [R11+UR4+0x4400], R14 ;  /* 0x0044000e0b007988 */ /* 0x000fe80008000404 */
[----:B------:R1:W-:Y:S04]  /*1edd0*/  STS.U16 [R11+UR4+0x4480], R15 ;  /* 0x0044800f0b007988 */ /* 0x0003e80008000404 */
[----:B------:R1:W-:Y:S04]  /*1ede0*/  STS.U16 [R11+UR4+0x4500], R16 ;  /* 0x004500100b007988 */ /* 0x0003e80008000404 */
[----:B------:R1:W-:Y:S04]  /*1edf0*/  STS.U16 [R11+UR4+0x4580], R17 ;  /* 0x004580110b007988 */ /* 0x0003e80008000404 */
[----:B------:R1:W-:Y:S04]  /*1ee00*/  STS.U16 [R11+UR4+0x5400], R18 ;  /* 0x005400120b007988 */ /* 0x0003e80008000404 */
[----:B------:R-:W-:Y:S04]  /*1ee10*/  STS.U16 [R11+UR4+0x5480], R19 ;  /* 0x005480130b007988 */ /* 0x000fe80008000404 */
[----:B0-----:R-:W2:Y:S04]  /*1ee20*/  LDL.LU R12, [R1+0x3f8] ;  /* 0x0003f800010c7983 */ /* 0x001ea80000300800 */
[----:B-1----:R-:W2:Y:S04]  /*1ee30*/  LDL.LU R13, [R1+0x3f4] ;  /* 0x0003f400010d7983 */ /* 0x002ea80000300800 */
[----:B------:R-:W2:Y:S04]  /*1ee40*/  LDL.LU R15, [R1+0x3f0] ;  /* 0x0003f000010f7983 */ /* 0x000ea80000300800 */
[----:B------:R-:W-:Y:S04]  /*1ee50*/  STS.U16 [R11+UR4+0x5500], R25 ;  /* 0x005500190b007988 */ /* 0x000fe80008000404 */
[----:B------:R-:W2:Y:S04]  /*1ee60*/  LDL.LU R16, [R1+0x3ec] ;  /* 0x0003ec0001107983 */ /* 0x000ea80000300800 */
[----:B------:R-:W-:Y:S04]  /*1ee70*/  STS.U16 [R11+UR4+0x5580], R28 ;  /* 0x0055801c0b007988 */ /* 0x000fe80008000404 */
[----:B------:R-:W2:Y:S04]  /*1ee80*/  LDL.LU R17, [R1+0x388] ;  /* 0x0003880001117983 */ /* 0x000ea80000300800 */
[----:B------:R0:W-:Y:S04]  /*1ee90*/  STS.U16 [R11+UR4+0x6400], R29 ;  /* 0x0064001d0b007988 */ /* 0x0001e80008000404 */
[----:B------:R-:W2:Y:S04]  /*1eea0*/  LDL.LU R18, [R1+0x384] ;  /* 0x0003840001127983 */ /* 0x000ea80000300800 */
[----:B------:R1:W-:Y:S04]  /*1eeb0*/  STS.U16 [R11+UR4+0x6480], R24 ;  /* 0x006480180b007988 */ /* 0x0003e80008000404 */
[----:B------:R1:W-:Y:S04]  /*1eec0*/  STS.U16 [R11+UR4+0x6500], R26 ;  /* 0x0065001a0b007988 */ /* 0x0003e80008000404 */
[----:B------:R1:W-:Y:S04]  /*1eed0*/  STS.U16 [R11+UR4+0x6580], R27 ;  /* 0x0065801b0b007988 */ /* 0x0003e80008000404 */
[----:B0-----:R-:W2:Y:S04]  /*1eee0*/  LDL.LU R29, [R1+0x380] ;  /* 0x00038000011d7983 */ /* 0x001ea80000300800 */
[----:B-1----:R-:W2:Y:S04]  /*1eef0*/  LDL.LU R24, [R1+0x37c] ;  /* 0x00037c0001187983 */ /* 0x002ea80000300800 */
        /* <DEDUP_REMOVED lines=14> */
[----:B------:R-:W-:-:S05]  /*1efe0*/  IMAD.SHL.U32 R2, R2, 0x2, RZ ;  /* 0x0000000202027824 */ /* 0x000fca00078e00ff */
[----:B------:R-:W-:Y:S01]  /*1eff0*/  LOP3.LUT R2, R2, 0x30, RZ, 0x3c, !PT ;  /* 0x0000003002027812 */ /* 0x000fe200078e3cff */
[----:B---3--:R-:W-:Y:S04]  /*1f000*/  STS.U16 [R11+UR4+0x7400], R23 ;  /* 0x007400170b007988 */ /* 0x008fe80008000404 */
[----:B------:R0:W-:Y:S04]  /*1f010*/  STL [R1+0x417c], R23 ;  /* 0x00417c1701007387 */ /* 0x0001e80000100800 */
[----:B----4-:R-:W-:Y:S04]  /*1f020*/  STS.U16 [R11+UR4+0x7480], R22 ;  /* 0x007480160b007988 */ /* 0x010fe80008000404 */
[----:B--2---:R-:W-:Y:S04]  /*1f030*/  STS.U16 [R11+UR4+0x7500], R21 ;  /* 0x007500150b007988 */ /* 0x004fe80008000404 */
[----:B------:R-:W-:Y:S04]  /*1f040*/  STS.U16 [R11+UR4+0x7580], R20 ;  /* 0x007580140b007988 */ /* 0x000fe80008000404 */
[----:B0-----:R-:W2:Y:S04]  /*1f050*/  LDL.LU R23, [R1+0x160] ;  /* 0x0001600001177983 */ /* 0x001ea80000300800 */
[----:B------:R0:W-:Y:S04]  /*1f060*/  STL [R1+0x4180], R22 ;  /* 0x0041801601007387 */ /* 0x0001e80000100800 */
[----:B0-----:R-:W3:Y:S04]  /*1f070*/  LDL.LU R22, [R1+0x164] ;  /* 0x0001640001167983 */ /* 0x001ee80000300800 */
[----:B------:R0:W-:Y:S04]  /*1f080*/  STL [R1+0x4184], R21 ;  /* 0x0041841501007387 */ /* 0x0001e80000100800 */
[----:B------:R-:W-:Y:S04]  /*1f090*/  STS.U16 [R2+UR4+0x600], R12 ;  /* 0x0006000c02007988 */ /* 0x000fe80008000404 */
[----:B0-----:R-:W4:Y:S04]  /*1f0a0*/  LDL.LU R21, [R1+0x1b8] ;  /* 0x0001b80001157983 */ /* 0x001f280000300800 */
[----:B------:R-:W2:Y:S04]  /*1f0b0*/  LDL.LU R11, [R1+0x41d0] ;  /* 0x0041d000010b7983 */ /* 0x000ea80000300800 */
[----:B------:R0:W-:Y:S04]  /*1f0c0*/  STL [R1+0x4188], R20 ;  /* 0x0041881401007387 */ /* 0x0001e80000100800 */
[----:B------:R1:W-:Y:S04]  /*1f0d0*/  STS.U16 [R2+UR4+0x680], R13 ;  /* 0x0006800d02007988 */ /* 0x0003e80008000404 */
[----:B------:R1:W-:Y:S04]  /*1f0e0*/  STS.U16 [R2+UR4+0x700], R15 ;  /* 0x0007000f02007988 */ /* 0x0003e80008000404 */
[----:B0-----:R-:W3:Y:S04]  /*1f0f0*/  LDL.LU R20, [R1+0x1bc] ;  /* 0x0001bc0001147983 */ /* 0x001ee80000300800 */
[----:B------:R-:W2:Y:S04]  /*1f100*/  LDL.LU R12, [R1+0x41cc] ;  /* 0x0041cc00010c7983 */ /* 0x000ea80000300800 */
[----:B-1----:R-:W2:Y:S04]  /*1f110*/  LDL.LU R13, [R1+0x41c8] ;  /* 0x0041c800010d7983 */ /* 0x002ea80000300800 */
[----:B------:R-:W2:Y:S04]  /*1f120*/  LDL.LU R15, [R1+0x41c4] ;  /* 0x0041c400010f7983 */ /* 0x000ea80000300800 */
[----:B------:R0:W-:Y:S04]  /*1f130*/  STS.U16 [R2+UR4+0x780], R16 ;  /* 0x0007801002007988 */ /* 0x0001e80008000404 */
[----:B------:R1:W-:Y:S04]  /*1f140*/  STS.U16 [R2+UR4+0x1600], R17 ;  /* 0x0016001102007988 */ /* 0x0003e80008000404 */
[----:B------:R1:W-:Y:S04]  /*1f150*/  STS.U16 [R2+UR4+0x1680], R18 ;  /* 0x0016801202007988 */ /* 0x0003e80008000404 */
        /* <DEDUP_REMOVED lines=9> */
[----:B------:R0:W-:Y:S04]  /*1f1f0*/  STS.U16 [R2+UR4+0x2680], R27 ;  /* 0x0026801b02007988 */ /* 0x0001e80008000404 */
[----:B0-----:R-:W2:Y:S04]  /*1f200*/  LDL.LU R27, [R1+0x41a8] ;  /* 0x0041a800011b7983 */ /* 0x001ea80000300800 */
[----:B---3--:R-:W-:Y:S04]  /*1f210*/  STS.U16 [R2+UR4+0x2700], R20 ;  /* 0x0027001402007988 */ /* 0x008fe80008000404 */
[----:B----4-:R-:W-:Y:S04]  /*1f220*/  STS.U16 [R2+UR4+0x2780], R21 ;  /* 0x0027801502007988 */ /* 0x010fe80008000404 */
[----:B------:R-:W-:Y:S04]  /*1f230*/  STS.U16 [R2+UR4+0x3600], R22 ;  /* 0x0036001602007988 */ /* 0x000fe80008000404 */
[----:B--2---:R-:W-:Y:S04]  /*1f240*/  STS.U16 [R2+UR4+0x3680], R23 ;  /* 0x0036801702007988 */ /* 0x004fe80008000404 */
        /* <DEDUP_REMOVED lines=12> */
[----:B0-----:R-:W2:Y:S04]  /*1f310*/  LDL.LU R25, [R1+0x3e8] ;  /* 0x0003e80001197983 */ /* 0x001ea80000300800 */
[----:B-1----:R-:W3:Y:S04]  /*1f320*/  LDL.LU R28, [R1+0x3e4] ;  /* 0x0003e400011c7983 */ /* 0x002ee80000300800 */
[----:B------:R-:W-:Y:S04]  /*1f330*/  STS.U16 [R2+UR4+0x6700], R27 ;  /* 0x0067001b02007988 */ /* 0x000fe80008000404 */
[----:B------:R0:W-:Y:S04]  /*1f340*/  STS.U16 [R2+UR4+0x6780], R26 ;  /* 0x0067801a02007988 */ /* 0x0001e80008000404 */
[----:B0-----:R-:W4:Y:S04]  /*1f350*/  LDL.LU R26, [R1+0x3e0] ;  /* 0x0003e000011a7983 */ /* 0x001f280000300800 */
[----:B------:R-:W4:Y:S04]  /*1f360*/  LDL.LU R27, [R1+0x3dc] ;  /* 0x0003dc00011b7983 */ /* 0x000f280000300800 */
[----:B------:R-:W-:Y:S04]  /*1f370*/  STS.U16 [R2+UR4+0x7600], R18 ;  /* 0x0076001202007988 */ /* 0x000fe80008000404 */
[----:B------:R-:W-:Y:S04]  /*1f380*/  STS.U16 [R2+UR4+0x7680], R17 ;  /* 0x0076801102007988 */ /* 0x000fe80008000404 */
[----:B------:R-:W-:Y:S04]  /*1f390*/  STS.U16 [R2+UR4+0x7700], R16 ;  /* 0x0077001002007988 */ /* 0x000fe80008000404 */
[----:B------:R0:W-:Y:S04]  /*1f3a0*/  STS.U16 [R2+UR4+0x7780], R15 ;  /* 0x0077800f02007988 */ /* 0x0001e80008000404 */
        /* <DEDUP_REMOVED lines=9> */
[----:B0-----:R-:W0:Y:S03]  /*1f440*/  S2R R2, SR_TID.X ;  /* 0x0000000000027919 */ /* 0x001e260000002100 */
[----:B------:R-:W4:Y:S04]  /*1f450*/  LDL.LU R7, [R1+0xf0] ;  /* 0x0000f00001077983 */ /* 0x000f280000300800 */
[----:B------:R-:W4:Y:S04]  /*1f460*/  LDL.LU R8, [R1+0xec] ;  /* 0x0000ec0001087983 */ /* 0x000f280000300800 */
[----:B------:R-:W4:Y:S04]  /*1f470*/  LDL.LU R9, [R1+0xe8] ;  /* 0x0000e80001097983 */ /* 0x000f280000300800 */
[----:B------:R-:W4:Y:S04]  /*1f480*/  LDL.LU R14, [R1+0x94] ;  /* 0x00009400010e7983 */ /* 0x000f280000300800 */
[----:B------:R-:W4:Y:S04]  /*1f490*/  LDL.LU R19, [R1+0x90] ;  /* 0x0000900001137983 */ /* 0x000f280000300800 */
[----:B------:R1:W-:Y:S04]  /*1f4a0*/  STL [R1+0x4190], R18 ;  /* 0x0041901201007387 */ /* 0x0003e80000100800 */
[----:B-1----:R-:W4:Y:S04]  /*1f4b0*/  LDL.LU R18, [R1+0x360] ;  /* 0x0003600001127983 */ /* 0x002f280000300800 */
[----:B------:R1:W-:Y:S04]  /*1f4c0*/  STL [R1+0x4194], R17 ;  /* 0x0041941101007387 */ /* 0x0003e80000100800 */
[----:B-1----:R-:W4:Y:S01]  /*1f4d0*/  LDL.LU R17, [R1+0x368] ;  /* 0x0003680001117983 */ /* 0x002f220000300800 */
[----:B0-----:R-:W-:-:S03]  /*1f4e0*/  LOP3.LUT R2, R2, 0x3f, RZ, 0xc0, !PT ;  /* 0x0000003f02027812 */ /* 0x001fc600078ec0ff */
[----:B------:R0:W-:Y:S02]  /*1f4f0*/  STL [R1+0x4198], R16 ;  /* 0x0041981001007387 */ /* 0x0001e40000100800 */
[----:B------:R-:W-:Y:S02]  /*1f500*/  IMAD.SHL.U32 R2, R2, 0x2, RZ ;  /* 0x0000000202027824 */ /* 0x000fe400078e00ff */
[----:B0-----:R-:W4:Y:S04]  /*1f510*/  LDL.LU R16, [R1+0x370] ;  /* 0x0003700001107983 */ /* 0x001f280000300800 */
[----:B------:R0:W-:Y:S02]  /*1f520*/  STL [R1+0x419c], R15 ;  /* 0x00419c0f01007387 */ /* 0x0001e40000100800 */
[----:B0-----:R-:W-:-:S02]  /*1f530*/  LOP3.LUT R15, R2, 0x40, RZ, 0x3c, !PT ;  /* 0x00000040020f7812 */ /* 0x001fc400078e3cff */
[----:B------:R-:W4:Y:S04]  /*1f540*/  LDL.LU R2, [R1+0x378] ;  /* 0x0003780001027983 */ /* 0x000f280000300800 */
[----:B--2---:R0:W-:Y:S04]  /*1f550*/  STS.U16 [R15+UR4+0x800], R25 ;  /* 0x000800190f007988 */ /* 0x0041e80008000404 */
[----:B---3--:R1:W-:Y:S04]  /*1f560*/  STS.U16 [R15+UR4+0x880], R28 ;  /* 0x0008801c0f007988 */ /* 0x0083e80008000404 */
[----:B0-----:R-:W2:Y:S04]  /*1f570*/  LDL.LU R25, [R1+0x30] ;  /* 0x0000300001197983 */ /* 0x001ea80000300800 */
[----:B-1----:R-:W3:Y:S04]  /*1f580*/  LDL.LU R28, [R1+0x2c] ;  /* 0x00002c00011c7983 */ /* 0x002ee80000300800 */
[----:B----4-:R0:W-:Y:S04]  /*1f590*/  STS.U16 [R15+UR4+0x900], R26 ;  /* 0x0009001a0f007988 */ /* 0x0101e80008000404 */
[----:B------:R1:W-:Y:S04]  /*1f5a0*/  STS.U16 [R15+UR4+0x980], R27 ;  /* 0x0009801b0f007988 */ /* 0x0003e80008000404 */
[----:B0-----:R-:W4:Y:S04]  /*1f5b0*/  LDL.LU R26, [R1+0x41a4] ;  /* 0x0041a400011a7983 */ /* 0x001f280000300800 */
[----:B-1----:R-:W2:Y:S04]  /*1f5c0*/  LDL.LU R27, [R1+0x41a0] ;  /* 0x0041a000011b7983 */ /* 0x002ea80000300800 */
[----:B------:R-:W-:Y:S04]  /*1f5d0*/  STS.U16 [R15+UR4+0x1800], R2 ;  /* 0x001800020f007988 */ /* 0x000fe80008000404 */
[----:B------:R0:W-:Y:S04]  /*1f5e0*/  STS.U16 [R15+UR4+0x1880], R16 ;  /* 0x001880100f007988 */ /* 0x0001e80008000404 */
[----:B------:R1:W-:Y:S04]  /*1f5f0*/  STS.U16 [R15+UR4+0x1900], R17 ;  /* 0x001900110f007988 */ /* 0x0003e80008000404 */
[----:B------:R1:W-:Y:S04]  /*1f600*/  STS.U16 [R15+UR4+0x1980], R18 ;  /* 0x001980120f007988 */ /* 0x0003e80008000404 */
        /* <DEDUP_REMOVED lines=14> */
[----:B0-----:R-:W3:Y:S04]  /*1f6f0*/  LDL.LU R16, [R1+0x3d8] ;  /* 0x0003d80001107983 */ /* 0x001ee80000300800 */
[----:B-1----:R-:W3:Y:S04]  /*1f700*/  LDL.LU R17, [R1+0x3d4] ;  /* 0x0003d40001117983 */ /* 0x002ee80000300800 */
[----:B------:R-:W3:Y:S04]  /*1f710*/  LDL.LU R18, [R1+0x3d0] ;  /* 0x0003d00001127983 */ /* 0x000ee80000300800 */
[----:B--2---:R-:W-:Y:S04]  /*1f720*/  STS.U16 [R15+UR4+0x5900], R27 ;  /* 0x0059001b0f007988 */ /* 0x004fe80008000404 */
[----:B----4-:R-:W-:Y:S04]  /*1f730*/  STS.U16 [R15+UR4+0x5980], R26 ;  /* 0x0059801a0f007988 */ /* 0x010fe80008000404 */
[----:B------:R0:W-:Y:S04]  /*1f740*/  STS.U16 [R15+UR4+0x6800], R24 ;  /* 0x006800180f007988 */ /* 0x0001e80008000404 */
[----:B0-----:R-:W2:Y:S01]  /*1f750*/  LDL.LU R24, [R1+0x3cc] ;  /* 0x0003cc0001187983 */ /* 0x001ea20000300800 */
[----:B------:R-:W0:Y:S03]  /*1f760*/  S2R R2, SR_TID.X ;  /* 0x0000000000027919 */ /* 0x000e260000002100 */
        /* <DEDUP_REMOVED lines=13> */
[----:B---3--:R3:W-:Y:S04]  /*1f840*/  STS.U16 [R15+UR4+0x6900], R28 ;  /* 0x0069001c0f007988 */ /* 0x0087e80008000404 */
[----:B------:R-:W4:Y:S04]  /*1f850*/  LDL.LU R14, [R1+0xe0] ;  /* 0x0000e000010e7983 */ /* 0x000f280000300800 */
[----:B------:R0:W-:Y:S04]  /*1f860*/  STS.U16 [R15+UR4+0x6980], R29 ;  /* 0x0069801d0f007988 */ /* 0x0001e80008000404 */
[----:B------:R-:W4:Y:S04]  /*1f870*/  LDL.LU R19, [R1+0xdc] ;  /* 0x0000dc0001137983 */ /* 0x000f280000300800 */
[----:B------:R-:W-:Y:S04]  /*1f880*/  STS.U16 [R15+UR4+0x7800], R13 ;  /* 0x0078000d0f007988 */ /* 0x000fe80008000404 */
[----:B------:R-:W-:Y:S04]  /*1f890*/  STS.U16 [R15+UR4+0x7880], R12 ;  /* 0x0078800c0f007988 */ /* 0x000fe80008000404 */
[----:B-1----:R-:W4:Y:S04]  /*1f8a0*/  LDL.LU R25, [R1+0xd8] ;  /* 0x0000d80001197983 */ /* 0x002f280000300800 */
[----:B---3--:R-:W3:Y:S04]  /*1f8b0*/  LDL.LU R28, [R1+0x84] ;  /* 0x00008400011c7983 */ /* 0x008ee80000300800 */
[----:B------:R-:W3:Y:S04]  /*1f8c0*/  LDL.LU R4, [R1+0x7c] ;  /* 0x00007c0001047983 */ /* 0x000ee80000300800 */
[----:B------:R-:W3:Y:S01]  /*1f8d0*/  LDL.LU R5, [R1+0x78] ;  /* 0x0000780001057983 */ /* 0x000ee20000300800 */
[----:B0-----:R-:W-:-:S05]  /*1f8e0*/  LOP3.LUT R2, R2, 0x3f, RZ, 0xc0, !PT ;  /* 0x0000003f02027812 */ /* 0x001fca00078ec0ff */
[----:B------:R-:W-:Y:S01]  /*1f8f0*/  IMAD.SHL.U32 R2, R2, 0x2, RZ ;  /* 0x0000000202027824 */ /* 0x000fe200078e00ff */
[----:B------:R-:W-:Y:S04]  /*1f900*/  STS.U16 [R15+UR4+0x7900], R11 ;  /* 0x0079000b0f007988 */ /* 0x000fe80008000404 */
[----:B------:R-:W-:Y:S01]  /*1f910*/  LOP3.LUT R29, R2, 0x50, RZ, 0x3c, !PT ;  /* 0x00000050021d7812 */ /* 0x000fe200078e3cff */
[----:B------:R0:W-:Y:S04]  /*1f920*/  STS.U16 [R15+UR4+0x7980], R10 ;  /* 0x0079800a0f007988 */ /* 0x0001e80008000404 */
[----:B------:R-:W3:Y:S04]  /*1f930*/  LDL.LU R2, [R1+0x80] ;  /* 0x0000800001027983 */ /* 0x000ee80000300800 */
[----:B0-----:R-:W3:Y:S04]  /*1f940*/  LDL.LU R15, [R1+0x419c] ;  /* 0x00419c00010f7983 */ /* 0x001ee80000300800 */
[----:B------:R0:W-:Y:S04]  /*1f950*/  STS.U16 [R29+UR4+0xa00], R16 ;  /* 0x000a00101d007988 */ /* 0x0001e80008000404 */
[----:B------:R1:W-:Y:S04]  /*1f960*/  STS.U16 [R29+UR4+0xa80], R17 ;  /* 0x000a80111d007988 */ /* 0x0003e80008000404 */
[----:B------:R1:W-:Y:S04]  /*1f970*/  STS.U16 [R29+UR4+0xb00], R18 ;  /* 0x000b00121d007988 */ /* 0x0003e80008000404 */
[----:B0-----:R-:W3:Y:S04]  /*1f980*/  LDL.LU R16, [R1+0x4198] ;  /* 0x0041980001107983 */ /* 0x001ee80000300800 */
[----:B-1----:R-:W3:Y:S04]  /*1f990*/  LDL.LU R17, [R1+0x4194] ;  /* 0x0041940001117983 */ /* 0x002ee80000300800 */
[----:B------:R-:W3:Y:S04]  /*1f9a0*/  LDL.LU R18, [R1+0x4190] ;  /* 0x0041900001127983 */ /* 0x000ee80000300800 */
[----:B--2---:R0:W-:Y:S04]  /*1f9b0*/  STS.U16 [R29+UR4+0xb80], R24 ;  /* 0x000b80181d007988 */ /* 0x0041e80008000404 */
[----:B0-----:R-:W2:Y:S04]  /*1f9c0*/  LDL.LU R24, [R1+0x418c] ;  /* 0x00418c0001187983 */ /* 0x001ea80000300800 */
[----:B----4-:R0:W-:Y:S04]  /*1f9d0*/  STS.U16 [R29+UR4+0x1a00], R27 ;  /* 0x001a001b1d007988 */ /* 0x0101e80008000404 */
[----:B------:R1:W-:Y:S04]  /*1f9e0*/  STS.U16 [R29+UR4+0x1a80], R26 ;  /* 0x001a801a1d007988 */ /* 0x0003e80008000404 */
[----:B0-----:R-:W4:Y:S04]  /*1f9f0*/  LDL.LU R27, [R1+0x3c8] ;  /* 0x0003c800011b7983 */ /* 0x001f280000300800 */
[----:B-1----:R-:W4:Y:S04]  /*1fa00*/  LDL.LU R26, [R1+0x3c4] ;  /* 0x0003c400011a7983 */ /* 0x002f280000300800 */
[----:B--2---:R0:W-:Y:S04]  /*1fa10*/  STS.U16 [R29+UR4+0x1b00], R24 ;  /* 0x001b00181d007988 */ /* 0x0041e80008000404 */
[----:B------:R1:W-:Y:S04]  /*1fa20*/  STS.U16 [R29+UR4+0x1b80], R20 ;  /* 0x001b80141d007988 */ /* 0x0003e80008000404 */
[----:B------:R2:W-:Y:S04]  /*1fa30*/  STS.U16 [R29+UR4+0x2a00], R21 ;  /* 0x002a00151d007988 */ /* 0x0005e80008000404 */
[----:B------:R3:W-:Y:S04]  /*1fa40*/  STS.U16 [R29+UR4+0x2a80], R22 ;  /* 0x002a80161d007988 */ /* 0x0007e80008000404 */
[----:B------:R4:W-:Y:S04]  /*1fa50*/  STS.U16 [R29+UR4+0x2b00], R23 ;  /* 0x002b00171d007988 */ /* 0x0009e80008000404 */
[----:B------:R4:W-:Y:S04]  /*1fa60*/  STS.U16 [R29+UR4+0x2b80], R3 ;  /* 0x002b80031d007988 */ /* 0x0009e80008000404 */
[----:B0-----:R-:W4:Y:S04]  /*1fa70*/  LDL.LU R24, [R1+0x3c0] ;  /* 0x0003c00001187983 */ /* 0x001f280000300800 */
[----:B-1----:R-:W4:Y:S04]  /*1fa80*/  LDL.LU R20, [R1+0x4188] ;  /* 0x0041880001147983 */ /* 0x002f280000300800 */
[----:B--2---:R-:W2:Y:S04]  /*1fa90*/  LDL.LU R21, [R1+0x4184] ;  /* 0x0041840001157983 */ /* 0x004ea80000300800 */
[----:B---3--:R-:W3:Y:S04]  /*1faa0*/  LDL.LU R22, [R1+0x4180] ;  /* 0x0041800001167983 */ /* 0x008ee80000300800 */
[----:B----4-:R-:W4:Y:S04]  /*1fab0*/  LDL.LU R23, [R1+0x417c] ;  /* 0x00417c0001177983 */ /* 0x010f280000300800 */
        /* <DEDUP_REMOVED lines=8> */
[----:B-1----:R-:W3:Y:S04]  /*1fb40*/  LDL.LU R6, [R1+0x4170] ;  /* 0x0041700001067983 */ /* 0x002ee80000300800 */
[----:B------:R-:W4:Y:S04]  /*1fb50*/  LDL.LU R7, [R1+0x416c] ;  /* 0x00416c0001077983 */ /* 0x000f280000300800 */
[----:B------:R-:W2:Y:S04]  /*1fb60*/  LDL.LU R8, [R1+0x4168] ;  /* 0x0041680001087983 */ /* 0x000ea80000300800 */
[----:B------:R-:W3:Y:S04]  /*1fb70*/  LDL.LU R9, [R1+0x4164] ;  /* 0x0041640001097983 */ /* 0x000ee80000300800 */
[----:B------:R-:W4:Y:S04]  /*1fb80*/  LDL.LU R14, [R1+0x4160] ;  /* 0x00416000010e7983 */ /* 0x000f280000300800 */
[----:B------:R0:W-:Y:S04]  /*1fb90*/  STS.U16 [R29+UR4+0x4b00], R19 ;  /* 0x004b00131d007988 */ /* 0x0001e80008000404 */
[----:B------:R1:W-:Y:S04]  /*1fba0*/  STS.U16 [R29+UR4+0x4b80], R25 ;  /* 0x004b80191d007988 */ /* 0x0003e80008000404 */
[----:B------:R1:W-:Y:S04]  /*1fbb0*/  STS.U16 [R29+UR4+0x5a00], R28 ;  /* 0x005a001c1d007988 */ /* 0x0003e80008000404 */
[----:B0-----:R-:W2:Y:S04]  /*1fbc0*/  LDL.LU R19, [R1+0x415c] ;  /* 0x00415c0001137983 */ /* 0x001ea80000300800 */
[----:B-1----:R-:W3:Y:S04]  /*1fbd0*/  LDL.LU R25, [R1+0x4158] ;  /* 0x0041580001197983 */ /* 0x002ee80000300800 */
[----:B------:R-:W4:Y:S04]  /*1fbe0*/  LDL.LU R28, [R1+0x4154] ;  /* 0x00415400011c7983 */ /* 0x000f280000300800 */
[----:B------:R0:W-:Y:S02]  /*1fbf0*/  STS.U16 [R29+UR4+0x5a80], R2 ;  /* 0x005a80021d007988 */ /* 0x0001e40008000404 */
[----:B0-----:R-:W0:Y:S02]  /*1fc00*/  S2R R2, SR_TID.X ;  /* 0x0000000000027919 */ /* 0x001e240000002100 */
[----:B------:R-:W-:Y:S04]  /*1fc10*/  STS.U16 [R29+UR4+0x5b00], R4 ;  /* 0x005b00041d007988 */ /* 0x000fe80008000404 */
[----:B------:R-:W-:Y:S01]  /*1fc20*/  STS.U16 [R29+UR4+0x5b80], R5 ;  /* 0x005b80051d007988 */ /* 0x000fe20008000404 */
[----:B0-----:R-:W-:-:S05]  /*1fc30*/  LOP3.LUT R2, R2, 0x3f, RZ, 0xc0, !PT ;  /* 0x0000003f02027812 */ /* 0x001fca00078ec0ff */
[----:B------:R-:W-:Y:S01]  /*1fc40*/  IMAD.SHL.U32 R2, R2, 0x2, RZ ;  /* 0x0000000202027824 */ /* 0x000fe200078e00ff */
[----:B----4-:R0:W-:Y:S04]  /*1fc50*/  STS.U16 [R29+UR4+0x6a00], R28 ;  /* 0x006a001c1d007988 */ /* 0x0101e80008000404 */
[----:B---3--:R1:W-:Y:S04]  /*1fc60*/  STS.U16 [R29+UR4+0x6a80], R25 ;  /* 0x006a80191d007988 */ /* 0x0083e80008000404 */
[----:B--2---:R-:W-:Y:S04]  /*1fc70*/  STS.U16 [R29+UR4+0x6b00], R19 ;  /* 0x006b00131d007988 */ /* 0x004fe80008000404 */
[----:B------:R-:W-:Y:S04]  /*1fc80*/  STS.U16 [R29+UR4+0x6b80], R14 ;  /* 0x006b800e1d007988 */ /* 0x000fe80008000404 */
[----:B------:R-:W-:Y:S04]  /*1fc90*/  STS.U16 [R29+UR4+0x7a00], R9 ;  /* 0x007a00091d007988 */ /* 0x000fe80008000404 */
[----:B------:R-:W-:Y:S04]  /*1fca0*/  STS.U16 [R29+UR4+0x7a80], R8 ;  /* 0x007a80081d007988 */ /* 0x000fe80008000404 */
[----:B------:R-:W-:Y:S04]  /*1fcb0*/  STS.U16 [R29+UR4+0x7b00], R7 ;  /* 0x007b00071d007988 */ /* 0x000fe80008000404 */
[----:B------:R2:W-:Y:S04]  /*1fcc0*/  STS.U16 [R29+UR4+0x7b80], R6 ;  /* 0x007b80061d007988 */ /* 0x0005e80008000404 */
[----:B0-----:R-:W3:Y:S01]  /*1fcd0*/  LDL.LU R28, [R1+0x4150] ;  /* 0x00415000011c7983 */ /* 0x001ee20000300800 */
[----:B-1----:R-:W-:-:S03]  /*1fce0*/  LOP3.LUT R25, R2, 0x60, RZ, 0x3c, !PT ;  /* 0x0000006002197812 */ /* 0x002fc600078e3cff */
[----:B------:R-:W4:Y:S04]  /*1fcf0*/  LDL R5, [R1+0x1920] ;  /* 0x0019200001057983 */ /* 0x000f280000100800 */
[----:B------:R-:W4:Y:S04]  /*1fd00*/  LDL R4, [R1+0x1934] ;  /* 0x0019340001047983 */ /* 0x000f280000100800 */
[----:B------:R0:W-:Y:S04]  /*1fd10*/  STS.U16 [R25+UR4+0xc00], R27 ;  /* 0x000c001b19007988 */ /* 0x0001e80008000404 */
[----:B--2---:R-:W2:Y:S04]  /*1fd20*/  LDL.LU R29, [R1+0x414c] ;  /* 0x00414c00011d7983 */ /* 0x004ea80000300800 */
[----:B------:R1:W-:Y:S04]  /*1fd30*/  STS.U16 [R25+UR4+0xc80], R26 ;  /* 0x000c801a19007988 */ /* 0x0003e80008000404 */
[----:B------:R1:W-:Y:S04]  /*1fd40*/  STS.U16 [R25+UR4+0xd00], R24 ;  /* 0x000d001819007988 */ /* 0x0003e80008000404 */
[----:B0-----:R-:W3:Y:S04]  /*1fd50*/  LDL.LU R27, [R1+0x4148] ;  /* 0x00414800011b7983 */ /* 0x001ee80000300800 */
[----:B-1----:R-:W4:Y:S04]  /*1fd60*/  LDL.LU R26, [R1+0x4144] ;  /* 0x00414400011a7983 */ /* 0x002f280000300800 */
[----:B------:R-:W2:Y:S04]  /*1fd70*/  LDL.LU R24, [R1+0x4140] ;  /* 0x0041400001187983 */ /* 0x000ea80000300800 */
[----:B--2---:R0:W-:Y:S04]  /*1fd80*/  STS.U16 [R25+UR4+0xd80], R24 ;  /* 0x000d801819007988 */ /* 0x0041e80008000404 */
[----:B0-----:R-:W2:Y:S04]  /*1fd90*/  LDL.LU R24, [R1+0x413c] ;  /* 0x00413c0001187983 */ /* 0x001ea80000300800 */
[----:B----4-:R0:W-:Y:S04]  /*1fda0*/  STS.U16 [R25+UR4+0x1c00], R26 ;  /* 0x001c001a19007988 */ /* 0x0101e80008000404 */
[----:B---3--:R1:W-:Y:S04]  /*1fdb0*/  STS.U16 [R25+UR4+0x1c80], R27 ;  /* 0x001c801b19007988 */ /* 0x0083e80008000404 */
[----:B------:R3:W-:Y:S04]  /*1fdc0*/  STS.U16 [R25+UR4+0x1d00], R29 ;  /* 0x001d001d19007988 */ /* 0x0007e80008000404 */
[----:B------:R4:W-:Y:S04]  /*1fdd0*/  STS.U16 [R25+UR4+0x1d80], R28 ;  /* 0x001d801c19007988 */ /* 0x0009e80008000404 */
[----:B0-----:R-:W2:Y:S04]  /*1fde0*/  LDL.LU R26, [R1+0x4138] ;  /* 0x00413800011a7983 */ /* 0x001ea80000300800 */
[----:B-1----:R-:W2:Y:S04]  /*1fdf0*/  LDL.LU R27, [R1+0x4134] ;  /* 0x00413400011b7983 */ /* 0x002ea80000300800 */
[----:B---3--:R-:W3:Y:S04]  /*1fe00*/  LDL.LU R29, [R1+0x4130] ;  /* 0x00413000011d7983 */ /* 0x008ee80000300800 */
[----:B----4-:R-:W4:Y:S01]  /*1fe10*/  LDL.LU R28, [R1+0x412c] ;  /* 0x00412c00011c7983 */ /* 0x010f220000300800 */
[----:B--2---:R-:W-:-:S06]  /*1fe20*/  PRMT R24, RZ, 0x7610, R24 ;  /* 0x00007610ff187816 */ /* 0x004fcc0000000018 */
[----:B------:R0:W2:Y:S04]  /*1fe30*/  @!P0 LDG.E.U16 R24, desc[UR8][R4.64] ;  /* 0x0000000804188981 */ /* 0x0000a8000c1e1500 */
[----:B------:R-:W0:Y:S04]  /*1fe40*/  LDL R4, [R1+0x1930] ;  /* 0x0019300001047983 */ /* 0x000e280000100800 */
[----:B------:R-:W0:Y:S01]  /*1fe50*/  LDL R5, [R1+0x1948] ;  /* 0x0019480001057983 */ /* 0x000e220000100800 */
[----:B---3--:R-:W-:Y:S02]  /*1fe60*/  PRMT R29, RZ, 0x7610, R29 ;  /* 0x00007610ff1d7816 */ /* 0x008fe4000000001d */
[----:B0-----:R-:W-:-:S04]  /*1fe70*/  @!P0 LOP3.LUT R5, R5, R4, RZ, 0x3c, !PT ;  /* 0x0000000405058212 */ /* 0x001fc800078e3cff */
[----:B------:R-:W-:-:S04]  /*1fe80*/  @!P0 LOP3.LUT R4, R5, R4, RZ, 0x3c, !PT ;  /* 0x0000000405048212 */ /* 0x000fc800078e3cff */
[----:B------:R-:W-:-:S05]  /*1fe90*/  @!P0 LOP3.LUT R5, R5, R4, RZ, 0x3c, !PT ;  /* 0x0000000405058212 */ /* 0x000fca00078e3cff */
[----:B------:R-:W3:Y:S04]  /*1fea0*/  @!P0 LDG.E.U16 R29, desc[UR8][R4.64] ;  /* 0x00000008041d8981 */ /* 0x000ee8000c1e1500 */
[----:B--2---:R-:W-:Y:S04]  /*1feb0*/  STL [R1+0x3f24], R24 ;  /* 0x003f241801007387 */ /* 0x004fe80000100800 */
[----:B---3--:R0:W-:Y:S04]  /*1fec0*/  STL [R1+0x1b0], R29 ;  /* 0x0001b01d01007387 */ /* 0x0081e80000100800 */
[----:B0-----:R-:W2:Y:S04]  /*1fed0*/  LDL.LU R29, [R1+0x4128] ;  /* 0x00412800011d7983 */ /* 0x001ea80000300800 */
[----:B------:R-:W3:Y:S04]  /*1fee0*/  LDL R4, [R1+0x1810] ;  /* 0x0018100001047983 */ /* 0x000ee80000100800 */
[----:B------:R-:W3:Y:S01]  /*1fef0*/  LDL R5, [R1+0x1814] ;  /* 0x0018140001057983 */ /* 0x000ee20000100800 */
[----:B----4-:R-:W-:-:S02]  /*1ff00*/  PRMT R28, RZ, 0x7610, R28 ;  /* 0x00007610ff1c7816 */ /* 0x010fc4000000001c */
[----:B---3--:R-:W-:-:S04]  /*1ff10*/  @!P0 LOP3.LUT R5, R5, R4, RZ, 0x3c, !PT ;  /* 0x0000000405058212 */ /* 0x008fc800078e3cff */
[----:B------:R-:W-:-:S04]  /*1ff20*/  @!P0 LOP3.LUT R4, R5, R4, RZ, 0x3c, !PT ;  /* 0x0000000405048212 */ /* 0x000fc800078e3cff */
[----:B------:R-:W-:-:S05]  /*1ff30*/  @!P0 LOP3.LUT R5, R5, R4, RZ, 0x3c, !PT ;  /* 0x0000000405058212 */ /* 0x000fca00078e3cff */
[----:B------:R-:W3:Y:S04]  /*1ff40*/  @!P0 LDG.E.U16 R28, desc[UR8][R4.64] ;  /* 0x00000008041c8981 */ /* 0x000ee8000c1e1500 */
[----:B---3--:R0:W-:Y:S04]  /*1ff50*/  STL [R1+0x1ac], R28 ;  /* 0x0001ac1c01007387 */ /* 0x0081e80000100800 */
[----:B0-----:R-:W3:Y:S04]  /*1ff60*/  LDL.LU R28, [R1+0x4124] ;  /* 0x00412400011c7983 */ /* 0x001ee80000300800 */
[----:B------:R-:W4:Y:S04]  /*1ff70*/  LDL R4, [R1+0x17d0] ;  /* 0x0017d00001047983 */ /* 0x000f280000100800 */
[----:B------:R-:W4:Y:S01]  /*1ff80*/  LDL R5, [R1+0x17d4] ;  /* 0x0017d40001057983 */ /* 0x000f220000100800 */
[----:B--2---:R-:W-:-:S02]  /*1ff90*/  PRMT R29, RZ, 0x7610, R29 ;  /* 0x00007610ff1d7816 */ /* 0x004fc4000000001d */
[----:B----4-:R-:W-:-:S04]  /*1ffa0*/  @!P0 LOP3.LUT R5, R5, R4, RZ, 0x3c, !PT ;  /* 0x0000000405058212 */ /* 0x010fc800078e3cff */
[----:B------:R-:W-:-:S04]  /*1ffb0*/  @!P0 LOP3.LUT R4, R5, R4, RZ, 0x3c, !PT ;  /* 0x0000000405048212 */ /* 0x000fc800078e3cff */
[----:B------:R-:W-:-:S05]  /*1ffc0*/  @!P0 LOP3.LUT R5, R5, R4, RZ, 0x3c, !PT ;  /* 0x0000000405058212 */ /* 0x000fca00078e3cff */
[----:B------:R-:W2:Y:S04]  /*1ffd0*/  @!P0 LDG.E.U16 R29, desc[UR8][R4.64] ;  /* 0x00000008041d8981 */ /* 0x000ea8000c1e1500 */
[----:B--2---:R0:W-:Y:S04]  /*1ffe0*/  STL [R1+0x1a4], R29 ;  /* 0x0001a41d01007387 */ /* 0x0041e80000100800 */
[----:B0-----:R-:W2:Y:S04]  /*1fff0*/  LDL.LU R29, [R1+0x4120] ;  /* 0x00412000011d7983 */ /* 0x001ea80000300800 */
[----:B------:R-:W4:Y:S04]  /*20000*/  LDL R4, [R1+0x1790] ;  /* 0x0017900001047983 */ /* 0x000f280000100800 */
[----:B------:R-:W4:Y:S01]  /*20010*/  LDL R5, [R1+0x1794] ;  /* 0x0017940001057983 */ /* 0x000f220000100800 */
[----:B---3--:R-:W-:-:S02]  /*20020*/  PRMT R28, RZ, 0x7610, R28 ;  /* 0x00007610ff1c7816 */ /* 0x008fc4000000001c */
[----:B----4-:R-:W-:-:S04]  /*20030*/  @!P0 LOP3.LUT R5, R5, R4, RZ, 0x3c, !PT ;  /* 0x0000000405058212 */ /* 0x010fc800078e3cff */
        /* <DEDUP_REMOVED lines=781> */
[----:B------:R-:W-:-:S02]  /*23110*/  PRMT R9, RZ, 0x7610, R9 ;  /* 0x00007610ff097816 */ /* 0x000fc40000000009 */
[----:B----4-:R-:W-:-:S04]  /*23120*/  @!P0 LOP3.LUT R5, R5, R4, RZ, 0x3c, !PT ;  /* 0x0000000405058212 */ /* 0x010fc800078e3cff */
[----:B------:R-:W-:-:S04]  /*23130*/  @!P0 LOP3.LUT R4, R5, R4, RZ, 0x3c, !PT ;  /* 0x0000000405048212 */ /* 0x000fc800078e3cff */
[----:B------:R-:W-:-:S05]  /*23140*/  @!P0 LOP3.LUT R5, R5, R4, RZ, 0x3c, !PT ;  /* 0x0000000405058212 */ /* 0x000fca00078e3cff */
[----:B------:R0:W4:Y:S04]  /*23150*/  @!P0 LDG.E.U16 R9, desc[UR8][R4.64] ;  /* 0x0000000804098981 */ /* 0x000128000c1e1500 */
[----:B------:R-:W0:Y:S04]  /*23160*/  LDL R4, [R1+0x1578] ;  /* 0x0015780001047983 */ /* 0x000e280000100800 */
[----:B------:R-:W0:Y:S01]  /*23170*/  LDL R5, [R1+0x184c] ;  /* 0x00184c0001057983 */ /* 0x000e220000100800 */
[----:B---3--:R-:W-:Y:S02]  /*23180*/  PRMT R28, RZ, 0x7610, R28 ;  /* 0x00007610ff1c7816 */ /* 0x008fe4000000001c */
[----:B0-----:R-:W-:-:S04]  /*23190*/  @!P0 LOP3.LUT R5, R5, R4, RZ, 0x3c, !PT ;  /* 0x0000000405058212 */ /* 0x001fc800078e3cff */
[----:B------:R-:W-:-:S04]  /*231a0*/  @!P0 LOP3.LUT R4, R5, R4, RZ, 0x3c, !PT ;  /* 0x0000000405048212 */ /* 0x000fc800078e3cff */
[----:B------:R-:W-:-:S05]  /*231b0*/  @!P0 LOP3.LUT R5, R5, R4, RZ, 0x3c, !PT ;  /* 0x0000000405058212 */ /* 0x000fca00078e3cff */
[----:B------:R-:W3:Y:S04]  /*231c0*/  @!P0 LDG.E.U16 R28, desc[UR8][R4.64] ;  /* 0x00000008041c8981 */ /* 0x000ee8000c1e1500 */
[----:B----4-:R0:W-:Y:S04]  /*231d0*/  STL [R1+0x44], R9 ;  /* 0x0000440901007387 */ /* 0x0101e80000100800 */
[----:B0-----:R-:W4:Y:S04]  /*231e0*/  LDL R9, [R1+0x181c] ;  /* 0x00181c0001097983 */ /* 0x001f280000100800 */
        /* <DEDUP_REMOVED lines=35> */
[----:B------:R-:W3:Y:S01]  /*23420*/  @!P0 LDG.E.U16 R28, desc[UR8][R4.64] ;  /* 0x00000008041c8981 */ /* 0x000ee2000c1e1500 */
[----:B------:R-:W-:-:S03]  /*23430*/  PRMT R8, RZ, 0x7610, R8 ;  /* 0x00007610ff087816 */ /* 0x000fc60000000008 */
[----:B---3--:R0:W-:Y:S04]  /*23440*/  STL [R1+0x30], R28 ;  /* 0x0000301c01007387 */ /* 0x0081e80000100800 */
[----:B0-----:R-:W3:Y:S04]  /*23450*/  LDL.LU R28, [R1+0x3fb0] ;  /* 0x003fb000011c7983 */ /* 0x001ee80000300800 */
[----:B------:R-:W4:Y:S01]  /*23460*/  LDL R5, [R1+0x1554] ;  /* 0x0015540001057983 */ /* 0x000f220000100800 */
[----:B------:R-:W-:-:S03]  /*23470*/  @!P0 IMAD.MOV.U32 R4, RZ, RZ, R9 ;  /* 0x000000ffff048224 */ /* 0x000fc600078e0009 */
[----:B------:R-:W2:Y:S04]  /*23480*/  LDL R9, [R1+0x16a0] ;  /* 0x0016a00001097983 */ /* 0x000ea80000100800 */
[----:B----4-:R0:W4:Y:S04]  /*23490*/  @!P0 LDG.E.U16 R8, desc[UR8][R4.64] ;  /* 0x0000000804088981 */ /* 0x010128000c1e1500 */
[----:B------:R-:W0:Y:S04]  /*234a0*/  LDL R4, [R1+0x17e0] ;  /* 0x0017e00001047983 */ /* 0x000e280000100800 */
[----:B------:R-:W0:Y:S01]  /*234b0*/  LDL R5, [R1+0x17e4] ;  /* 0x0017e40001057983 */ /* 0x000e220000100800 */
[----:B---3--:R-:W-:-:S02]  /*234c0*/  PRMT R28, RZ, 0x7610, R28 ;  /* 0x00007610ff1c7816 */ /* 0x008fc4000000001c */
        /* <DEDUP_REMOVED lines=41> */
[----:B------:R0:W3:Y:S01]  /*23760*/  @!P0 LDG.E.U16 R28, desc[UR8][R4.64] ;  /* 0x00000008041c8981 */ /* 0x0000e2000c1e1500 */
[----:B------:R-:W-:Y:S01]  /*23770*/  PRMT R24, RZ, 0x7610, R24 ;  /* 0x00007610ff187816 */ /* 0x000fe20000000018 */
[----:B0-----:R-:W-:Y:S02]  /*23780*/  @!P0 IMAD.MOV.U32 R4, RZ, RZ, R8 ;  /* 0x000000ffff048224 */ /* 0x001fe400078e0008 */
[----:B------:R-:W-:-:S05]  /*23790*/  @!P0 IMAD.MOV.U32 R5, RZ, RZ, R9 ;  /* 0x000000ffff058224 */ /* 0x000fca00078e0009 */
[----:B------:R0:W4:Y:S04]  /*237a0*/  @!P0 LDG.E.U16 R24, desc[UR8][R4.64] ;  /* 0x0000000804188981 */ /* 0x000128000c1e1500 */
[----:B---3--:R1:W-:Y:S04]  /*237b0*/  STL [R1+0x18], R28 ;  /* 0x0000181c01007387 */ /* 0x0083e80000100800 */
[----:B-1----:R-:W3:Y:S04]  /*237c0*/  LDL.LU R28, [R1+0x3f9c] ;  /* 0x003f9c00011c7983 */ /* 0x002ee80000300800 */
[----:B------:R-:W0:Y:S04]  /*237d0*/  LDL R4, [R1+0x1660] ;  /* 0x0016600001047983 */ /* 0x000e280000100800 */
[----:B------:R-:W0:Y:S01]  /*237e0*/  LDL R5, [R1+0x1664] ;  /* 0x0016640001057983 */ /* 0x000e220000100800 */
[----:B------:R-:W-:-:S03]  /*237f0*/  PRMT R2, RZ, 0x7610, R2 ;  /* 0x00007610ff027816 */ /* 0x000fc60000000002 */
[----:B------:R-:W3:Y:S04]  /*23800*/  LDL R9, [R1+0x15a0] ;  /* 0x0015a00001097983 */ /* 0x000ee80000100800 */
[----:B------:R-:W3:Y:S01]  /*23810*/  LDL R8, [R1+0x15a4] ;  /* 0x0015a40001087983 */ /* 0x000ee20000100800 */
[----:B0-----:R-:W-:-:S04]  /*23820*/  @!P0 LOP3.LUT R5, R5, R4, RZ, 0x3c, !PT ;  /* 0x0000000405058212 */ /* 0x001fc800078e3cff */
[----:B------:R-:W-:-:S04]  /*23830*/  @!P0 LOP3.LUT R4, R5, R4, RZ, 0x3c, !PT ;  /* 0x0000000405048212 */ /* 0x000fc800078e3cff */
[----:B------:R-:W-:-:S05]  /*23840*/  @!P0 LOP3.LUT R5, R5, R4, RZ, 0x3c, !PT ;  /* 0x0000000405058212 */ /* 0x000fca00078e3cff */
[----:B------:R-:W2:Y:S04]  /*23850*/  @!P0 LDG.E.U16 R2, desc[UR8][R4.64] ;  /* 0x0000000804028981 */ /* 0x000ea8000c1e1500 */
[----:B----4-:R0:W-:Y:S04]  /*23860*/  STL [R1+0x3f28], R24 ;  /* 0x003f281801007387 */ /* 0x0101e80000100800 */
[----:B0-----:R-:W4:Y:S04]  /*23870*/  LDL R24, [R1+0x1624] ;  /* 0x0016240001187983 */ /* 0x001f280000100800 */
[----:B--2---:R-:W-:Y:S04]  /*23880*/  STL [R1+0x10], R2 ;  /* 0x0000100201007387 */ /* 0x004fe80000100800 */
[----:B------:R-:W2:Y:S01]  /*23890*/  LDL R5, [R1+0x1620] ;  /* 0x0016200001057983 */ /* 0x000ea20000100800 */
[----:B------:R-:W-:Y:S01]  /*238a0*/  PRMT R29, RZ, 0x7610, R29 ;  /* 0x00007610ff1d7816 */ /* 0x000fe2000000001d */
[----:B----4-:R-:W-:Y:S01]  /*238b0*/  @!P0 IMAD.MOV.U32 R4, RZ, RZ, R24 ;  /* 0x000000ffff048224 */ /* 0x010fe200078e0018 */
[----:B---3--:R-:W-:-:S02]  /*238c0*/  PRMT R28, RZ, 0x7610, R28 ;  /* 0x00007610ff1c7816 */ /* 0x008fc4000000001c */
[----:B------:R-:W-:Y:S01]  /*238d0*/  PRMT R27, RZ, 0x7610, R27 ;  /* 0x00007610ff1b7816 */ /* 0x000fe2000000001b */
[----:B------:R-:W3:Y:S04]  /*238e0*/  LDL R24, [R1+0x1894] ;  /* 0x0018940001187983 */ /* 0x000ee80000100800 */
[----:B--2---:R0:W2:Y:S04]  /*238f0*/  @!P0 LDG.E.U16 R29, desc[UR8][R4.64] ;  /* 0x00000008041d8981 */ /* 0x0040a8000c1e1500 */
[----:B------:R-:W0:Y:S04]  /*23900*/  LDL R4, [R1+0x15e0] ;  /* 0x0015e00001047983 */ /* 0x000e280000100800 */
[----:B------:R-:W0:Y:S02]  /*23910*/  LDL R5, [R1+0x15e4] ;  /* 0x0015e40001057983 */ /* 0x000e240000100800 */
[----:B0-----:R-:W-:-:S04]  /*23920*/  @!P0 LOP3.LUT R5, R5, R4, RZ, 0x3c, !PT ;  /* 0x0000000405058212 */ /* 0x001fc800078e3cff */
[----:B------:R-:W-:-:S04]  /*23930*/  @!P0 LOP3.LUT R4, R5, R4, RZ, 0x3c, !PT ;  /* 0x0000000405048212 */ /* 0x000fc800078e3cff */
[----:B------:R-:W-:-:S05]  /*23940*/  @!P0 LOP3.LUT R5, R5, R4, RZ, 0x3c, !PT ;  /* 0x0000000405058212 */ /* 0x000fca00078e3cff */
[----:B------:R0:W4:Y:S02]  /*23950*/  @!P0 LDG.E.U16 R28, desc[UR8][R4.64] ;  /* 0x00000008041c8981 */ /* 0x000124000c1e1500 */
[----:B0-----:R-:W-:Y:S02]  /*23960*/  @!P0 IMAD.MOV.U32 R4, RZ, RZ, R8 ;  /* 0x000000ffff048224 */ /* 0x001fe400078e0008 */
[----:B------:R-:W-:-:S05]  /*23970*/  @!P0 IMAD.MOV.U32 R5, RZ, RZ, R9 ;  /* 0x000000ffff058224 */ /* 0x000fca00078e0009 */
[----:B------:R-:W3:Y:S04]  /*23980*/  @!P0 LDG.E.U16 R27, desc[UR8][R4.64] ;  /* 0x00000008041b8981 */ /* 0x000ee8000c1e1500 */
[----:B--2---:R0:W-:Y:S04]  /*23990*/  STL [R1+0x3f2c], R29 ;  /* 0x003f2c1d01007387 */ /* 0x0041e80000100800 */
[----:B0-----:R-:W2:Y:S04]  /*239a0*/  LDL R29, [R1+0x1858] ;  /* 0x00185800011d7983 */ /* 0x001ea80000100800 */
[----:B----4-:R0:W-:Y:S04]  /*239b0*/  STL [R1+0x3f30], R28 ;  /* 0x003f301c01007387 */ /* 0x0101e80000100800 */
[----:B------:R-:W4:Y:S04]  /*239c0*/  LDL R4, [R1+0x1574] ;  /* 0x0015740001047983 */ /* 0x000f280000100800 */
[----:B------:R-:W4:Y:S04]  /*239d0*/  LDL R5, [R1+0x1854] ;  /* 0x0018540001057983 */ /* 0x000f280000100800 */
[----:B------:R-:W2:Y:S04]  /*239e0*/  LDL R9, [R1+0x18d8] ;  /* 0x0018d80001097983 */ /* 0x000ea80000100800 */
[----:B------:R-:W2:Y:S04]  /*239f0*/  LDL R8, [R1+0x1914] ;  /* 0x0019140001087983 */ /* 0x000ea80000100800 */
[----:B0-----:R-:W2:Y:S04]  /*23a00*/  LDL R28, [R1+0x18d4] ;  /* 0x0018d400011c7983 */ /* 0x001ea80000100800 */
[----:B---3--:R0:W-:Y:S04]  /*23a10*/  STL [R1+0x3f34], R27 ;  /* 0x003f341b01007387 */ /* 0x0081e80000100800 */
[----:B0-----:R-:W3:Y:S01]  /*23a20*/  LDL R27, [R1+0x1898] ;  /* 0x00189800011b7983 */ /* 0x001ee20000100800 */
[----:B------:R-:W-:-:S02]  /*23a30*/  PRMT R26, RZ, 0x7610, R26 ;  /* 0x00007610ff1a7816 */ /* 0x000fc4000000001a */
[----:B------:R-:W-:Y:S02]  /*23a40*/  PRMT R23, RZ, 0x7610, R23 ;  /* 0x00007610ff177816 */ /* 0x000fe40000000017 */
[----:B------:R-:W-:Y:S02]  /*23a50*/  PRMT R22, RZ, 0x7610, R22 ;  /* 0x00007610ff167816 */ /* 0x000fe40000000016 */
[----:B----4-:R-:W-:-:S04]  /*23a60*/  @!P0 LOP3.LUT R5, R5, R4, RZ, 0x3c, !PT ;  /* 0x0000000405058212 */ /* 0x010fc800078e3cff */
[----:B------:R-:W-:-:S04]  /*23a70*/  @!P0 LOP3.LUT R4, R5, R4, RZ, 0x3c, !PT ;  /* 0x0000000405048212 */ /* 0x000fc800078e3cff */
[----:B------:R-:W-:-:S05]  /*23a80*/  @!P0 LOP3.LUT R5, R5, R4, RZ, 0x3c, !PT ;  /* 0x0000000405058212 */ /* 0x000fca00078e3cff */
[----:B------:R0:W4:Y:S02]  /*23a90*/  @!P0 LDG.E.U16 R26, desc[UR8][R4.64] ;  /* 0x00000008041a8981 */ /* 0x000124000c1e1500 */
[----:B0-----:R-:W-:Y:S02]  /*23aa0*/  @!P0 IMAD.MOV.U32 R4, RZ, RZ, R24 ;  /* 0x000000ffff048224 */ /* 0x001fe400078e0018 */
[----:B--2---:R-:W-:-:S05]  /*23ab0*/  @!P0 IMAD.MOV.U32 R5, RZ, RZ, R29 ;  /* 0x000000ffff058224 */ /* 0x004fca00078e001d */
[----:B------:R0:W2:Y:S02]  /*23ac0*/  @!P0 LDG.E.U16 R23, desc[UR8][R4.64] ;  /* 0x0000000804178981 */ /* 0x0000a4000c1e1500 */
[----:B0-----:R-:W-:Y:S02]  /*23ad0*/  @!P0 IMAD.MOV.U32 R4, RZ, RZ, R28 ;  /* 0x000000ffff048224 */ /* 0x001fe400078e001c */
[----:B---3--:R-:W-:-:S05]  /*23ae0*/  @!P0 IMAD.MOV.U32 R5, RZ, RZ, R27 ;  /* 0x000000ffff058224 */ /* 0x008fca00078e001b */
[----:B------:R0:W3:Y:S01]  /*23af0*/  @!P0 LDG.E.U16 R22, desc[UR8][R4.64] ;  /* 0x0000000804168981 */ /* 0x0000e2000c1e1500 */
[----:B------:R-:W-:Y:S01]  /*23b00*/  PRMT R21, RZ, 0x7610, R21 ;  /* 0x00007610ff157816 */ /* 0x000fe20000000015 */
[----:B0-----:R-:W-:Y:S02]  /*23b10*/  @!P0 IMAD.MOV.U32 R4, RZ, RZ, R8 ;  /* 0x000000ffff048224 */ /* 0x001fe400078e0008 */
[----:B------:R-:W-:-:S05]  /*23b20*/  @!P0 IMAD.MOV.U32 R5, RZ, RZ, R9 ;  /* 0x000000ffff058224 */ /* 0x000fca00078e0009 */
[----:B------:R-:W3:Y:S04]  /*23b30*/  @!P0 LDG.E.U16 R21, desc[UR8][R4.64] ;  /* 0x0000000804158981 */ /* 0x000ee8000c1e1500 */
[----:B----4-:R-:W-:Y:S04]  /*23b40*/  STL [R1+0x3f38], R26 ;  /* 0x003f381a01007387 */ /* 0x010fe80000100800 */
[----:B------:R-:W4:Y:S04]  /*23b50*/  LDL R29, [R1+0x1918] ;  /* 0x00191800011d7983 */ /* 0x000f280000100800 */
[----:B------:R-:W4:Y:S04]  /*23b60*/  LDL R24, [R1+0x1938] ;  /* 0x0019380001187983 */ /* 0x000f280000100800 */
[----:B--2---:R0:W-:Y:S04]  /*23b70*/  STL [R1+0x3f3c], R23 ;  /* 0x003f3c1701007387 */ /* 0x0041e80000100800 */
[----:B------:R-:W2:Y:S04]  /*23b80*/  LDL R28, [R1+0x1550] ;  /* 0x00155000011c7983 */ /* 0x000ea80000100800 */
[----:B0-----:R-:W2:Y:S04]  /*23b90*/  LDL R23, [R1+0x1818] ;  /* 0x0018180001177983 */ /* 0x001ea80000100800 */
[----:B---3--:R-:W-:Y:S04]  /*23ba0*/  STL [R1+0x3f40], R22 ;  /* 0x003f401601007387 */ /* 0x008fe80000100800 */
[----:B------:R-:W3:Y:S04]  /*23bb0*/  LDL R27, [R1+0x17d8] ;  /* 0x0017d800011b7983 */ /* 0x000ee80000100800 */
[----:B------:R-:W3:Y:S01]  /*23bc0*/  LDL R26, [R1+0x17dc] ;  /* 0x0017dc00011a7983 */ /* 0x000ee20000100800 */
[----:B------:R-:W-:-:S02]  /*23bd0*/  PRMT R20, RZ, 0x7610, R20 ;  /* 0x00007610ff147816 */ /* 0x000fc40000000014 */
[----:B------:R-:W-:Y:S01]  /*23be0*/  PRMT R19, RZ, 0x7610, R19 ;  /* 0x00007610ff137816 */ /* 0x000fe20000000013 */
[----:B------:R-:W3:Y:S04]  /*23bf0*/  LDL R9, [R1+0x1798] ;  /* 0x0017980001097983 */ /* 0x000ee80000100800 */
[----:B------:R-:W3:Y:S01]  /*23c00*/  LDL R8, [R1+0x179c] ;  /* 0x00179c0001087983 */ /* 0x000ee20000100800 */
[----:B------:R-:W-:-:S03]  /*23c10*/  PRMT R18, RZ, 0x7610, R18 ;  /* 0x00007610ff127816 */ /* 0x000fc60000000012 */
[----:B------:R0:W-:Y:S04]  /*23c20*/  STL [R1+0x3f44], R21 ;  /* 0x003f441501007387 */ /* 0x0001e80000100800 */
[----:B0-----:R-:W3:Y:S01]  /*23c30*/  LDL R21, [R1+0x175c] ;  /* 0x00175c0001157983 */ /* 0x001ee20000100800 */
[----:B----4-:R-:W-:Y:S02]  /*23c40*/  @!P0 IMAD.MOV.U32 R5, RZ, RZ, R29 ;  /* 0x000000ffff058224 */ /* 0x010fe400078e001d */
[----:B------:R-:W-:Y:S02]  /*23c50*/  @!P0 IMAD.MOV.U32 R4, RZ, RZ, R24 ;  /* 0x000000ffff048224 */ /* 0x000fe400078e0018 */
[----:B------:R-:W4:Y:S04]  /*23c60*/  LDL R24, [R1+0x1758] ;  /* 0x0017580001187983 */ /* 0x000f280000100800 */
[----:B------:R2:W4:Y:S02]  /*23c70*/  @!P0 LDG.E.U16 R20, desc[UR8][R4.64] ;  /* 0x0000000804148981 */ /* 0x000524000c1e1500 */
[----:B--2---:R-:W-:-:S02]  /*23c80*/  @!P0 IMAD.MOV.U32 R5, RZ, RZ, R28 ;  /* 0x000000ffff058224 */ /* 0x004fc400078e001c */
[----:B------:R-:W-:-:S05]  /*23c90*/  @!P0 IMAD.MOV.U32 R4, RZ, RZ, R23 ;  /* 0x000000ffff048224 */ /* 0x000fca00078e0017 */
[----:B------:R3:W2:Y:S02]  /*23ca0*/  @!P0 LDG.E.U16 R19, desc[UR8][R4.64] ;  /* 0x0000000804138981 */ /* 0x0006a4000c1e1500 */
[----:B---3--:R-:W-:Y:S02]  /*23cb0*/  @!P0 IMAD.MOV.U32 R4, RZ, RZ, R26 ;  /* 0x000000ffff048224 */ /* 0x008fe400078e001a */
[----:B------:R-:W-:-:S05]  /*23cc0*/  @!P0 IMAD.MOV.U32 R5, RZ, RZ, R27 ;  /* 0x000000ffff058224 */ /* 0x000fca00078e001b */
[----:B------:R0:W3:Y:S01]  /*23cd0*/  @!P0 LDG.E.U16 R18, desc[UR8][R4.64] ;  /* 0x0000000804128981 */ /* 0x0000e2000c1e1500 */
[----:B------:R-:W-:Y:S02]  /*23ce0*/  PRMT R17, RZ, 0x7610, R17 ;  /* 0x00007610ff117816 */ /* 0x000fe40000000011 */
[----:B------:R-:W-:Y:S01]  /*23cf0*/  PRMT R16, RZ, 0x7610, R16 ;  /* 0x00007610ff107816 */ /* 0x000fe20000000010 */
[----:B0-----:R-:W-:Y:S02]  /*23d00*/  @!P0 IMAD.MOV.U32 R4, RZ, RZ, R8 ;  /* 0x000000ffff048224 */ /* 0x001fe400078e0008 */
[----:B------:R-:W-:-:S05]  /*23d10*/  @!P0 IMAD.MOV.U32 R5, RZ, RZ, R9 ;  /* 0x000000ffff058224 */ /* 0x000fca00078e0009 */
[----:B------:R0:W3:Y:S02]  /*23d20*/  @!P0 LDG.E.U16 R17, desc[UR8][R4.64] ;  /* 0x0000000804118981 */ /* 0x0000e4000c1e1500 */
[----:B0-----:R-:W-:Y:S02]  /*23d30*/  @!P0 IMAD.MOV.U32 R4, RZ, RZ, R21 ;  /* 0x000000ffff048224 */ /* 0x001fe400078e0015 */
[----:B----4-:R0:W-:Y:S04]  /*23d40*/  STL [R1+0x3f48], R20 ;  /* 0x003f481401007387 */ /* 0x0101e80000100800 */
[----:B------:R-:W4:Y:S04]  /*23d50*/  LDL R23, [R1+0x1718] ;  /* 0x0017180001177983 */ /* 0x000f280000100800 */
[----:B------:R-:W4:Y:S01]  /*23d60*/  LDL R22, [R1+0x171c] ;  /* 0x00171c0001167983 */ /* 0x000f220000100800 */
[----:B------:R-:W-:-:S05]  /*23d70*/  @!P0 IMAD.MOV.U32 R5, RZ, RZ, R24 ;  /* 0x000000ffff058224 */ /* 0x000fca00078e0018 */
[----:B------:R4:W4:Y:S04]  /*23d80*/  @!P0 LDG.E.U16 R16, desc[UR8][R4.64] ;  /* 0x0000000804108981 */ /* 0x000928000c1e1500 */
[----:B--2---:R1:W-:Y:S04]  /*23d90*/  STL [R1+0x3f4c], R19 ;  /* 0x003f4c1301007387 */ /* 0x0043e80000100800 */
[----:B---3--:R2:W-:Y:S04]  /*23da0*/  STL [R1+0x3f50], R18 ;  /* 0x003f501201007387 */ /* 0x0085e80000100800 */
[----:B------:R-:W3:Y:S04]  /*23db0*/  LDL R9, [R1+0x16d8] ;  /* 0x0016d80001097983 */ /* 0x000ee80000100800 */
[----:B------:R-:W3:Y:S01]  /*23dc0*/  LDL R8, [R1+0x16dc] ;  /* 0x0016dc0001087983 */ /* 0x000ee20000100800 */
[----:B------:R-:W-:-:S02]  /*23dd0*/  PRMT R15, RZ, 0x7610, R15 ;  /* 0x00007610ff0f7816 */ /* 0x000fc4000000000f */
[----:B------:R-:W-:Y:S01]  /*23de0*/  PRMT R14, RZ, 0x7610, R14 ;  /* 0x00007610ff0e7816 */ /* 0x000fe2000000000e */
[----:B------:R2:W-:Y:S04]  /*23df0*/  STL [R1+0x3f54], R17 ;  /* 0x003f541101007387 */ /* 0x0005e80000100800 */
[----:B------:R-:W3:Y:S04]  /*23e00*/  LDL R21, [R1+0x1698] ;  /* 0x0016980001157983 */ /* 0x000ee80000100800 */
[----:B0-----:R-:W3:Y:S01]  /*23e10*/  LDL R20, [R1+0x169c] ;  /* 0x00169c0001147983 */ /* 0x001ee20000100800 */
[----:B----4-:R-:W-:-:S02]  /*23e20*/  @!P0 IMAD.MOV.U32 R5, RZ, RZ, R23 ;  /* 0x000000ffff058224 */ /* 0x010fc400078e0017 */
[----:B------:R-:W-:-:S05]  /*23e30*/  @!P0 IMAD.MOV.U32 R4, RZ, RZ, R22 ;  /* 0x000000ffff048224 */ /* 0x000fca00078e0016 */
[----:B------:R3:W4:Y:S04]  /*23e40*/  @!P0 LDG.E.U16 R15, desc[UR8][R4.64] ;  /* 0x00000008040f8981 */ /* 0x000728000c1e1500 */
[----:B------:R0:W-:Y:S04]  /*23e50*/  STL [R1+0x3f58], R16 ;  /* 0x003f581001007387 */ /* 0x0001e80000100800 */
[----:B-1----:R-:W4:Y:S04]  /*23e60*/  LDL R19, [R1+0x1658] ;  /* 0x0016580001137983 */ /* 0x002f280000100800 */
[----:B--2---:R-:W2:Y:S04]  /*23e70*/  LDL R18, [R1+0x165c] ;  /* 0x00165c0001127983 */ /* 0x004ea80000100800 */
[----:B------:R-:W2:Y:S04]  /*23e80*/  LDL R17, [R1+0x1618] ;  /* 0x0016180001117983 */ /* 0x000ea80000100800 */
[----:B0-----:R-:W2:Y:S01]  /*23e90*/  LDL R16, [R1+0x161c] ;  /* 0x00161c0001107983 */ /* 0x001ea20000100800 */
[----:B---3--:R-:W-:-:S02]  /*23ea0*/  @!P0 IMAD.MOV.U32 R5, RZ, RZ, R9 ;  /* 0x000000ffff058224 */ /* 0x008fc400078e0009 */
[----:B------:R-:W-:-:S05]  /*23eb0*/  @!P0 IMAD.MOV.U32 R4, RZ, RZ, R8 ;  /* 0x000000ffff048224 */ /* 0x000fca00078e0008 */
[----:B------:R0:W3:Y:S01]  /*23ec0*/  @!P0 LDG.E.U16 R14, desc[UR8][R4.64] ;  /* 0x00000008040e8981 */ /* 0x0000e2000c1e1500 */
[----:B------:R-:W-:Y:S02]  /*23ed0*/  PRMT R10, RZ, 0x7610, R10 ;  /* 0x00007610ff0a7816 */ /* 0x000fe4000000000a */
[----:B------:R-:W-:Y:S01]  /*23ee0*/  PRMT R7, RZ, 0x7610, R7 ;  /* 0x00007610ff077816 */ /* 0x000fe20000000007 */
[----:B0-----:R-:W-:Y:S02]  /*23ef0*/  @!P0 IMAD.MOV.U32 R5, RZ, RZ, R21 ;  /* 0x000000ffff058224 */ /* 0x001fe400078e0015 */
[----:B------:R-:W-:-:S05]  /*23f00*/  @!P0 IMAD.MOV.U32 R4, RZ, RZ, R20 ;  /* 0x000000ffff048224 */ /* 0x000fca00078e0014 */
[----:B------:R2:W3:Y:S04]  /*23f10*/  @!P0 LDG.E.U16 R10, desc[UR8][R4.64] ;  /* 0x00000008040a8981 */ /* 0x0004e8000c1e1500 */
[----:B----4-:R0:W-:Y:S04]  /*23f20*/  STL [R1+0x3f5c], R15 ;  /* 0x003f5c0f01007387 */ /* 0x0101e80000100800 */
[----:B------:R-:W4:Y:S04]  /*23f30*/  LDL R9, [R1+0x15d8] ;  /* 0x0015d80001097983 */ /* 0x000f280000100800 */
[----:B------:R-:W4:Y:S01]  /*23f40*/  LDL R8, [R1+0x15dc] ;  /* 0x0015dc0001087983 */ /* 0x000f220000100800 */
[----:B--2---:R-:W-:-:S02]  /*23f50*/  @!P0 IMAD.MOV.U32 R4, RZ, RZ, R18 ;  /* 0x000000ffff048224 */ /* 0x004fc400078e0012 */
[----:B------:R-:W-:-:S05]  /*23f60*/  @!P0 IMAD.MOV.U32 R5, RZ, RZ, R19 ;  /* 0x000000ffff058224 */ /* 0x000fca00078e0013 */
[----:B------:R1:W2:Y:S04]  /*23f70*/  @!P0 LDG.E.U16 R7, desc[UR8][R4.64] ;  /* 0x0000000804078981 */ /* 0x0002a8000c1e1500 */
[----:B---3--:R3:W-:Y:S04]  /*23f80*/  STL [R1+0x3f60], R14 ;  /* 0x003f600e01007387 */ /* 0x0087e80000100800 */
[----:B0-----:R-:W2:Y:S04]  /*23f90*/  LDL R15, [R1+0x1598] ;  /* 0x00159800010f7983 */ /* 0x001ea80000100800 */
[----:B---3--:R-:W3:Y:S01]  /*23fa0*/  LDL R14, [R1+0x159c] ;  /* 0x00159c00010e7983 */ /* 0x008ee20000100800 */
[----:B------:R-:W-:Y:S01]  /*23fb0*/  PRMT R6, RZ, 0x7610, R6 ;  /* 0x00007610ff067816 */ /* 0x000fe20000000006 */
[----:B-1----:R-:W-:-:S02]  /*23fc0*/  @!P0 IMAD.MOV.U32 R4, RZ, RZ, R16 ;  /* 0x000000ffff048224 */ /* 0x002fc400078e0010 */
[----:B------:R-:W-:-:S05]  /*23fd0*/  @!P0 IMAD.MOV.U32 R5, RZ, RZ, R17 ;  /* 0x000000ffff058224 */ /* 0x000fca00078e0011 */
[----:B------:R0:W3:Y:S02]  /*23fe0*/  @!P0 LDG.E.U16 R6, desc[UR8][R4.64] ;  /* 0x0000000804068981 */ /* 0x0000e4000c1e1500 */
[----:B0-----:R-:W-:Y:S02]  /*23ff0*/  PRMT R5, RZ, 0x7610, R5 ;  /* 0x00007610ff057816 */ /* 0x001fe40000000005 */
[----:B------:R-:W-:Y:S01]  /*24000*/  PRMT R4, RZ, 0x7610, R4 ;  /* 0x00007610ff047816 */ /* 0x000fe20000000004 */
[----:B------:R-:W-:Y:S04]  /*24010*/  STL [R1+0x3f64], R10 ;  /* 0x003f640a01007387 */ /* 0x000fe80000100800 */
[----:B----4-:R0:W4:Y:S04]  /*24020*/  @!P0 LDG.E.U16 R5, desc[UR8][R8.64] ;  /* 0x0000000808058981 */ /* 0x010128000c1e1500 */
[----:B--2---:R1:W-:Y:S04]  /*24030*/  STL [R1+0x3f68], R7 ;  /* 0x003f680701007387 */ /* 0x0043e80000100800 */
[----:B------:R-:W2:Y:S04]  /*24040*/  LDL R20, [R1+0x1570] ;  /* 0x0015700001147983 */ /* 0x000ea80000100800 */
[----:B-1----:R-:W2:Y:S01]  /*24050*/  LDL R7, [R1+0x185c] ;  /* 0x00185c0001077983 */ /* 0x002ea20000100800 */
[----:B0-----:R-:W-:-:S02]  /*24060*/  @!P0 IMAD.MOV.U32 R9, RZ, RZ, R15 ;  /* 0x000000ffff098224 */ /* 0x001fc400078e000f */
[----:B---3--:R-:W-:-:S05]  /*24070*/  @!P0 IMAD.MOV.U32 R8, RZ, RZ, R14 ;  /* 0x000000ffff088224 */ /* 0x008fca00078e000e */
[----:B------:R2:W3:Y:S04]  /*24080*/  @!P0 LDG.E.U16 R4, desc[UR8][R8.64] ;  /* 0x0000000808048981 */ /* 0x0004e8000c1e1500 */
[----:B------:R0:W-:Y:S04]  /*24090*/  STL [R1+0x3f6c], R6 ;  /* 0x003f6c0601007387 */ /* 0x0001e80000100800 */
[----:B----4-:R1:W-:Y:S04]  /*240a0*/  STL [R1+0x3f70], R5 ;  /* 0x003f700501007387 */ /* 0x0103e80000100800 */
[----:B------:R-:W4:Y:S04]  /*240b0*/  LDL R14, [R1+0x1860] ;  /* 0x00186000010e7983 */ /* 0x000f280000100800 */
[----:B------:R-:W4:Y:S04]  /*240c0*/  LDL R10, [R1+0x189c] ;  /* 0x00189c00010a7983 */ /* 0x000f280000100800 */
[----:B------:R-:W4:Y:S04]  /*240d0*/  LDL.LU R15, [R1+0x4a4] ;  /* 0x0004a400010f7983 */ /* 0x000f280000300800 */
[----:B------:R-:W4:Y:S04]  /*240e0*/  LDL.LU R16, [R1+0x4a0] ;  /* 0x0004a00001107983 */ /* 0x000f280000300800 */
[----:B------:R-:W4:Y:S04]  /*240f0*/  LDL.LU R17, [R1+0x49c] ;  /* 0x00049c0001117983 */ /* 0x000f280000300800 */
[----:B------:R-:W4:Y:S04]  /*24100*/  LDL.LU R18, [R1+0x498] ;  /* 0x0004980001127983 */ /* 0x000f280000300800 */
[----:B------:R-:W4:Y:S04]  /*24110*/  LDL.LU R19, [R1+0x484] ;  /* 0x0004840001137983 */ /* 0x000f280000300800 */
[----:B------:R-:W4:Y:S01]  /*24120*/  LDL.LU R21, [R1+0x480] ;  /* 0x0004800001157983 */ /* 0x000f220000300800 */
[----:B--2---:R-:W-:-:S03]  /*24130*/  @!P0 IMAD.MOV.U32 R8, RZ, RZ, R7 ;  /* 0x000000ffff088224 */ /* 0x004fc600078e0007 */
[----:B---3--:R2:W-:Y:S04]  /*24140*/  STL [R1+0x3f74], R4 ;  /* 0x003f740401007387 */ /* 0x0085e80000100800 */
[----:B------:R-:W3:Y:S04]  /*24150*/  LDL R7, [R1+0x18a0] ;  /* 0x0018a00001077983 */ /* 0x000ee80000100800 */
[----:B0-----:R-:W3:Y:S04]  /*24160*/  LDL R6, [R1+0x18dc] ;  /* 0x0018dc0001067983 */ /* 0x001ee80000100800 */
[----:B-1----:R-:W3:Y:S04]  /*24170*/  LDL R5, [R1+0x18e0] ;  /* 0x0018e00001057983 */ /* 0x002ee80000100800 */
[----:B--2---:R-:W2:Y:S01]  /*24180*/  LDL R4, [R1+0x191c] ;  /* 0x00191c0001047983 */ /* 0x004ea20000100800 */
[----:B------:R-:W-:Y:S01]  /*24190*/  PRMT R3, RZ, 0x7610, R3 ;  /* 0x00007610ff037816 */ /* 0x000fe20000000003 */
[----:B------:R-:W-:Y:S01]  /*241a0*/  @!P0 IMAD.MOV.U32 R9, RZ, RZ, R20 ;  /* 0x000000ffff098224 */ /* 0x000fe200078e0014 */
[----:B------:R-:W-:-:S02]  /*241b0*/  PRMT R11, RZ, 0x7610, R11 ;  /* 0x00007610ff0b7816 */ /* 0x000fc4000000000b */
[----:B------:R-:W-:Y:S02]  /*241c0*/  PRMT R12, RZ, 0x7610, R12 ;  /* 0x00007610ff0c7816 */ /* 0x000fe4000000000c */
[----:B------:R-:W-:Y:S01]  /*241d0*/  PRMT R13, RZ, 0x7610, R13 ;  /* 0x00007610ff0d7816 */ /* 0x000fe2000000000d */
[----:B------:R-:W2:Y:S04]  /*241e0*/  LDL.LU R22, [R1+0x47c] ;  /* 0x00047c0001167983 */ /* 0x000ea80000300800 */
[----:B------:R4:W2:Y:S04]  /*241f0*/  @!P0 LDG.E.U16 R3, desc[UR8][R8.64] ;  /* 0x0000000808038981 */ /* 0x0008a8000c1e1500 */
[----:B------:R-:W2:Y:S01]  /*24200*/  LDL.LU R24, [R1+0x478] ;  /* 0x0004780001187983 */ /* 0x000ea20000300800 */
[----:B----4-:R-:W-:-:S02]  /*24210*/  @!P0 IMAD.MOV.U32 R9, RZ, RZ, R14 ;  /* 0x000000ffff098224 */ /* 0x010fc400078e000e */
[----:B------:R-:W-:-:S05]  /*24220*/  @!P0 IMAD.MOV.U32 R8, RZ, RZ, R10 ;  /* 0x000000ffff088224 */ /* 0x000fca00078e000a */
[----:B------:R3:W4:Y:S02]  /*24230*/  @!P0 LDG.E.U16 R11, desc[UR8][R8.64] ;  /* 0x00000008080b8981 */ /* 0x000724000c1e1500 */
[----:B---3--:R-:W-:Y:S02]  /*24240*/  @!P0 IMAD.MOV.U32 R9, RZ, RZ, R7 ;  /* 0x000000ffff098224 */ /* 0x008fe400078e0007 */
[----:B------:R-:W-:-:S05]  /*24250*/  @!P0 IMAD.MOV.U32 R8, RZ, RZ, R6 ;  /* 0x000000ffff088224 */ /* 0x000fca00078e0006 */
[----:B------:R2:W3:Y:S02]  /*24260*/  @!P0 LDG.E.U16 R12, desc[UR8][R8.64] ;  /* 0x00000008080c8981 */ /* 0x0004e4000c1e1500 */
[----:B--2---:R-:W-:Y:S02]  /*24270*/  @!P0 IMAD.MOV.U32 R8, RZ, RZ, R4 ;  /* 0x000000ffff088224 */ /* 0x004fe400078e0004 */
[----:B------:R-:W-:-:S05]  /*24280*/  @!P0 IMAD.MOV.U32 R9, RZ, RZ, R5 ;  /* 0x000000ffff098224 */ /* 0x000fca00078e0005 */
[----:B------:R-:W2:Y:S04]  /*24290*/  @!P0 LDG.E.U16 R13, desc[UR8][R8.64] ;  /* 0x00000008080d8981 */ /* 0x000ea8000c1e1500 */
[----:B------:R-:W-:Y:S04]  /*242a0*/  STL [R1+0x3f78], R3 ;  /* 0x003f780301007387 */ /* 0x000fe80000100800 */
[----:B------:R-:W2:Y:S04]  /*242b0*/  LDL.LU R23, [R1+0x464] ;  /* 0x0004640001177983 */ /* 0x000ea80000300800 */
[----:B------:R-:W2:Y:S04]  /*242c0*/  LDL.LU R29, [R1+0x460] ;  /* 0x00046000011d7983 */ /* 0x000ea80000300800 */
[----:B------:R-:W2:Y:S04]  /*242d0*/  LDL.LU R20, [R1+0x45c] ;  /* 0x00045c0001147983 */ /* 0x000ea80000300800 */
[----:B------:R-:W2:Y:S04]  /*242e0*/  LDL.LU R26, [R1+0x458] ;  /* 0x00045800011a7983 */ /* 0x000ea80000300800 */
[----:B------:R-:W2:Y:S04]  /*242f0*/  LDL.LU R27, [R1+0x444] ;  /* 0x00044400011b7983 */ /* 0x000ea80000300800 */
[----:B------:R-:W2:Y:S04]  /*24300*/  LDL.LU R28, [R1+0x440] ;  /* 0x00044000011c7983 */ /* 0x000ea80000300800 */
        /* <DEDUP_REMOVED lines=8> */
[----:B----4-:R-:W-:Y:S04]  /*24390*/  STL [R1+0x3f7c], R11 ;  /* 0x003f7c0b01007387 */ /* 0x010fe80000100800 */
[----:B---3--:R0:W-:Y:S04]  /*243a0*/  STL [R1+0x3f80], R12 ;  /* 0x003f800c01007387 */ /* 0x0081e80000100800 */
[----:B--2---:R-:W-:Y:S04]  /*243b0*/  STL [R1+0x3f84], R13 ;  /* 0x003f840d01007387 */ /* 0x004fe80000100800 */
        /* <DEDUP_REMOVED lines=8> */
[----:B------:R0:W-:Y:S04]  /*24440*/  STS.U16 [R25+UR4+0x4c00], R23 ;  /* 0x004c001719007988 */ /* 0x0001e80008000404 */
[----:B------:R1:W-:Y:S04]  /*24450*/  STS.U16 [R25+UR4+0x4c80], R29 ;  /* 0x004c801d19007988 */ /* 0x0003e80008000404 */
[----:B0-----:R-:W4:Y:S04]  /*24460*/  LDL.LU R23, [R1+0x318] ;  /* 0x0003180001177983 */ /* 0x001f280000300800 */
[----:B-1----:R-:W4:Y:S04]  /*24470*/  LDL.LU R29, [R1+0x4c4] ;  /* 0x0004c400011d7983 */ /* 0x002f280000300800 */
[----:B------:R0:W-:Y:S04]  /*24480*/  STS.U16 [R25+UR4+0x4d00], R20 ;  /* 0x004d001419007988 */ /* 0x0001e80008000404 */
[----:B------:R-:W4:Y:S04]  /*24490*/  LDL.LU R6, [R1+0x4c0] ;  /* 0x0004c00001067983 */ /* 0x000f280000300800 */
[----:B------:R1:W-:Y:S04]  /*244a0*/  STS.U16 [R25+UR4+0x4d80], R26 ;  /* 0x004d801a19007988 */ /* 0x0003e80008000404 */
[----:B------:R-:W4:Y:S04]  /*244b0*/  LDL.LU R7, [R1+0x4bc] ;  /* 0x0004bc0001077983 */ /* 0x000f280000300800 */
[----:B------:R1:W-:Y:S04]  /*244c0*/  STS.U16 [R25+UR4+0x5c00], R27 ;  /* 0x005c001b19007988 */ /* 0x0003e80008000404 */
[----:B------:R-:W4:Y:S04]  /*244d0*/  LDL.LU R10, [R1+0x4b8] ;  /* 0x0004b800010a7983 */ /* 0x000f280000300800 */
[----:B------:R1:W-:Y:S04]  /*244e0*/  STS.U16 [R25+UR4+0x5c80], R28 ;  /* 0x005c801c19007988 */ /* 0x0003e80008000404 */
[----:B------:R-:W4:Y:S04]  /*244f0*/  LDL.LU R14, [R1+0x4b4] ;  /* 0x0004b400010e7983 */ /* 0x000f280000300800 */
[----:B------:R-:W4:Y:S04]  /*24500*/  LDL.LU R15, [R1+0x4b0] ;  /* 0x0004b000010f7983 */ /* 0x000f280000300800 */
[----:B------:R-:W4:Y:S04]  /*24510*/  LDL.LU R16, [R1+0x4ac] ;  /* 0x0004ac0001107983 */ /* 0x000f280000300800 */
[----:B------:R-:W4:Y:S04]  /*24520*/  LDL.LU R17, [R1+0x4a8] ;  /* 0x0004a80001117983 */ /* 0x000f280000300800 */
[----:B------:R-:W4:Y:S04]  /*24530*/  LDL.LU R18, [R1+0x494] ;  /* 0x0004940001127983 */ /* 0x000f280000300800 */
[----:B------:R-:W4:Y:S04]  /*24540*/  LDL.LU R19, [R1+0x490] ;  /* 0x0004900001137983 */ /* 0x000f280000300800 */
[----:B0-----:R-:W4:Y:S04]  /*24550*/  LDL.LU R20, [R1+0x48c] ;  /* 0x00048c0001147983 */ /* 0x001f280000300800 */
[----:B-1----:R-:W4:Y:S04]  /*24560*/  LDL.LU R26, [R1+0x488] ;  /* 0x00048800011a7983 */ /* 0x002f280000300800 */
[----:B------:R-:W4:Y:S04]  /*24570*/  LDL.LU R27, [R1+0x474] ;  /* 0x00047400011b7983 */ /* 0x000f280000300800 */
[----:B------:R-:W4:Y:S01]  /*24580*/  LDL.LU R28, [R1+0x470] ;  /* 0x00047000011c7983 */ /* 0x000f220000300800 */
[----:B------:R-:W0:Y:S03]  /*24590*/  S2R R2, SR_TID.X ;  /* 0x0000000000027919 */ /* 0x000e260000002100 */
[----:B--2---:R-:W-:Y:S04]  /*245a0*/  STS.U16 [R25+UR4+0x5d00], R12 ;  /* 0x005d000c19007988 */ /* 0x004fe80008000404 */
[----:B---3--:R-:W-:Y:S04]  /*245b0*/  STS.U16 [R25+UR4+0x5d80], R11 ;  /* 0x005d800b19007988 */ /* 0x008fe80008000404 */
[----:B----4-:R-:W-:Y:S04]  /*245c0*/  STS.U16 [R25+UR4+0x6c00], R3 ;  /* 0x006c000319007988 */ /* 0x010fe80008000404 */
[----:B------:R-:W-:Y:S04]  /*245d0*/  STS.U16 [R25+UR4+0x6c80], R4 ;  /* 0x006c800419007988 */ /* 0x000fe80008000404 */
[----:B------:R-:W-:Y:S04]  /*245e0*/  STS.U16 [R25+UR4+0x6d00], R5 ;  /* 0x006d000519007988 */ /* 0x000fe80008000404 */
[----:B------:R-:W-:Y:S04]  /*245f0*/  STS.U16 [R25+UR4+0x6d80], R21 ;  /* 0x006d801519007988 */ /* 0x000fe80008000404 */
[----:B------:R-:W-:Y:S04]  /*24600*/  STS.U16 [R25+UR4+0x7c00], R0 ;  /* 0x007c000019007988 */ /* 0x000fe80008000404 */
[----:B------:R-:W-:Y:S04]  /*24610*/  STS.U16 [R25+UR4+0x7c80], R22 ;  /* 0x007c801619007988 */ /* 0x000fe80008000404 */
[----:B------:R1:W-:Y:S04]  /*24620*/  STS.U16 [R25+UR4+0x7d00], R24 ;  /* 0x007d001819007988 */ /* 0x0003e80008000404 */
[----:B-1----:R-:W2:Y:S01]  /*24630*/  LDL.LU R24, [R1+0x46c] ;  /* 0x00046c0001187983 */ /* 0x002ea20000300800 */
[----:B0-----:R-:W-:-:S05]  /*24640*/  LOP3.LUT R2, R2, 0x3f, RZ, 0xc0, !PT ;  /* 0x0000003f02027812 */ /* 0x001fca00078ec0ff */
[----:B------:R-:W-:Y:S01]  /*24650*/  IMAD.SHL.U32 R2, R2, 0x2, RZ ;  /* 0x0000000202027824 */ /* 0x000fe200078e00ff */
[----:B------:R-:W-:Y:S04]  /*24660*/  STL [R1+0x3f88], R25 ;  /* 0x003f881901007387 */ /* 0x000fe80000100800 */
[----:B------:R-:W3:Y:S04]  /*24670*/  LDL.LU R21, [R1+0x468] ;  /* 0x0004680001157983 */ /* 0x000ee80000300800 */
[----:B------:R0:W-:Y:S04]  /*24680*/  STS.U16 [R25+UR4+0x7d80], R23 ;  /* 0x007d801719007988 */ /* 0x0001e80008000404 */
[----:B------:R-:W4:Y:S01]  /*24690*/  LDL.LU R22, [R1+0x454] ;  /* 0x0004540001167983 */ /* 0x000f220000300800 */
[----:B------:R-:W-:-:S05]  /*246a0*/  LOP3.LUT R0, R2, 0x70, RZ, 0x3c, !PT ;  /* 0x0000007002007812 */ /* 0x000fca00078e3cff */
[----:B------:R1:W-:Y:S04]  /*246b0*/  STS.U16 [R0+UR4+0xe00], R29 ;  /* 0x000e001d00007988 */ /* 0x0003e80008000404 */
[----:B0-----:R-:W4:Y:S04]  /*246c0*/  LDL.LU R23, [R1+0x450] ;  /* 0x0004500001177983 */ /* 0x001f280000300800 */
[----:B-1----:R-:W4:Y:S04]  /*246d0*/  LDL.LU R29, [R1+0x44c] ;  /* 0x00044c00011d7983 */ /* 0x002f280000300800 */
[----:B------:R0:W-:Y:S04]  /*246e0*/  STS.U16 [R0+UR4+0xe80], R6 ;  /* 0x000e800600007988 */ /* 0x0001e80008000404 */
[----:B------:R-:W-:Y:S04]  /*246f0*/  STS.U16 [R0+UR4+0xf00], R7 ;  /* 0x000f000700007988 */ /* 0x000fe80008000404 */
[----:B------:R-:W-:Y:S04]  /*24700*/  STS.U16 [R0+UR4+0xf80], R10 ;  /* 0x000f800a00007988 */ /* 0x000fe80008000404 */
[----:B------:R-:W4:Y:S04]  /*24710*/  LDL.LU R13, [R1+0x448] ;  /* 0x00044800010d7983 */ /* 0x000f280000300800 */
        /* <DEDUP_REMOVED lines=14> */
[----:B------:R1:W-:Y:S04]  /*24800*/  STS.U16 [R0+UR4+0x2f80], R26 ;  /* 0x002f801a00007988 */ /* 0x0003e80008000404 */
[----:B0-----:R-:W4:Y:S04]  /*24810*/  LDL.LU R6, [R1+0x334] ;  /* 0x0003340001067983 */ /* 0x001f280000300800 */
[----:B------:R0:W-:Y:S04]  /*24820*/  STS.U16 [R0+UR4+0x3e00], R27 ;  /* 0x003e001b00007988 */ /* 0x0001e80008000404 */
[----:B------:R0:W-:Y:S04]  /*24830*/  STS.U16 [R0+UR4+0x3e80], R28 ;  /* 0x003e801c00007988 */ /* 0x0001e80008000404 */
[----:B-1----:R-:W4:Y:S04]  /*24840*/  LDL.LU R26, [R1+0x314] ;  /* 0x00031400011a7983 */ /* 0x002f280000300800 */
[----:B0-----:R-:W4:Y:S04]  /*24850*/  LDL.LU R27, [R1+0x310] ;  /* 0x00031000011b7983 */ /* 0x001f280000300800 */
[----:B------:R-:W4:Y:S04]  /*24860*/  LDL.LU R28, [R1+0x30c] ;  /* 0x00030c00011c7983 */ /* 0x000f280000300800 */
[----:B--2---:R0:W-:Y:S04]  /*24870*/  STS.U16 [R0+UR4+0x3f00], R24 ;  /* 0x003f001800007988 */ /* 0x0041e80008000404 */
        /* <DEDUP_REMOVED lines=9> */
[----:B---3--:R0:W-:Y:S04]  /*24910*/  STS.U16 [R0+UR4+0x3f80], R21 ;  /* 0x003f801500007988 */ /* 0x0081e80008000404 */
[----:B------:R-:W3:Y:S04]  /*24920*/  LDL.LU R20, [R1+0x18c] ;  /* 0x00018c0001147983 */ /* 0x000ee80000300800 */
[----:B----4-:R1:W-:Y:S04]  /*24930*/  STS.U16 [R0+UR4+0x4e00], R22 ;  /* 0x004e001600007988 */ /* 0x0103e80008000404 */
[----:B------:R4:W-:Y:S04]  /*24940*/  STS.U16 [R0+UR4+0x4e80], R23 ;  /* 0x004e801700007988 */ /* 0x0009e80008000404 */
[----:B------:R4:W-:Y:S04]  /*24950*/  STS.U16 [R0+UR4+0x4f00], R29 ;  /* 0x004f001d00007988 */ /* 0x0009e80008000404 */
[----:B0-----:R-:W3:Y:S04]  /*24960*/  LDL.LU R21, [R1+0x188] ;  /* 0x0001880001157983 */ /* 0x001ee80000300800 */
[----:B-1----:R-:W3:Y:S04]  /*24970*/  LDL.LU R22, [R1+0x184] ;  /* 0x0001840001167983 */ /* 0x002ee80000300800 */
[----:B----4-:R-:W4:Y:S04]  /*24980*/  LDL.LU R23, [R1+0x180] ;  /* 0x0001800001177983 */ /* 0x010f280000300800 */
[----:B------:R-:W3:Y:S04]  /*24990*/  LDL.LU R29, [R1+0x17c] ;  /* 0x00017c00011d7983 */ /* 0x000ee80000300800 */
        /* <DEDUP_REMOVED lines=12> */
[----:B0-----:R-:W4:Y:S04]  /*24a60*/  LDL.LU R26, [R1+0x178] ;  /* 0x00017800011a7983 */ /* 0x001f280000300800 */
[----:B-1----:R-:W4:Y:S04]  /*24a70*/  LDL.LU R27, [R1+0x174] ;  /* 0x00017400011b7983 */ /* 0x002f280000300800 */
[----:B--2---:R0:W-:Y:S04]  /*24a80*/  STS.U16 [R0+UR4+0x7f80], R24 ;  /* 0x007f801800007988 */ /* 0x0041e80008000404 */
[----:B0-----:R-:W2:Y:S04]  /*24a90*/  LDL.LU R24, [R1+0x170] ;  /* 0x0001700001187983 */ /* 0x001ea80000300800 */
[----:B------:R-:W2:Y:S04]  /*24aa0*/  LDL.LU R28, [R1+0x16c] ;  /* 0x00016c00011c7983 */ /* 0x000ea80000300800 */
[----:B------:R-:W-:Y:S04]  /*24ab0*/  STL [R1+0x3f8c], R0 ;  /* 0x003f8c0001007387 */ /* 0x000fe80000100800 */
[----:B------:R-:W2:Y:S04]  /*24ac0*/  LDL.LU R25, [R1+0x168] ;  /* 0x0001680001197983 */ /* 0x000ea80000300800 */
[----:B------:R-:W2:Y:S04]  /*24ad0*/  LDL.LU R13, [R1+0x164] ;  /* 0x00016400010d7983 */ /* 0x000ea80000300800 */
[----:B------:R-:W2:Y:S04]  /*24ae0*/  LDL.LU R8, [R1+0x160] ;  /* 0x0001600001087983 */ /* 0x000ea80000300800 */
[----:B------:R-:W2:Y:S04]  /*24af0*/  LDL.LU R9, [R1+0x15c] ;  /* 0x00015c0001097983 */ /* 0x000ea80000300800 */
[----:B------:R-:W2:Y:S04]  /*24b00*/  LDL.LU R12, [R1+0x158] ;  /* 0x00015800010c7983 */ /* 0x000ea80000300800 */
[----:B---3--:R0:W-:Y:S04]  /*24b10*/  STS.U16 [R2+UR4+0xb000], R29 ;  /* 0x00b0001d02007988 */ /* 0x0081e80008000404 */
[----:B0-----:R-:W3:Y:S04]  /*24b20*/  LDL.LU R29, [R1+0x154] ;  /* 0x00015400011d7983 */ /* 0x001ee80000300800 */
[----:B------:R-:W3:Y:S04]  /*24b30*/  LDL.LU R11, [R1+0x150] ;  /* 0x00015000010b7983 */ /* 0x000ee80000300800 */
[----:B------:R0:W-:Y:S04]  /*24b40*/  STS.U16 [R2+UR4+0x9800], R18 ;  /* 0x0098001202007988 */ /* 0x0001e80008000404 */
[----:B------:R-:W3:Y:S04]  /*24b50*/  LDL.LU R3, [R1+0x14c] ;  /* 0x00014c0001037983 */ /* 0x000ee80000300800 */
[----:B0-----:R-:W3:Y:S04]  /*24b60*/  LDL.LU R18, [R1+0x148] ;  /* 0x0001480001127983 */ /* 0x001ee80000300800 */
[----:B------:R-:W3:Y:S04]  /*24b70*/  LDL.LU R4, [R1+0x144] ;  /* 0x0001440001047983 */ /* 0x000ee80000300800 */
[----:B------:R-:W3:Y:S04]  /*24b80*/  LDL.LU R5, [R1+0x140] ;  /* 0x0001400001057983 */ /* 0x000ee80000300800 */
        /* <DEDUP_REMOVED lines=10> */
[----:B----4-:R-:W-:Y:S04]  /*24c30*/  STS.U16 [R2+UR4+0xac00], R23 ;  /* 0x00ac001702007988 */ /* 0x010fe80008000404 */
[----:B------:R-:W-:Y:S04]  /*24c40*/  STS.U16 [R2+UR4+0x8400], R10 ;  /* 0x0084000a02007988 */ /* 0x000fe80008000404 */
[----:B--2---:R0:W-:Y:S04]  /*24c50*/  STS.U16 [R2+UR4+0xbc00], R24 ;  /* 0x00bc001802007988 */ /* 0x0041e80008000404 */
[----:B0-----:R-:W2:Y:S04]  /*24c60*/  LDL.LU R24, [R1+0x138] ;  /* 0x0001380001187983 */ /* 0x001ea80000300800 */
        /* <DEDUP_REMOVED lines=10> */
[----:B------:R-:W-:-:S03]  /*24d10*/  LOP3.LUT R10, R2, 0x10, RZ, 0x3c, !PT ;  /* 0x00000010020a7812 */ /* 0x000fc600078e3cff */
        /* <DEDUP_REMOVED lines=8> */
[----:B---3--:R1:W-:Y:S04]  /*24da0*/  STS.U16 [R10+UR4+0x9880], R29 ;  /* 0x0098801d0a007988 */ /* 0x0083e80008000404 */
[----:B0-----:R-:W3:Y:S01]  /*24db0*/  LDL.LU R26, [R1+0x10c] ;  /* 0x00010c00011a7983 */ /* 0x001ee20000300800 */
[----:B-1----:R-:W0:Y:S03]  /*24dc0*/  S2R R29, SR_TID.X ;  /* 0x00000000001d7919 */ /* 0x002e260000002100 */
[----:B------:R-:W-:Y:S04]  /*24dd0*/  STS.U16 [R10+UR4+0x9c80], R11 ;  /* 0x009c800b0a007988 */ /* 0x000fe80008000404 */
[----:B------:R-:W-:Y:S04]  /*24de0*/  STS.U16 [R10+UR4+0xa080], R3 ;  /* 0x00a080030a007988 */ /* 0x000fe80008000404 */
[----:B------:R0:W-:Y:S04]  /*24df0*/  STS.U16 [R10+UR4+0xa480], R18 ;  /* 0x00a480120a007988 */ /* 0x0001e80008000404 */
[----:B------:R-:W-:Y:S04]  /*24e00*/  STS.U16 [R10+UR4+0xa880], R4 ;  /* 0x00a880040a007988 */ /* 0x000fe80008000404 */
[----:B------:R-:W3:Y:S04]  /*24e10*/  LDL.LU R27, [R1+0x108] ;  /* 0x00010800011b7983 */ /* 0x000ee80000300800 */
[----:B------:R-:W-:Y:S04]  /*24e20*/  STS.U16 [R10+UR4+0xac80], R5 ;  /* 0x00ac80050a007988 */ /* 0x000fe80008000404 */
[----:B------:R-:W3:Y:S04]  /*24e30*/  LDL.LU R28, [R1+0x104] ;  /* 0x00010400011c7983 */ /* 0x000ee80000300800 */
[----:B------:R-:W-:Y:S01]  /*24e40*/  STS.U16 [R10+UR4+0xb080], R6 ;  /* 0x00b080060a007988 */ /* 0x000fe20008000404 */
[----:B0-----:R-:W-:-:S03]  /*24e50*/  LOP3.LUT R18, R29, 0x3f, RZ, 0xc0, !PT ;  /* 0x0000003f1d127812 */ /* 0x001fc600078ec0ff */
[----:B------:R-:W3:Y:S02]  /*24e60*/  LDL.LU R29, [R1+0x100] ;  /* 0x00010000011d7983 */ /* 0x000ee40000300800 */
[----:B------:R-:W-:-:S05]  /*24e70*/  IMAD.SHL.U32 R25, R18, 0x2, RZ ;  /* 0x0000000212197824 */ /* 0x000fca00078e00ff */
[----:B------:R-:W-:Y:S01]  /*24e80*/  LOP3.LUT R25, R25, 0x20, RZ, 0x3c, !PT ;  /* 0x0000002019197812 */ /* 0x000fe200078e3cff */
[----:B--2---:R0:W-:Y:S04]  /*24e90*/  STS.U16 [R10+UR4+0xb480], R24 ;  /* 0x00b480180a007988 */ /* 0x0041e80008000404 */
[----:B----4-:R-:W-:Y:S04]  /*24ea0*/  STS.U16 [R10+UR4+0xb880], R7 ;  /* 0x00b880070a007988 */ /* 0x010fe80008000404 */
[----:B------:R-:W-:Y:S04]  /*24eb0*/  STS.U16 [R10+UR4+0xbc80], R14 ;  /* 0x00bc800e0a007988 */ /* 0x000fe80008000404 */
[----:B------:R-:W-:Y:S04]  /*24ec0*/  STS.U16 [R25+UR4+0x8100], R15 ;  /* 0x0081000f19007988 */ /* 0x000fe80008000404 */
[----:B------:R-:W-:Y:S04]  /*24ed0*/  STS.U16 [R25+UR4+0x8500], R16 ;  /* 0x0085001019007988 */ /* 0x000fe80008000404 */
[----:B------:R-:W-:Y:S04]  /*24ee0*/  STS.U16 [R25+UR4+0x8900], R17 ;  /* 0x0089001119007988 */ /* 0x000fe80008000404 */
[----:B0-----:R-:W2:Y:S04]  /*24ef0*/  LDL.LU R24, [R1+0xfc] ;  /* 0x0000fc0001187983 */ /* 0x001ea80000300800 */
[----:B------:R-:W4:Y:S04]  /*24f00*/  LDL.LU R2, [R1+0xf8] ;  /* 0x0000f80001027983 */ /* 0x000f280000300800 */
[----:B------:R-:W4:Y:S04]  /*24f10*/  LDL.LU R0, [R1+0xf4] ;  /* 0x0000f40001007983 */ /* 0x000f280000300800 */
[----:B------:R-:W4:Y:S04]  /*24f20*/  LDL.LU R13, [R1+0xf0] ;  /* 0x0000f000010d7983 */ /* 0x000f280000300800 */
        /* <DEDUP_REMOVED lines=10> */
[----:B------:R-:W4:Y:S04]  /*24fd0*/  LDL.LU R4, [R1+0xd8] ;  /* 0x0000d80001047983 */ /* 0x000f280000300800 */
[----:B0-----:R-:W4:Y:S01]  /*24fe0*/  LDL.LU R23, [R1+0xd4] ;  /* 0x0000d40001177983 */ /* 0x001f220000300800 */
[----:B------:R-:W-:-:S03]  /*24ff0*/  IMAD.SHL.U32 R18, R18, 0x2, RZ ;  /* 0x0000000212127824 */ /* 0x000fc600078e00ff */
[----:B---3--:R0:W-:Y:S04]  /*25000*/  STS.U16 [R25+UR4+0xa100], R26 ;  /* 0x00a1001a19007988 */ /* 0x0081e80008000404 */
[----:B------:R1:W-:Y:S04]  /*25010*/  STS.U16 [R25+UR4+0xa500], R27 ;  /* 0x00a5001b19007988 */ /* 0x0003e80008000404 */
[----:B------:R3:W-:Y:S04]  /*25020*/  STS.U16 [R25+UR4+0xa900], R28 ;  /* 0x00a9001c19007988 */ /* 0x0007e80008000404 */
[----:B------:R-:W4:Y:S01]  /*25030*/  LDL.LU R5, [R1+0xd0] ;  /* 0x0000d00001057983 */ /* 0x000f220000300800 */
[----:B------:R-:W-:-:S03]  /*25040*/  LOP3.LUT R18, R18, 0x30, RZ, 0x3c, !PT ;  /* 0x0000003012127812 */ /* 0x000fc600078e3cff */
        /* <DEDUP_REMOVED lines=13> */
[----:B---3--:R-:W3:Y:S04]  /*25120*/  LDL.LU R28, [R1+0x98] ;  /* 0x00009800011c7983 */ /* 0x008ee80000300800 */
[----:B------:R0:W-:Y:S04]  /*25130*/  STS.U16 [R25+UR4+0xad00], R29 ;  /* 0x00ad001d19007988 */ /* 0x0001e80008000404 */
[----:B0-----:R-:W3:Y:S04]  /*25140*/  LDL.LU R29, [R1+0x94] ;  /* 0x00009400011d7983 */ /* 0x001ee80000300800 */
[----:B--2---:R0:W-:Y:S04]  /*25150*/  STS.U16 [R25+UR4+0xb100], R24 ;  /* 0x00b1001819007988 */ /* 0x0041e80008000404 */
[----:B----4-:R-:W-:Y:S04]  /*25160*/  STS.U16 [R25+UR4+0xb500], R2 ;  /* 0x00b5000219007988 */ /* 0x010fe80008000404 */
[----:B------:R-:W-:Y:S04]  /*25170*/  STS.U16 [R25+UR4+0xb900], R0 ;  /* 0x00b9000019007988 */ /* 0x000fe80008000404 */
[----:B------:R-:W-:Y:S04]  /*25180*/  STS.U16 [R25+UR4+0xbd00], R13 ;  /* 0x00bd000d19007988 */ /* 0x000fe80008000404 */
[----:B------:R-:W-:Y:S04]  /*25190*/  STS.U16 [R18+UR4+0x8180], R8 ;  /* 0x0081800812007988 */ /* 0x000fe80008000404 */
[----:B------:R-:W-:Y:S04]  /*251a0*/  STS.U16 [R18+UR4+0x8580], R9 ;  /* 0x0085800912007988 */ /* 0x000fe80008000404 */
[----:B------:R-:W-:Y:S04]  /*251b0*/  STS.U16 [R18+UR4+0x8980], R12 ;  /* 0x0089800c12007988 */ /* 0x000fe80008000404 */
[----:B------:R-:W-:Y:S04]  /*251c0*/  STS.U16 [R18+UR4+0x8d80], R11 ;  /* 0x008d800b12007988 */ /* 0x000fe80008000404 */
[----:B0-----:R-:W2:Y:S04]  /*251d0*/  LDL.LU R24, [R1+0x90] ;  /* 0x0000900001187983 */ /* 0x001ea80000300800 */
[----:B------:R-:W-:Y:S04]  /*251e0*/  STS.U16 [R18+UR4+0x9180], R3 ;  /* 0x0091800312007988 */ /* 0x000fe80008000404 */
[----:B------:R-:W-:Y:S04]  /*251f0*/  STS.U16 [R18+UR4+0x9580], R4 ;  /* 0x0095800412007988 */ /* 0x000fe80008000404 */
[----:B------:R0:W-:Y:S02]  /*25200*/  STS.U16 [R18+UR4+0x9980], R23 ;  /* 0x0099801712007988 */ /* 0x0001e40008000404 */
[----:B0-----:R-:W0:Y:S02]  /*25210*/  S2R R23, SR_TID.X ;  /* 0x0000000000177919 */ /* 0x001e240000002100 */
[----:B0-----:R-:W-:-:S05]  /*25220*/  LOP3.LUT R23, R23, 0x3f, RZ, 0xc0, !PT ;  /* 0x0000003f17177812 */ /* 0x001fca00078ec0ff */
[----:B------:R0:W-:Y:S01]  /*25230*/  STL [R1+0x3f90], R23 ;  /* 0x003f901701007387 */ /* 0x0001e20000100800 */
[----:B------:R-:W-:-:S03]  /*25240*/  IMAD.SHL.U32 R12, R23, 0x2, RZ ;  /* 0x00000002170c7824 */ /* 0x000fc600078e00ff */
[----:B------:R-:W4:Y:S04]  /*25250*/  LDL.LU R9, [R1+0x8c] ;  /* 0x00008c0001097983 */ /* 0x000f280000300800 */
[----:B0-----:R-:W3:Y:S04]  /*25260*/  LDL.LU R23, [R1+0x80] ;  /* 0x0000800001177983 */ /* 0x001ee80000300800 */
[----:B---3--:R0:W-:Y:S04]  /*25270*/  STL [R1+0x3f94], R23 ;  /* 0x003f941701007387 */ /* 0x0081e80000100800 */
[----:B0-----:R-:W3:Y:S04]  /*25280*/  LDL.LU R23, [R1+0x84] ;  /* 0x0000840001177983 */ /* 0x001ee80000300800 */
[----:B------:R-:W-:Y:S04]  /*25290*/  STS.U16 [R18+UR4+0x9d80], R5 ;  /* 0x009d800512007988 */ /* 0x000fe80008000404 */
[----:B------:R-:W-:Y:S04]  /*252a0*/  STS.U16 [R18+UR4+0xa180], R6 ;  /* 0x00a1800612007988 */ /* 0x000fe80008000404 */
[----:B------:R-:W-:Y:S04]  /*252b0*/  STS.U16 [R18+UR4+0xa580], R7 ;  /* 0x00a5800712007988 */ /* 0x000fe80008000404 */
[----:B------:R-:W-:Y:S04]  /*252c0*/  STS.U16 [R18+UR4+0xa980], R10 ;  /* 0x00a9800a12007988 */ /* 0x000fe80008000404 */
[----:B------:R-:W-:Y:S04]  /*252d0*/  STS.U16 [R18+UR4+0xad80], R14 ;  /* 0x00ad800e12007988 */ /* 0x000fe80008000404 */
[----:B------:R-:W-:Y:S01]  /*252e0*/  STS.U16 [R18+UR4+0xb180], R15 ;  /* 0x00b1800f12007988 */ /* 0x000fe20008000404 */
[----:B------:R-:W-:-:S03]  /*252f0*/  LOP3.LUT R12, R12, 0x40, RZ, 0x3c, !PT ;  /* 0x000000400c0c7812 */ /* 0x000fc600078e3cff */
[----:B------:R-:W-:Y:S04]  /*25300*/  STS.U16 [R18+UR4+0xb580], R16 ;  /* 0x00b5801012007988 */ /* 0x000fe80008000404 */
[----:B------:R-:W-:Y:S04]  /*25310*/  STS.U16 [R18+UR4+0xb980], R17 ;  /* 0x00b9801112007988 */ /* 0x000fe80008000404 */
[----:B------:R-:W-:Y:S04]  /*25320*/  STS.U16 [R18+UR4+0xbd80], R19 ;  /* 0x00bd801312007988 */ /* 0x000fe80008000404 */
[----:B---3--:R0:W-:Y:S04]  /*25330*/  STL [R1+0x3f98], R23 ;  /* 0x003f981701007387 */ /* 0x0081e80000100800 */
[----:B0-----:R-:W3:Y:S04]  /*25340*/  LDL.LU R23, [R1+0x88] ;  /* 0x0000880001177983 */ /* 0x001ee80000300800 */
        /* <DEDUP_REMOVED lines=15> */
[----:B------:R0:W-:Y:S04]  /*25440*/  STS.U16 [R12+UR4+0x8200], R20 ;  /* 0x008200140c007988 */ /* 0x0001e80008000404 */
[----:B------:R-:W3:Y:S04]  /*25450*/  LDL.LU R19, [R1+0x40] ;  /* 0x0000400001137983 */ /* 0x000ee80000300800 */
[----:B------:R1:W-:Y:S04]  /*25460*/  STS.U16 [R12+UR4+0x8600], R21 ;  /* 0x008600150c007988 */ /* 0x0003e80008000404 */
[----:B------:R2:W-:Y:S04]  /*25470*/  STS.U16 [R12+UR4+0x8a00], R22 ;  /* 0x008a00160c007988 */ /* 0x0005e80008000404 */
[----:B------:R4:W-:Y:S04]  /*25480*/  STS.U16 [R12+UR4+0x8e00], R26 ;  /* 0x008e001a0c007988 */ /* 0x0009e80008000404 */
[----:B------:R4:W-:Y:S04]  /*25490*/  STS.U16 [R12+UR4+0x9200], R27 ;  /* 0x0092001b0c007988 */ /* 0x0009e80008000404 */
[----:B------:R4:W-:Y:S04]  /*254a0*/  STS.U16 [R12+UR4+0x9600], R28 ;  /* 0x0096001c0c007988 */ /* 0x0009e80008000404 */
[----:B0-----:R-:W3:Y:S04]  /*254b0*/  LDL.LU R20, [R1+0x3c] ;  /* 0x00003c0001147983 */ /* 0x001ee80000300800 */
[----:B-1----:R-:W3:Y:S04]  /*254c0*/  LDL.LU R21, [R1+0x38] ;  /* 0x0000380001157983 */ /* 0x002ee80000300800 */
[----:B--2---:R-:W2:Y:S04]  /*254d0*/  LDL.LU R22, [R1+0x34] ;  /* 0x0000340001167983 */ /* 0x004ea80000300800 */
[----:B----4-:R-:W4:Y:S04]  /*254e0*/  LDL.LU R26, [R1+0x30] ;  /* 0x00003000011a7983 */ /* 0x010f280000300800 */
[----:B------:R-:W4:Y:S04]  /*254f0*/  LDL.LU R27, [R1+0x2c] ;  /* 0x00002c00011b7983 */ /* 0x000f280000300800 */
[----:B------:R0:W-:Y:S04]  /*25500*/  STS.U16 [R12+UR4+0x9a00], R29 ;  /* 0x009a001d0c007988 */ /* 0x0001e80008000404 */
[----:B------:R-:W4:Y:S04]  /*25510*/  LDL.LU R28, [R1+0x28] ;  /* 0x00002800011c7983 */ /* 0x000f280000300800 */
[----:B------:R1:W-:Y:S04]  /*25520*/  STS.U16 [R12+UR4+0x9e00], R24 ;  /* 0x009e00180c007988 */ /* 0x0003e80008000404 */
[----:B------:R1:W-:Y:S04]  /*25530*/  STS.U16 [R12+UR4+0xa200], R9 ;  /* 0x00a200090c007988 */ /* 0x0003e80008000404 */
[----:B0-----:R-:W4:Y:S04]  /*25540*/  LDL.LU R29, [R1+0x24] ;  /* 0x00002400011d7983 */ /* 0x001f280000300800 */
[----:B-1----:R-:W4:Y:S04]  /*25550*/  LDL.LU R24, [R1+0x20] ;  /* 0x0000200001187983 */ /* 0x002f280000300800 */
[----:B------:R-:W4:Y:S04]  /*25560*/  LDL.LU R2, [R1+0x1c] ;  /* 0x00001c0001027983 */ /* 0x000f280000300800 */
[----:B------:R-:W4:Y:S04]  /*25570*/  LDL.LU R8, [R1+0x18] ;  /* 0x0000180001087983 */ /* 0x000f280000300800 */
[----:B------:R-:W4:Y:S04]  /*25580*/  LDL.LU R9, [R1+0x10] ;  /* 0x0000100001097983 */ /* 0x000f280000300800 */
[----:B---3--:R0:W-:Y:S04]  /*25590*/  STS.U16 [R12+UR4+0xa600], R23 ;  /* 0x00a600170c007988 */ /* 0x0081e80008000404 */
[----:B0-----:R-:W3:Y:S04]  /*255a0*/  LDL.LU R23, [R1+0x3f98] ;  /* 0x003f980001177983 */ /* 0x001ee80000300800 */
[----:B---3--:R0:W-:Y:S04]  /*255b0*/  STS.U16 [R12+UR4+0xaa00], R23 ;  /* 0x00aa00170c007988 */ /* 0x0081e80008000404 */
[----:B0-----:R-:W3:Y:S04]  /*255c0*/  LDL.LU R23, [R1+0x3f94] ;  /* 0x003f940001177983 */ /* 0x001ee80000300800 */
[----:B---3--:R0:W-:Y:S04]  /*255d0*/  STS.U16 [R12+UR4+0xae00], R23 ;  /* 0x00ae00170c007988 */ /* 0x0081e80008000404 */
[----:B0-----:R-:W3:Y:S04]  /*255e0*/  LDL.LU R23, [R1+0x3f90] ;  /* 0x003f900001177983 */ /* 0x001ee80000300800 */
[----:B------:R0:W-:Y:S04]  /*255f0*/  STS.U16 [R12+UR4+0xb200], R0 ;  /* 0x00b200000c007988 */ /* 0x0001e80008000404 */
[----:B------:R1:W-:Y:S04]  /*25600*/  STS.U16 [R12+UR4+0xb600], R25 ;  /* 0x00b600190c007988 */ /* 0x0003e80008000404 */
[----:B0-----:R-:W4:Y:S04]  /*25610*/  LDL.LU R0, [R1+0x3f8c] ;  /* 0x003f8c0001007983 */ /* 0x001f280000300800 */
[----:B-1----:R-:W4:Y:S04]  /*25620*/  LDL.LU R25, [R1+0x3f88] ;  /* 0x003f880001197983 */ /* 0x002f280000300800 */
[----:B------:R0:W-:Y:S04]  /*25630*/  STS.U16 [R12+UR4+0xba00], R13 ;  /* 0x00ba000d0c007988 */ /* 0x0001e80008000404 */
[----:B------:R1:W-:Y:S04]  /*25640*/  STS.U16 [R12+UR4+0xbe00], R11 ;  /* 0x00be000b0c007988 */ /* 0x0003e80008000404 */
[----:B0-----:R-:W4:Y:S04]  /*25650*/  LDL.LU R13, [R1+0x3f84] ;  /* 0x003f8400010d7983 */ /* 0x001f280000300800 */
[----:B-1----:R-:W4:Y:S04]  /*25660*/  LDL.LU R12, [R1+0x3f80] ;  /* 0x003f8000010c7983 */ /* 0x002f280000300800 */
[----:B------:R-:W4:Y:S01]  /*25670*/  LDL.LU R11, [R1+0x3f7c] ;  /* 0x003f7c00010b7983 */ /* 0x000f220000300800 */
[----:B---3--:R-:W-:-:S05]  /*25680*/  IMAD.SHL.U32 R23, R23, 0x2, RZ ;  /* 0x0000000217177824 */ /* 0x008fca00078e00ff */
[----:B------:R-:W-:-:S05]  /*25690*/  LOP3.LUT R23, R23, 0x50, RZ, 0x3c, !PT ;  /* 0x0000005017177812 */ /* 0x000fca00078e3cff */
[----:B------:R0:W-:Y:S04]  /*256a0*/  STS.U16 [R23+UR4+0x8280], R3 ;  /* 0x0082800317007988 */ /* 0x0001e80008000404 */
[----:B------:R1:W-:Y:S04]  /*256b0*/  STS.U16 [R23+UR4+0x8680], R4 ;  /* 0x0086800417007988 */ /* 0x0003e80008000404 */
[----:B------:R3:W-:Y:S04]  /*256c0*/  STS.U16 [R23+UR4+0x8a80], R5 ;  /* 0x008a800517007988 */ /* 0x0007e80008000404 */
[----:B------:R2:W-:Y:S04]  /*256d0*/  STS.U16 [R23+UR4+0x8e80], R6 ;  /* 0x008e800617007988 */ /* 0x0005e80008000404 */
[----:B------:R2:W-:Y:S04]  /*256e0*/  STS.U16 [R23+UR4+0x9280], R7 ;  /* 0x0092800717007988 */ /* 0x0005e80008000404 */
[----:B------:R4:W-:Y:S04]  /*256f0*/  STS.U16 [R23+UR4+0x9680], R10 ;  /* 0x0096800a17007988 */ /* 0x0009e80008000404 */
[----:B0-----:R-:W4:Y:S04]  /*25700*/  LDL.LU R3, [R1+0x3f78] ;  /* 0x003f780001037983 */ /* 0x001f280000300800 */
[----:B-1----:R-:W4:Y:S04]  /*25710*/  LDL.LU R4, [R1+0x3f74] ;  /* 0x003f740001047983 */ /* 0x002f280000300800 */
[----:B---3--:R-:W3:Y:S04]  /*25720*/  LDL.LU R5, [R1+0x3f70] ;  /* 0x003f700001057983 */ /* 0x008ee80000300800 */
[----:B--2---:R-:W2:Y:S04]  /*25730*/  LDL.LU R6, [R1+0x3f6c] ;  /* 0x003f6c0001067983 */ /* 0x004ea80000300800 */
[----:B------:R-:W3:Y:S04]  /*25740*/  LDL.LU R7, [R1+0x3f68] ;  /* 0x003f680001077983 */ /* 0x000ee80000300800 */
[----:B----4-:R-:W4:Y:S04]  /*25750*/  LDL.LU R10, [R1+0x3f64] ;  /* 0x003f6400010a7983 */ /* 0x010f280000300800 */
        /* <DEDUP_REMOVED lines=24> */
[----:B------:R-:W2:Y:S04]  /*258e0*/  LDL.LU R28, [R1+0x3f30] ;  /* 0x003f3000011c7983 */ /* 0x000ea80000300800 */
[----:B------:R0:W-:Y:S04]  /*258f0*/  STS.U16 [R25+UR4+0x8b00], R29 ;  /* 0x008b001d19007988 */ /* 0x0001e80008000404 */
[----:B------:R1:W-:Y:S04]  /*25900*/  STS.U16 [R25+UR4+0x8f00], R24 ;  /* 0x008f001819007988 */ /* 0x0003e80008000404 */
[----:B0-----:R-:W3:Y:S04]  /*25910*/  LDL.LU R29, [R1+0x3f2c] ;  /* 0x003f2c00011d7983 */ /* 0x001ee80000300800 */
[----:B-1----:R-:W4:Y:S04]  /*25920*/  LDL.LU R24, [R1+0x3f28] ;  /* 0x003f280001187983 */ /* 0x002f280000300800 */
[----:B------:R-:W-:Y:S04]  /*25930*/  STS.U16 [R25+UR4+0x9300], R2 ;  /* 0x0093000219007988 */ /* 0x000fe80008000404 */
[----:B------:R-:W-:Y:S04]  /*25940*/  STS.U16 [R25+UR4+0x9700], R8 ;  /* 0x0097000819007988 */ /* 0x000fe80008000404 */
[----:B----4-:R0:W-:Y:S04]  /*25950*/  STS.U16 [R25+UR4+0x9b00], R24 ;  /* 0x009b001819007988 */ /* 0x0101e80008000404 */
[----:B0-----:R-:W4:Y:S04]  /*25960*/  LDL.LU R24, [R1+0x3f24] ;  /* 0x003f240001187983 */ /* 0x001f280000300800 */
[----:B------:R-:W-:Y:S04]  /*25970*/  STS.U16 [R25+UR4+0x9f00], R9 ;  /* 0x009f000919007988 */ /* 0x000fe80008000404 */
[----:B---3--:R0:W-:Y:S04]  /*25980*/  STS.U16 [R25+UR4+0xa300], R29 ;  /* 0x00a3001d19007988 */ /* 0x0081e80008000404 */
[----:B--2---:R1:W-:Y:S04]  /*25990*/  STS.U16 [R25+UR4+0xa700], R28 ;  /* 0x00a7001c19007988 */ /* 0x0043e80008000404 */
[----:B------:R2:W-:Y:S04]  /*259a0*/  STS.U16 [R25+UR4+0xab00], R27 ;  /* 0x00ab001b19007988 */ /* 0x0005e80008000404 */
[----:B------:R-:W-:Y:S04]  /*259b0*/  STS.U16 [R25+UR4+0xaf00], R26 ;  /* 0x00af001a19007988 */ /* 0x000fe80008000404 */
[----:B------:R-:W-:Y:S04]  /*259c0*/  STS.U16 [R25+UR4+0xb300], R23 ;  /* 0x00b3001719007988 */ /* 0x000fe80008000404 */
[----:B------:R-:W-:Y:S04]  /*259d0*/  STS.U16 [R25+UR4+0xb700], R22 ;  /* 0x00b7001619007988 */ /* 0x000fe80008000404 */
[----:B0-----:R-:W3:Y:S01]  /*259e0*/  LDL.LU R29, [R1+0x3f20] ;  /* 0x003f2000011d7983 */ /* 0x001ee20000300800 */
[----:B-1----:R-:W2:Y:S03]  /*259f0*/  S2R R28, SR_TID.X ;  /* 0x00000000001c7919 */ /* 0x002ea60000002100 */
[----:B------:R-:W-:Y:S04]  /*25a00*/  STS.U16 [R25+UR4+0xbb00], R21 ;  /* 0x00bb001519007988 */ /* 0x000fe80008000404 */
[----:B------:R-:W-:Y:S01]  /*25a10*/  STS.U16 [R25+UR4+0xbf00], R20 ;  /* 0x00bf001419007988 */ /* 0x000fe20008000404 */
[C---:B--2---:R-:W-:Y:S01]  /*25a20*/  IMAD.SHL.U32 R27, R28.reuse, 0x2, RZ ;  /* 0x000000021c1b7824 */ /* 0x044fe200078e00ff */
[----:B------:R-:W-:-:S05]  /*25a30*/  LOP3.LUT R28, R28, 0x7, RZ, 0xc0, !PT ;  /* 0x000000071c1c7812 */ /* 0x000fca00078ec0ff */
[----:B------:R-:W-:-:S05]  /*25a40*/  IMAD R28, R28, 0x90, RZ ;  /* 0x000000901c1c7824 */ /* 0x000fca00078e02ff */
[----:B------:R-:W-:Y:S01]  /*25a50*/  LOP3.LUT R28, R28, 0x30, R27, 0x78, !PT ;  /* 0x000000301c1c7812 */ /* 0x000fe200078e781b */
        /* <DEDUP_REMOVED lines=15> */
[----:B------:R3:W-:Y:S01]  /*25b50*/  STS.U16 [R0+UR4+0xbb80], R13 ;  /* 0x00bb800d00007988 */ /* 0x0007e20008000404 */
[----:B------:R-:W-:Y:S06]  /*25b60*/  BAR.SYNC.DEFER_BLOCKING 0x0 ;  /* 0x0000000000007b1d */ /* 0x000fec0000010000 */
[----:B------:R-:W0:Y:S04]  /*25b70*/  LDSM.16.M88.4 R4, [R28+UR4+0x8000] ;  /* 0x008000041c04783b */ /* 0x000e280008000200 */
[----:B------:R-:W1:Y:S04]  /*25b80*/  LDSM.16.M88.4 R8, [R28+UR4+0x8400] ;  /* 0x008400041c08783b */ /* 0x000e680008000200 */
[----:B------:R-:W2:Y:S04]  /*25b90*/  LDSM.16.M88.4 R20, [R28+UR4+0x8800] ;  /* 0x008800041c14783b */ /* 0x000ea80008000200 */
[----:B------:R-:W4:Y:S04]  /*25ba0*/  LDSM.16.M88.4 R16, [R28+UR4+0x8c00] ;  /* 0x008c00041c10783b */ /* 0x000f280008000200 */
[----:B------:R-:W-:Y:S01]  /*25bb0*/  LDSM.16.M88.4 R24, [R28+UR4+0x9800] ;  /* 0x009800041c18783b */ /* 0x000fe20008000200 */
[----:B---3--:R-:W-:-:S03]  /*25bc0*/  LOP3.LUT R0, R29, 0x40, RZ, 0x3c, !PT ;  /* 0x000000401d007812 */ /* 0x008fc600078e3cff */
[----:B------:R-:W-:Y:S04]  /*25bd0*/  LDSM.16.MT88.4 R12, [R29+UR4] ;  /* 0x000000041d0c783b */ /* 0x000fe80008004200 */
[----:B0-----:R0:W-:Y:S04]  /*25be0*/  STL [R1+0x379c], R6 ;  /* 0x00379c0601007387 */ /* 0x0011e80000100800 */
[----:B------:R3:W-:Y:S04]  /*25bf0*/  STL [R1+0x3798], R7 ;  /* 0x0037980701007387 */ /* 0x0007e80000100800 */
[----:B-1----:R-:W-:Y:S04]  /*25c00*/  STL [R1+0x39f4], R10 ;  /* 0x0039f40a01007387 */ /* 0x002fe80000100800 */
[----:B------:R-:W-:Y:S04]  /*25c10*/  STL [R1+0x39f0], R11 ;  /* 0x0039f00b01007387 */ /* 0x000fe80000100800 */
[----:B--2---:R-:W-:Y:S04]  /*25c20*/  STL.64 [R1], R20 ;  /* 0x0000001401007387 */ /* 0x004fe80000100a00 */
[----:B------:R-:W-:Y:S04]  /*25c30*/  STL.64 [R1+0x8], R22 ;  /* 0x0000081601007387 */ /* 0x000fe80000100a00 */
[----:B----4-:R-:W-:Y:S04]  /*25c40*/  STL.64 [R1+0x1b0], R16 ;  /* 0x0001b01001007387 */ /* 0x010fe80000100a00 */
[----:B------:R-:W-:Y:S01]  /*25c50*/  STL.64 [R1+0x1b8], R18 ;  /* 0x0001b81201007387 */ /* 0x000fe20000100a00 */
[----:B0-----:R-:W-:-:S03]  /*25c60*/  IMAD.MOV.U32 R6, RZ, RZ, R17 ;  /* 0x000000ffff067224 */ /* 0x001fc600078e0011 */
[----:B------:R-:W-:Y:S01]  /*25c70*/  LDSM.16.M88.4 R20, [R28+UR4+0x9400] ;  /* 0x009400041c14783b */ /* 0x000fe20008000200 */
[----:B---3--:R-:W-:-:S03]  /*25c80*/  IMAD.MOV.U32 R7, RZ, RZ, R16 ;  /* 0x000000ffff077224 */ /* 0x008fc600078e0010 */
[----:B------:R-:W0:Y:S04]  /*25c90*/  LDSM.16.M88.4 R16, [R28+UR4+0x9000] ;  /* 0x009000041c10783b */ /* 0x000e280008000200 */
[----:B0-----:R-:W-:Y:S04]  /*25ca0*/  STL.64 [R1+0x1a0], R16 ;  /* 0x0001a01001007387 */ /* 0x001fe80000100a00 */
[----:B------:R-:W-:Y:S04]  /*25cb0*/  STL.64 [R1+0x1a8], R18 ;  /* 0x0001a81201007387 */ /* 0x000fe80000100a00 */
[----:B------:R-:W0:Y:S04]  /*25cc0*/  LDSM.16.M88.4 R16, [R28+UR4+0x9c00] ;  /* 0x009c00041c10783b */ /* 0x000e280008000200 */
[----:B------:R-:W-:Y:S04]  /*25cd0*/  STL.64 [R1+0x190], R20 ;  /* 0x0001901401007387 */ /* 0x000fe80000100a00 */
[----:B------:R-:W-:Y:S04]  /*25ce0*/  STL.64 [R1+0x198], R22 ;  /* 0x0001981601007387 */ /* 0x000fe80000100a00 */
[----:B------:R-:W1:Y:S04]  /*25cf0*/  LDSM.16.M88.4 R20, [R28+UR4+0xa000] ;  /* 0x00a000041c14783b */ /* 0x000e680008000200 */
[----:B------:R-:W-:Y:S04]  /*25d00*/  STL.64 [R1+0x180], R24 ;  /* 0x0001801801007387 */ /* 0x000fe80000100a00 */
[----:B------:R-:W-:Y:S04]  /*25d10*/  STL.64 [R1+0x188], R26 ;  /* 0x0001881a01007387 */ /* 0x000fe80000100a00 */
[----:B------:R-:W2:Y:S04]  /*25d20*/  LDSM.16.M88.4 R24, [R28+UR4+0xa400] ;  /* 0x00a400041c18783b */ /* 0x000ea80008000200 */
[----:B0-----:R-:W-:Y:S04]  /*25d30*/  STL.64 [R1+0x170], R16 ;  /* 0x0001701001007387 */ /* 0x001fe80000100a00 */
[----:B------:R-:W-:Y:S04]  /*25d40*/  STL.64 [R1+0x178], R18 ;  /* 0x0001781201007387 */ /* 0x000fe80000100a00 */
[----:B------:R-:W0:Y:S04]  /*25d50*/  LDSM.16.M88.4 R16, [R28+UR4+0xa800] ;  /* 0x00a800041c10783b */ /* 0x000e280008000200 */
[----:B-1----:R1:W-:Y:S04]  /*25d60*/  STL.64 [R1+0x160], R20 ;  /* 0x0001601401007387 */ /* 0x0023e80000100a00 */
[----:B------:R3:W-:Y:S04]  /*25d70*/  STL.64 [R1+0x168], R22 ;  /* 0x0001681601007387 */ /* 0x0007e80000100a00 */
[----:B-1----:R-:W4:Y:S04]  /*25d80*/  LDL.LU.64 R20, [R1+0xa10] ;  /* 0x000a100001147983 */ /* 0x002f280000300a00 */
[----:B--2---:R-:W-:Y:S04]  /*25d90*/  STL.64 [R1+0x150], R24 ;  /* 0x0001501801007387 */ /* 0x004fe80000100a00 */
[----:B------:R-:W-:Y:S04]  /*25da0*/  STL.64 [R1+0x158], R26 ;  /* 0x0001581a01007387 */ /* 0x000fe80000100a00 */
[----:B---3--:R-:W4:Y:S04]  /*25db0*/  LDL.LU.64 R22, [R1+0xa18] ;  /* 0x000a180001167983 */ /* 0x008f280000300a00 */
[----:B------:R-:W-:Y:S04]  /*25dc0*/  LDSM.16.M88.4 R24, [R28+UR4+0xb000] ;  /* 0x00b000041c18783b */ /* 0x000fe80008000200 */
[----:B0-----:R-:W-:Y:S04]  /*25dd0*/  STL.64 [R1+0x140], R16 ;  /* 0x0001401001007387 */ /* 0x001fe80000100a00 */
[----:B------:R-:W-:Y:S04]  /*25de0*/  STL.64 [R1+0x148], R18 ;  /* 0x0001481201007387 */ /* 0x000fe80000100a00 */
[----:B------:R-:W0:Y:S04]  /*25df0*/  LDSM.16.M88.4 R16, [R28+UR4+0xac00] ;  /* 0x00ac00041c10783b */ /* 0x000e280008000200 */
[----:B0-----:R-:W-:Y:S01]  /*25e00*/  STL.64 [R1+0x130], R16 ;  /* 0x0001301001007387 */ /* 0x001fe20000100a00 */
[----:B------:R-:W-:-:S03]  /*25e10*/  IMAD.MOV.U32 R3, RZ, RZ, R16 ;  /* 0x000000ffff037224 */ /* 0x000fc600078e0010 */
[----:B------:R-:W-:Y:S01]  /*25e20*/  STL.64 [R1+0x138], R18 ;  /* 0x0001381201007387 */ /* 0x000fe20000100a00 */
[----:B------:R-:W-:-:S03]  /*25e30*/  IMAD.MOV.U32 R2, RZ, RZ, R17 ;  /* 0x000000ffff027224 */ /* 0x000fc600078e0011 */
[----:B------:R-:W0:Y:S04]  /*25e40*/  LDSM.16.M88.4 R16, [R28+UR4+0xb400] ;  /* 0x00b400041c10783b */ /* 0x000e280008000200 */
[----:B------:R-:W-:Y:S04]  /*25e50*/  STL.64 [R1+0x120], R24 ;  /* 0x0001201801007387 */ /* 0x000fe80000100a00 */
[----:B------:R-:W-:Y:S04]  /*25e60*/  STL.64 [R1+0x128], R26 ;  /* 0x0001281a01007387 */ /* 0x000fe80000100a00 */
[----:B------:R-:W-:Y:S04]  /*25e70*/  LDSM.16.M88.4 R24, [R28+UR4+0xb800] ;  /* 0x00b800041c18783b */ /* 0x000fe80008000200 */
[----:B0-----:R-:W-:Y:S04]  /*25e80*/  STL.64 [R1+0x110], R16 ;  /* 0x0001101001007387 */ /* 0x001fe80000100a00 */
[----:B------:R-:W-:Y:S04]  /*25e90*/  STL.64 [R1+0x118], R18 ;  /* 0x0001181201007387 */ /* 0x000fe80000100a00 */
[----:B------:R-:W0:Y:S04]  /*25ea0*/  LDSM.16.M88.4 R16, [R28+UR4+0xbc00] ;  /* 0x00bc00041c10783b */ /* 0x000e280008000200 */
[----:B0-----:R-:W-:Y:S04]  /*25eb0*/  STL.64 [R1+0xf0], R16 ;  /* 0x0000f01001007387 */ /* 0x001fe80000100a00 */
[----:B------:R-:W-:Y:S04]  /*25ec0*/  STL.64 [R1+0xf8], R18 ;  /* 0x0000f81201007387 */ /* 0x000fe80000100a00 */
[----:B------:R-:W0:Y:S04]  /*25ed0*/  LDSM.16.MT88.4 R16, [R0+UR4] ;  /* 0x000000040010783b */ /* 0x000e280008004200 */
[----:B0-----:R-:W-:Y:S04]  /*25ee0*/  STL [R1+0x3e2c], R16 ;  /* 0x003e2c1001007387 */ /* 0x001fe80000100800 */
[----:B------:R0:W-:Y:S04]  /*25ef0*/  STL [R1+0x3e28], R17 ;  /* 0x003e281101007387 */ /* 0x0001e80000100800 */
[----:B------:R-:W-:Y:S04]  /*25f00*/  STL [R1+0x3e24], R18 ;  /* 0x003e241201007387 */ /* 0x000fe80000100800 */
[----:B------:R1:W-:Y:S04]  /*25f10*/  STL [R1+0x3e20], R19 ;  /* 0x003e201301007387 */ /* 0x0003e80000100800 */
[----:B0-----:R-:W2:Y:S04]  /*25f20*/  LDL.LU.64 R16, [R1+0xa40] ;  /* 0x000a400001107983 */ /* 0x001ea80000300a00 */
[----:B-1----:R-:W2:Y:S04]  /*25f30*/  LDL.LU.64 R18, [R1+0xa48] ;  /* 0x000a480001127983 */ /* 0x002ea80000300a00 */
[----:B------:R-:W-:Y:S04]  /*25f40*/  STL [R1+0x3e30], R5 ;  /* 0x003e300501007387 */ /* 0x000fe80000100800 */
[----:B------:R-:W-:Y:S01]  /*25f50*/  STL.64 [R1+0x100], R24 ;  /* 0x0001001801007387 */ /* 0x000fe20000100a00 */
[----:B--2---:R-:W-:-:S15]  /*25f60*/  HMMA.16816.F32 R16, R12, R4, R16 ;  /* 0x000000040c10723c */ /* 0x004fde0000001810 */
[----:B------:R-:W-:-:S08]  /*25f70*/  NOP ;  /* 0x0000000000007918 */ /* 0x000fd00000000000 */
[----:B------:R-:W-:Y:S04]  /*25f80*/  STL.64 [R1+0x3f0], R16 ;  /* 0x0003f01001007387 */ /* 0x000fe80000100a00 */
[----:B------:R4:W-:Y:S02]  /*25f90*/  STL.64 [R1+0x3f8], R18 ;  /* 0x0003f81201007387 */ /* 0x0009e40000100a00 */
[----:B----4-:R-:W-:Y:S02]  /*25fa0*/  HMMA.16816.F32 R16, R12, R8, R20 ;  /* 0x000000080c10723c */ /* 0x010fe40000001814 */
[----:B------:R-:W-:Y:S04]  /*25fb0*/  STL.64 [R1+0x108], R26 ;  /* 0x0001081a01007387 */ /* 0x000fe80000100a00 */
[----:B------:R-:W0:-:S15]  /*25fc0*/  LDSM.16.MT88.4 R20, [R29+UR4+0x80] ;  /* 0x000080041d14783b */ /* 0x000e1e0008004200 */
[----:B------:R-:W-:-:S02]  /*25fd0*/  NOP ;  /* 0x0000000000007918 */ /* 0x000fc40000000000 */
[----:B------:R-:W-:Y:S04]  /*25fe0*/  STL.64 [R1+0x3e0], R16 ;  /* 0x0003e01001007387 */ /* 0x000fe80000100a00 */
[----:B------:R1:W-:Y:S04]  /*25ff0*/  STL.64 [R1+0x3ef0], R8 ;  /* 0x003ef00801007387 */ /* 0x0003e80000100a00 */
[----:B-1----:R-:W2:Y:S04]  /*26000*/  LDL.LU.64 R8, [R1+0x9f0] ;  /* 0x0009f00001087983 */ /* 0x002ea80000300a00 */
[----:B------:R-:W2:Y:S04]  /*26010*/  LDL.LU.64 R10, [R1+0x9f8] ;  /* 0x0009f800010a7983 */ /* 0x000ea80000300a00 */
[----:B------:R-:W3:Y:S01]  /*26020*/  LDL.64 R16, [R1+0x160] ;  /* 0x0001600001107983 */ /* 0x000ee20000100a00 */
[----:B------:R-:W-:-:S02]  /*26030*/  IMAD.MOV.U32 R0, RZ, RZ, R19 ;  /* 0x000000ffff007224 */ /* 0x000fc400078e0013 */
[----:B------:R-:W-:Y:S01]  /*26040*/  IMAD.MOV.U32 R28, RZ, RZ, R18 ;  /* 0x000000ffff1c7224 */ /* 0x000fe200078e0012 */
[----:B---3--:R1:W-:Y:S04]  /*26050*/  STL.64 [R1+0x3ec0], R16 ;  /* 0x003ec01001007387 */ /* 0x0083e80000100a00 */
[----:B-1----:R-:W3:Y:S04]  /*26060*/  LDL.64 R16, [R1+0x1a0] ;  /* 0x0001a00001107983 */ /* 0x002ee80000100a00 */
[----:B---3--:R-:W-:Y:S04]  /*26070*/  STL.64 [R1+0x3f08], R16 ;  /* 0x003f081001007387 */ /* 0x008fe80000100a00 */
[----:B------:R-:W-:Y:S04]  /*26080*/  STL [R1+0x37a4], R0 ;  /* 0x0037a40001007387 */ /* 0x000fe80000100800 */
[----:B------:R-:W-:Y:S04]  /*26090*/  STL [R1+0x37a0], R28 ;  /* 0x0037a01c01007387 */ /* 0x000fe80000100800 */
[----:B------:R-:W-:Y:S04]  /*260a0*/  STL [R1+0x3dfc], R29 ;  /* 0x003dfc1d01007387 */ /* 0x000fe80000100800 */
[----:B0-----:R-:W-:Y:S04]  /*260b0*/  STL.64 [R1+0x3cf8], R22 ;  /* 0x003cf81601007387 */ /* 0x001fe80000100a00 */
[----:B------:R0:W-:Y:S04]  /*260c0*/  STL.64 [R1+0x3cf0], R20 ;  /* 0x003cf01401007387 */ /* 0x0001e80000100a00 */
[----:B0-----:R-:W3:Y:S04]  /*260d0*/  LDL.64 R20, [R1+0xf0] ;  /* 0x0000f00001147983 */ /* 0x001ee80000100a00 */
[----:B---3--:R0:W-:Y:S04]  /*260e0*/  STL.64 [R1+0x3ed8], R20 ;  /* 0x003ed81401007387 */ /* 0x0081e80000100a00 */
[----:B0-----:R-:W2:Y:S01]  /*260f0*/  LDL.64 R20, [R1] ;  /* 0x0000000001147983 */ /* 0x001ea20000100a00 */
[----:B------:R-:W-:-:S02]  /*26100*/  IMAD.MOV.U32 R16, RZ, RZ, R7 ;  /* 0x000000ffff107224 */ /* 0x000fc400078e0007 */
[----:B------:R-:W-:Y:S01]  /*26110*/  IMAD.MOV.U32 R17, RZ, RZ, R6 ;  /* 0x000000ffff117224 */ /* 0x000fe200078e0006 */
[----:B--2---:R-:W-:-:S15]  /*26120*/  HMMA.16816.F32 R8, R12, R20, R8 ;  /* 0x000000140c08723c */ /* 0x004fde0000001808 */
[----:B------:R-:W-:-:S08]  /*26130*/  NOP ;  /* 0x0000000000007918 */ /* 0x000fd00000000000 */
[----:B------:R0:W-:Y:S01]  /*26140*/  STL.64 [R1+0x4c0], R8 ;  /* 0x0004c00801007387 */ /* 0x0001e20000100a00 */
[----:B------:R-:W-:Y:S02]  /*26150*/  IMAD.MOV.U32 R6, RZ, RZ, R10 ;  /* 0x000000ffff067224 */ /* 0x000fe400078e000a */
[----:B------:R-:W-:Y:S01]  /*26160*/  IMAD.MOV.U32 R7, RZ, RZ, R11 ;  /* 0x000000ffff077224 */ /* 0x000fe200078e000b */
[----:B0-----:R-:W2:Y:S04]  /*26170*/  LDL.LU.64 R8, [R1+0x980] ;  /* 0x0009800001087983 */ /* 0x001ea80000300a00 */
[----:B------:R-:W3:Y:S04]  /*26180*/  LDL.LU.64 R10, [R1+0x988] ;  /* 0x00098800010a7983 */ /* 0x000ee80000300a00 */
[----:B---3--:R-:W-:Y:S04]  /*26190*/  STL.64 [R1+0x3f00], R10 ;  /* 0x003f000a01007387 */ /* 0x008fe80000100a00 */
[----:B--2---:R0:W-:Y:S04]  /*261a0*/  STL.64 [R1+0x3ef8], R8 ;  /* 0x003ef80801007387 */ /* 0x0041e80000100a00 */
[----:B0-----:R-:W2:Y:S04]  /*261b0*/  LDL.LU.64 R8, [R1+0x990] ;  /* 0x0009900001087983 */ /* 0x001ea80000300a00 */
[----:B------:R-:W3:Y:S01]  /*261c0*/  LDL.LU.64 R10, [R1+0x998] ;  /* 0x00099800010a7983 */ /* 0x000ee20000300a00 */
[----:B------:R-:W-:-:S02]  /*261d0*/  IMAD.MOV.U32 R27, RZ, RZ, R20 ;  /* 0x000000ffff1b7224 */ /* 0x000fc400078e0014 */
[----:B------:R-:W-:Y:S01]  /*261e0*/  IMAD.MOV.U32 R26, RZ, RZ, R21 ;  /* 0x000000ffff1a7224 */ /* 0x000fe200078e0015 */
[----:B---3--:R-:W-:Y:S04]  /*261f0*/  STL.64 [R1+0x3f18], R10 ;  /* 0x003f180a01007387 */ /* 0x008fe80000100a00 */
[----:B--2---:R0:W-:Y:S04]  /*26200*/  STL.64 [R1+0x3f10], R8 ;  /* 0x003f100801007387 */ /* 0x0041e80000100a00 */
[----:B0-----:R-:W2:Y:S04]  /*26210*/  LDL.LU.64 R8, [R1+0x9a0] ;  /* 0x0009a00001087983 */ /* 0x001ea80000300a00 */
[----:B------:R-:W2:Y:S04]  /*26220*/  LDL.LU.64 R10, [R1+0x9a8] ;  /* 0x0009a800010a7983 */ /* 0x000ea80000300a00 */
[----:B------:R-:W3:Y:S04]  /*26230*/  LDL.LU.64 R20, [R1+0x970] ;  /* 0x0009700001147983 */ /* 0x000ee80000300a00 */
[----:B------:R-:W4:Y:S01]  /*26240*/  LDL.LU.64 R22, [R1+0x978] ;  /* 0x0009780001167983 */ /* 0x000f220000300a00 */
[C---:B--2---:R-:W-:Y:S03]  /*26250*/  HMMA.16816.F32 R16, R12.reuse, R16, R8 ;  /* 0x000000100c10723c */ /* 0x044fe60000001808 */
[----:B----4-:R-:W-:Y:S04]  /*26260*/  STL.64 [R1+0x3ee8], R22 ;  /* 0x003ee81601007387 */ /* 0x010fe80000100a00 */
[----:B---3--:R0:W-:Y:S04]  /*26270*/  STL.64 [R1+0x3ee0], R20 ;  /* 0x003ee01401007387 */ /* 0x0081e80000100a00 */
[----:B0-----:R-:W2:Y:S04]  /*26280*/  LDL.64 R20, [R1+0x190] ;  /* 0x0001900001147983 */ /* 0x001ea80000100a00 */
[----:B------:R-:W-:Y:S04]  /*26290*/  STL [R1+0x3e04], R26 ;  /* 0x003e041a01007387 */ /* 0x000fe80000100800 */
[----:B------:R-:W-:Y:S04]  /*262a0*/  STL [R1+0x3ed0], R27 ;  /* 0x003ed01b01007387 */ /* 0x000fe80000100800 */
[----:B------:R0:W-:Y:S04]  /*262b0*/  STL.64 [R1+0x3ec8], R24 ;  /* 0x003ec81801007387 */ /* 0x0001e80000100a00 */
[----:B0-----:R-:W3:Y:S04]  /*262c0*/  LDL.64 R24, [R1+0x180] ;  /* 0x0001800001187983 */ /* 0x001ee80000100a00 */
[----:B------:R-:W-:Y:S04]  /*262d0*/  STL [R1+0x37ac], R7 ;  /* 0x0037ac0701007387 */ /* 0x000fe80000100800 */
[----:B------:R-:W-:Y:S04]  /*262e0*/  STL [R1+0x37a8], R6 ;  /* 0x0037a80601007387 */ /* 0x000fe80000100800 */
[----:B------:R-:W4:Y:S04]  /*262f0*/  LDL.LU.64 R10, [R1+0x3f18] ;  /* 0x003f1800010a7983 */ /* 0x000f280000300a00 */
[----:B------:R-:W4:Y:S04]  /*26300*/  LDL.LU.64 R8, [R1+0x3f10] ;  /* 0x003f100001087983 */ /* 0x000f280000300a00 */
[----:B------:R0:W-:Y:S04]  /*26310*/  STL.64 [R1+0x4b0], R16 ;  /* 0x0004b01001007387 */ /* 0x0001e80000100a00 */
[----:B------:R-:W-:Y:S04]  /*26320*/  STL.64 [R1+0x4b8], R18 ;  /* 0x0004b81201007387 */ /* 0x000fe80000100a00 */
[----:B0-----:R-:W4:Y:S02]  /*26330*/  LDL.LU.64 R16, [R1+0x3f08] ;  /* 0x003f080001107983 */ /* 0x001f240000300a00 */
[----:B----4-:R-:W-:-:S15]  /*26340*/  HMMA.16816.F32 R8, R12, R16, R8 ;  /* 0x000000100c08723c */ /* 0x010fde0000001808 */
[----:B------:R-:W-:-:S08]  /*26350*/  NOP ;  /* 0x0000000000007918 */ /* 0x000fd00000000000 */
[----:B------:R-:W-:Y:S04]  /*26360*/  STL.64 [R1+0x4a0], R8 ;  /* 0x0004a00801007387 */ /* 0x000fe80000100a00 */
[----:B------:R0:W-:Y:S04]  /*26370*/  STL.64 [R1+0x4a8], R10 ;  /* 0x0004a80a01007387 */ /* 0x0001e80000100a00 */
[----:B0-----:R-:W2:Y:S04]  /*26380*/  LDL.LU.64 R10, [R1+0x3f00] ;  /* 0x003f0000010a7983 */ /* 0x001ea80000300a00 */
[----:B------:R-:W2:Y:S01]  /*26390*/  LDL.LU.64 R8, [R1+0x3ef8] ;  /* 0x003ef80001087983 */ /* 0x000ea20000300a00 */
[----:B------:R-:W-:-:S02]  /*263a0*/  IMAD.MOV.U32 R7, RZ, RZ, R16 ;  /* 0x000000ffff077224 */ /* 0x000fc400078e0010 */
[----:B------:R-:W-:Y:S02]  /*263b0*/  IMAD.MOV.U32 R0, RZ, RZ, R17 ;  /* 0x000000ffff007224 */ /* 0x000fe400078e0011 */
[----:B------:R-:W4:Y:S04]  /*263c0*/  LDL.LU.64 R16, [R1+0x960] ;  /* 0x0009600001107983 */ /* 0x000f280000300a00 */
[----:B------:R-:W4:Y:S04]  /*263d0*/  LDL.LU.64 R18, [R1+0x968] ;  /* 0x0009680001127983 */ /* 0x000f280000300a00 */
[----:B------:R-:W-:Y:S01]  /*263e0*/  STL [R1+0x3e00], R7 ;  /* 0x003e000701007387 */ /* 0x000fe20000100800 */
[----:B--2---:R-:W-:-:S15]  /*263f0*/  HMMA.16816.F32 R8, R12, R20, R8 ;  /* 0x000000140c08723c */ /* 0x004fde0000001808 */
[----:B------:R-:W-:-:S08]  /*26400*/  NOP ;  /* 0x0000000000007918 */ /* 0x000fd00000000000 */
[----:B------:R0:W-:Y:S04]  /*26410*/  STL.64 [R1+0x490], R8 ;  /* 0x0004900801007387 */ /* 0x0001e80000100a00 */
[----:B------:R1:W-:Y:S04]  /*26420*/  STL.64 [R1+0x498], R10 ;  /* 0x0004980a01007387 */ /* 0x0003e80000100a00 */
[----:B0-----:R-:W2:Y:S01]  /*26430*/  LDL.LU.64 R8, [R1+0x3ef0] ;  /* 0x003ef00001087983 */ /* 0x001ea20000300a00 */
[----:B-1----:R-:W-:Y:S02]  /*26440*/  IMAD.MOV.U32 R11, RZ, RZ, R20 ;  /* 0x000000ffff0b7224 */ /* 0x002fe400078e0014 */
[----:B------:R-:W-:Y:S01]  /*26450*/  IMAD.MOV.U32 R10, RZ, RZ, R21 ;  /* 0x000000ffff0a7224 */ /* 0x000fe200078e0015 */
[----:B------:R-:W3:Y:S04]  /*26460*/  LDL.LU.64 R22, [R1+0x3ee8] ;  /* 0x003ee80001167983 */ /* 0x000ee80000300a00 */
[----:B------:R-:W3:Y:S04]  /*26470*/  LDL.LU.64 R20, [R1+0x3ee0] ;  /* 0x003ee00001147983 */ /* 0x000ee80000300a00 */
[----:B------:R-:W-:Y:S01]  /*26480*/  STL.64 [R1+0x3e18], R10 ;  /* 0x003e180a01007387 */ /* 0x000fe20000100a00 */
[----:B---3--:R-:W-:Y:S03]  /*26490*/  HMMA.16816.F32 R20, R12, R24, R20 ;  /* 0x000000180c14723c */ /* 0x008fe60000001814 */
[----:B--2---:R0:W-:Y:S04]  /*264a0*/  STL.64 [R1+0x3e10], R8 ;  /* 0x003e100801007387 */ /* 0x0041e80000100a00 */
[----:B0-----:R-:W2:Y:S04]  /*264b0*/  LDL.LU.64 R8, [R1+0x950] ;  /* 0x0009500001087983 */ /* 0x001ea80000300a00 */
[----:B------:R-:W2:-:S12]  /*264c0*/  LDL.LU.64 R10, [R1+0x958] ;  /* 0x00095800010a7983 */ /* 0x000e980000300a00 */
[----:B------:R0:W-:Y:S04]  /*264d0*/  STL.64 [R1+0x480], R20 ;  /* 0x0004801401007387 */ /* 0x0001e80000100a00 */
[----:B------:R1:W-:Y:S04]  /*264e0*/  STL.64 [R1+0x488], R22 ;  /* 0x0004881601007387 */ /* 0x0003e80000100a00 */
[----:B0-----:R-:W3:Y:S01]  /*264f0*/  LDL.LU.64 R20, [R1+0x3ed8] ;  /* 0x003ed80001147983 */ /* 0x001ee20000300a00 */
[----:B-1----:R-:W-:Y:S02]  /*26500*/  IMAD.MOV.U32 R22, RZ, RZ, R24 ;  /* 0x000000ffff167224 */ /* 0x002fe400078e0018 */
[----:B------:R-:W-:Y:S01]  /*26510*/  IMAD.MOV.U32 R6, RZ, RZ, R25 ;  /* 0x000000ffff067224 */ /* 0x000fe200078e0019 */
[----:B------:R-:W2:Y:S04]  /*26520*/  LDL.LU R27, [R1+0x3ed0] ;  /* 0x003ed000011b7983 */ /* 0x000ea80000300800 */
[----:B------:R-:W2:Y:S04]  /*26530*/  LDL.LU.64 R24, [R1+0x3ec8] ;  /* 0x003ec80001187983 */ /* 0x000ea80000300a00 */
[----:B------:R-:W-:Y:S04]  /*26540*/  STL [R1+0x3eb8], R22 ;  /* 0x003eb81601007387 */ /* 0x000fe80000100800 */
[----:B---3--:R0:W-:Y:S04]  /*26550*/  STL.64 [R1+0x3eb0], R20 ;  /* 0x003eb01401007387 */ /* 0x0081e80000100a00 */
[----:B0-----:R-:W4:Y:S02]  /*26560*/  LDL.64 R20, [R1+0x170] ;  /* 0x0001700001147983 */ /* 0x001f240000100a00 */
[----:B----4-:R-:W-:-:S15]  /*26570*/  HMMA.16816.F32 R16, R12, R20, R16 ;  /* 0x000000140c10723c */ /* 0x010fde0000001810 */
[----:B------:R-:W-:-:S08]  /*26580*/  NOP ;  /* 0x0000000000007918 */ /* 0x000fd00000000000 */
[----:B------:R0:W-:Y:S04]  /*26590*/  STL.64 [R1+0x470], R16 ;  /* 0x0004701001007387 */ /* 0x0001e80000100a00 */
[----:B------:R1:W-:Y:S04]  /*265a0*/  STL.64 [R1+0x478], R18 ;  /* 0x0004781201007387 */ /* 0x0003e80000100a00 */
[----:B0-----:R-:W2:Y:S01]  /*265b0*/  LDL.LU.64 R16, [R1+0x3ec0] ;  /* 0x003ec00001107983 */ /* 0x001ea20000300a00 */
[----:B------:R-:W-:Y:S02]  /*265c0*/  IMAD.MOV.U32 R29, RZ, RZ, R20 ;  /* 0x000000ffff1d7224 */ /* 0x000fe400078e0014 */
[----:B------:R-:W-:Y:S01]  /*265d0*/  IMAD.MOV.U32 R28, RZ, RZ, R21 ;  /* 0x000000ffff1c7224 */ /* 0x000fe200078e0015 */
[----:B--2---:R-:W-:Y:S06]  /*265e0*/  HMMA.16816.F32 R8, R12, R16, R8 ;  /* 0x000000100c08723c */ /* 0x004fec0000001808 */
[----:B------:R-:W-:-:S02]  /*265f0*/  IMAD.MOV.U32 R7, RZ, RZ, R17 ;  /* 0x000000ffff077224 */ /* 0x000fc400078e0011 */
[----:B------:R-:W-:-:S15]  /*26600*/  IMAD.MOV.U32 R26, RZ, RZ, R16 ;  /* 0x000000ffff1a7224 */ /* 0x000fde00078e0010 */
[----:B------:R-:W-:Y:S04]  /*26610*/  STL.64 [R1+0x460], R8 ;  /* 0x0004600801007387 */ /* 0x000fe80000100a00 */
[----:B------:R-:W-:Y:S04]  /*26620*/  STL.64 [R1+0x468], R10 ;  /* 0x0004680a01007387 */ /* 0x000fe80000100a00 */
[----:B------:R-:W2:Y:S04]  /*26630*/  LDL.LU.64 R16, [R1+0x940] ;  /* 0x0009400001107983 */ /* 0x000ea80000300a00 */
[----:B-1----:R-:W2:Y:S04]  /*26640*/  LDL.LU.64 R18, [R1+0x948] ;  /* 0x0009480001127983 */ /* 0x002ea80000300a00 */
[----:B------:R-:W2:Y:S04]  /*26650*/  LDL.64 R20, [R1+0x150] ;  /* 0x0001500001147983 */ /* 0x000ea80000100a00 */
[----:B------:R-:W-:Y:S04]  /*26660*/  STL.64 [R1+0x3e78], R6 ;  /* 0x003e780601007387 */ /* 0x000fe80000100a00 */
[----:B------:R0:W-:Y:S04]  /*26670*/  STL [R1+0x3e70], R4 ;  /* 0x003e700401007387 */ /* 0x0001e80000100800 */
[----:B0-----:R-:W3:Y:S04]  /*26680*/  LDL.LU.64 R4, [R1+0x820] ;  /* 0x0008200001047983 */ /* 0x001ee80000300a00 */
[----:B------:R-:W4:Y:S04]  /*26690*/  LDL.LU.64 R6, [R1+0x828] ;  /* 0x0008280001067983 */ /* 0x000f280000300a00 */
[----:B----4-:R-:W-:Y:S04]  /*266a0*/  STL.64 [R1+0x3e88], R6 ;  /* 0x003e880601007387 */ /* 0x010fe80000100a00 */
[----:B---3--:R0:W-:Y:S02]  /*266b0*/  STL.64 [R1+0x3e80], R4 ;  /* 0x003e800401007387 */ /* 0x0081e40000100a00 */
[----:B0-----:R-:W-:-:S02]  /*266c0*/  IMAD.MOV.U32 R4, RZ, RZ, R3 ;  /* 0x000000ffff047224 */ /* 0x001fc400078e0003 */
[----:B------:R-:W-:-:S05]  /*266d0*/  IMAD.MOV.U32 R5, RZ, RZ, R2 ;  /* 0x000000ffff057224 */ /* 0x000fca00078e0002 */
[----:B------:R0:W-:Y:S04]  /*266e0*/  STL.64 [R1+0x3e98], R4 ;  /* 0x003e980401007387 */ /* 0x0001e80000100a00 */
[----:B0-----:R-:W3:Y:S04]  /*266f0*/  LDL.64 R4, [R1+0x140] ;  /* 0x0001400001047983 */ /* 0x001ee80000100a00 */
[----:B------:R-:W-:Y:S04]  /*26700*/  STL.64 [R1+0x3e50], R26 ;  /* 0x003e501a01007387 */ /* 0x000fe80000100a00 */
[----:B------:R0:W-:Y:S04]  /*26710*/  STL.64 [R1+0x3e48], R24 ;  /* 0x003e481801007387 */ /* 0x0001e80000100a00 */
[----:B0-----:R-:W4:Y:S04]  /*26720*/  LDL.64 R24, [R1+0x110] ;  /* 0x0001100001187983 */ /* 0x001f280000100a00 */
[----:B----4-:R0:W-:Y:S04]  /*26730*/  STL.64 [R1+0x3e68], R24 ;  /* 0x003e681801007387 */ /* 0x0101e80000100a00 */
[----:B0-----:R-:W4:Y:S04]  /*26740*/  LDL.64 R24, [R1+0x120] ;  /* 0x0001200001187983 */ /* 0x001f280000100a00 */
[----:B----4-:R0:W-:Y:S04]  /*26750*/  STL.64 [R1+0x3e90], R24 ;  /* 0x003e901801007387 */ /* 0x0101e80000100a00 */
[----:B0-----:R-:W4:Y:S04]  /*26760*/  LDL.LU.64 R24, [R1+0x830] ;  /* 0x0008300001187983 */ /* 0x001f280000300a00 */
[----:B------:R-:W2:Y:S04]  /*26770*/  LDL.LU.64 R26, [R1+0x838] ;  /* 0x00083800011a7983 */ /* 0x000ea80000300a00 */
[----:B--2---:R-:W-:Y:S04]  /*26780*/  STL.64 [R1+0x3ea8], R26 ;  /* 0x003ea81a01007387 */ /* 0x004fe80000100a00 */
[----:B----4-:R0:W-:Y:S04]  /*26790*/  STL.64 [R1+0x3ea0], R24 ;  /* 0x003ea01801007387 */ /* 0x0101e80000100a00 */
[----:B0-----:R-:W3:Y:S04]  /*267a0*/  LDL.LU.64 R24, [R1+0x930] ;  /* 0x0009300001187983 */ /* 0x001ee80000300a00 */
[----:B------:R-:W3:Y:S04]  /*267b0*/  LDL.LU.64 R26, [R1+0x938] ;  /* 0x00093800011a7983 */ /* 0x000ee80000300a00 */
[----:B------:R-:W2:Y:S04]  /*267c0*/  LDL.LU.64 R8, [R1+0x560] ;  /* 0x0005600001087983 */ /* 0x000ea80000300a00 */
[----:B------:R-:W4:Y:S01]  /*267d0*/  LDL.LU.64 R10, [R1+0x568] ;  /* 0x00056800010a7983 */ /* 0x000f220000300a00 */
[C---:B------:R-:W-:Y:S03]  /*267e0*/  HMMA.16816.F32 R16, R12.reuse, R20, R16 ;  /* 0x000000140c10723c */ /* 0x040fe60000001810 */
[----:B----4-:R-:W-:Y:S04]  /*267f0*/  STL.64 [R1+0x3e40], R10 ;  /* 0x003e400a01007387 */ /* 0x010fe80000100a00 */
[----:B--2---:R0:W-:Y:S04]  /*26800*/  STL.64 [R1+0x3e38], R8 ;  /* 0x003e380801007387 */ /* 0x0041e80000100a00 */
[----:B0-----:R-:W2:Y:S04]  /*26810*/  LDL.LU.64 R8, [R1+0x5a0] ;  /* 0x0005a00001087983 */ /* 0x001ea80000300a00 */
[----:B------:R-:W4:Y:S01]  /*26820*/  LDL.LU.64 R10, [R1+0x5a8] ;  /* 0x0005a800010a7983 */ /* 0x000f220000300a00 */
[----:B---3--:R-:W-:Y:S01]  /*26830*/  HMMA.16816.F32 R24, R12, R4, R24 ;  /* 0x000000040c18723c */ /* 0x008fe20000001818 */
[----:B------:R-:W-:-:S02]  /*26840*/  IMAD.MOV.U32 R23, RZ, RZ, R21 ;  /* 0x000000ffff177224 */ /* 0x000fc400078e0015 */
[----:B----4-:R-:W-:Y:S04]  /*26850*/  STL.64 [R1+0x3e60], R10 ;  /* 0x003e600a01007387 */ /* 0x010fe80000100a00 */
[----:B--2---:R0:W-:Y:S04]  /*26860*/  STL.64 [R1+0x3e58], R8 ;  /* 0x003e580801007387 */ /* 0x0041e80000100a00 */
[----:B0-----:R-:W2:Y:S04]  /*26870*/  LDL.LU.64 R8, [R1+0x7f0] ;  /* 0x0007f00001087983 */ /* 0x001ea80000300a00 */
[----:B------:R-:W2:Y:S04]  /*26880*/  LDL.LU.64 R10, [R1+0x7f8] ;  /* 0x0007f800010a7983 */ /* 0x000ea80000300a00 */
[----:B------:R-:W-:Y:S04]  /*26890*/  STL.64 [R1+0x450], R16 ;  /* 0x0004501001007387 */ /* 0x000fe80000100a00 */
[----:B------:R0:W-:Y:S04]  /*268a0*/  STL.64 [R1+0x458], R18 ;  /* 0x0004581201007387 */ /* 0x0001e80000100a00 */
[----:B------:R-:W3:Y:S01]  /*268b0*/  LDL.LU R22, [R1+0x3eb8] ;  /* 0x003eb80001167983 */ /* 0x000ee20000300800 */
[----:B0-----:R-:W-:-:S03]  /*268c0*/  IMAD.MOV.U32 R19, RZ, RZ, R20 ;  /* 0x000000ffff137224 */ /* 0x001fc600078e0014 */
[----:B------:R-:W4:Y:S04]  /*268d0*/  LDL.LU.64 R20, [R1+0x3eb0] ;  /* 0x003eb00001147983 */ /* 0x000f280000300a00 */
[----:B------:R-:W-:Y:S04]  /*268e0*/  STL.64 [R1+0x440], R24 ;  /* 0x0004401801007387 */ /* 0x000fe80000100a00 */
[----:B------:R0:W-:Y:S01]  /*268f0*/  STL.64 [R1+0x448], R26 ;  /* 0x0004481a01007387 */ /* 0x0001e20000100a00 */
[----:B------:R-:W-:Y:S02]  /*26900*/  IMAD.MOV.U32 R17, RZ, RZ, R4 ;  /* 0x000000ffff117224 */ /* 0x000fe400078e0004 */
[----:B------:R-:W-:Y:S01]  /*26910*/  IMAD.MOV.U32 R18, RZ, RZ, R5 ;  /* 0x000000ffff127224 */ /* 0x000fe200078e0005 */
[----:B0-----:R-:W2:Y:S04]  /*26920*/  LDL.LU.64 R26, [R1+0x3ea8] ;  /* 0x003ea800011a7983 */ /* 0x001ea80000300a00 */
[----:B------:R-:W2:Y:S04]  /*26930*/  LDL.LU.64 R24, [R1+0x3ea0] ;  /* 0x003ea00001187983 */ /* 0x000ea80000300a00 */
[----:B------:R-:W2:Y:S02]  /*26940*/  LDL.LU.64 R4, [R1+0x3e98] ;  /* 0x003e980001047983 */ /* 0x000ea40000300a00 */
[----:B--2---:R-:W-:Y:S02]  /*26950*/  HMMA.16816.F32 R4, R12, R4, R24 ;  /* 0x000000040c04723c */ /* 0x004fe40000001818 */
[----:B------:R-:W2:-:S15]  /*26960*/  LDL.LU.64 R24, [R1+0x3e90] ;  /* 0x003e900001187983 */ /* 0x000e9e0000300a00 */
[----:B------:R-:W-:-:S06]  /*26970*/  NOP ;  /* 0x0000000000007918 */ /* 0x000fcc0000000000 */
[----:B------:R-:W-:Y:S04]  /*26980*/  STL.64 [R1+0x430], R4 ;  /* 0x0004300401007387 */ /* 0x000fe80000100a00 */
[----:B------:R0:W-:Y:S04]  /*26990*/  STL.64 [R1+0x438], R6 ;  /* 0x0004380601007387 */ /* 0x0001e80000100a00 */
[----:B0-----:R-:W3:Y:S04]  /*269a0*/  LDL.LU.64 R6, [R1+0x3e88] ;  /* 0x003e880001067983 */ /* 0x001ee80000300a00 */
[----:B------:R-:W3:Y:S01]  /*269b0*/  LDL.LU.64 R4, [R1+0x3e80] ;  /* 0x003e800001047983 */ /* 0x000ee20000300a00 */
[----:B--2---:R-:W-:Y:S01]  /*269c0*/  IMAD.MOV.U32 R16, RZ, RZ, R25 ;  /* 0x000000ffff107224 */ /* 0x004fe200078e0019 */
[----:B---3--:R-:W-:-:S15]  /*269d0*/  HMMA.16816.F32 R4, R12, R24, R4 ;  /* 0x000000180c04723c */ /* 0x008fde0000001804 */
[----:B------:R-:W-:-:S08]  /*269e0*/  NOP ;  /* 0x0000000000007918 */ /* 0x000fd00000000000 */
[----:B------:R0:W-:Y:S04]  /*269f0*/  STL.64 [R1+0x420], R4 ;  /* 0x0004200401007387 */ /* 0x0001e80000100a00 */
[----:B------:R1:W-:Y:S01]  /*26a00*/  STL.64 [R1+0x428], R6 ;  /* 0x0004280601007387 */ /* 0x0003e20000100a00 */
[----:B0-----:R-:W-:-:S03]  /*26a10*/  IMAD.MOV.U32 R5, RZ, RZ, R24 ;  /* 0x000000ffff057224 */ /* 0x001fc600078e0018 */
[----:B-1----:R-:W2:Y:S04]  /*26a20*/  LDL.LU.64 R6, [R1+0x3e78] ;  /* 0x003e780001067983 */ /* 0x002ea80000300a00 */
[----:B------:R-:W3:Y:S04]  /*26a30*/  LDL.LU R4, [R1+0x3e70] ;  /* 0x003e700001047983 */ /* 0x000ee80000300800 */
[----:B------:R-:W4:Y:S02]  /*26a40*/  LDL.LU.64 R24, [R1+0x3e68] ;  /* 0x003e680001187983 */ /* 0x000f240000300a00 */
[----:B----4-:R-:W-:Y:S06]  /*26a50*/  HMMA.16816.F32 R8, R12, R24, R8 ;  /* 0x000000180c08723c */ /* 0x010fec0000001808 */
[----:B------:R-:W-:-:S02]  /*26a60*/  IMAD.MOV.U32 R3, RZ, RZ, R24 ;  /* 0x000000ffff037224 */ /* 0x000fc400078e0018 */
[----:B------:R-:W-:-:S15]  /*26a70*/  IMAD.MOV.U32 R2, RZ, RZ, R25 ;  /* 0x000000ffff027224 */ /* 0x000fde00078e0019 */
[----:B------:R-:W-:Y:S04]  /*26a80*/  STL.64 [R1+0x410], R8 ;  /* 0x0004100801007387 */ /* 0x000fe80000100a00 */
[----:B------:R0:W-:Y:S04]  /*26a90*/  STL.64 [R1+0x418], R10 ;  /* 0x0004180a01007387 */ /* 0x0001e80000100a00 */
[----:B0-----:R-:W4:Y:S04]  /*26aa0*/  LDL.LU.64 R10, [R1+0x3e60] ;  /* 0x003e6000010a7983 */ /* 0x001f280000300a00 */
[----:B------:R-:W4:Y:S04]  /*26ab0*/  LDL.LU.64 R8, [R1+0x3e58] ;  /* 0x003e580001087983 */ /* 0x000f280000300a00 */
[----:B------:R-:W2:Y:S04]  /*26ac0*/  LDL.LU.64 R26, [R1+0x3e50] ;  /* 0x003e5000011a7983 */ /* 0x000ea80000300a00 */
[----:B------:R-:W4:Y:S02]  /*26ad0*/  LDL.LU.64 R24, [R1+0x3e48] ;  /* 0x003e480001187983 */ /* 0x000f240000300a00 */
[----:B----4-:R-:W-:-:S15]  /*26ae0*/  HMMA.16816.F32 R8, R12, R24, R8 ;  /* 0x000000180c08723c */ /* 0x010fde0000001808 */
[----:B------:R-:W-:-:S08]  /*26af0*/  NOP ;  /* 0x0000000000007918 */ /* 0x000fd00000000000 */
[----:B------:R-:W-:Y:S04]  /*26b00*/  STL.64 [R1+0x400], R8 ;  /* 0x0004000801007387 */ /* 0x000fe80000100a00 */
[----:B------:R0:W-:Y:S04]  /*26b10*/  STL.64 [R1+0x408], R10 ;  /* 0x0004080a01007387 */ /* 0x0001e80000100a00 */
[----:B0-----:R-:W4:Y:S04]  /*26b20*/  LDL.LU.64 R10, [R1+0x3e40] ;  /* 0x003e4000010a7983 */ /* 0x001f280000300a00 */
[----:B------:R-:W4:Y:S04]  /*26b30*/  LDL.LU.64 R8, [R1+0x3e38] ;  /* 0x003e380001087983 */ /* 0x000f280000300a00 */
[----:B------:R0:W-:Y:S02]  /*26b40*/  STL.64 [R1+0x3d18], R24 ;  /* 0x003d181801007387 */ /* 0x0001e40000100a00 */
[----:B0-----:R-:W-:-:S02]  /*26b50*/  IMAD.MOV.U32 R24, RZ, RZ, R3 ;  /* 0x000000ffff187224 */ /* 0x001fc400078e0003 */
[----:B------:R-:W-:-:S05]  /*26b60*/  IMAD.MOV.U32 R25, RZ, RZ, R2 ;  /* 0x000000ffff197224 */ /* 0x000fca00078e0002 */
[----:B------:R-:W-:Y:S01]  /*26b70*/  STL.64 [R1+0x3d28], R24 ;  /* 0x003d281801007387 */ /* 0x000fe20000100a00 */
[----:B----4-:R-:W-:-:S15]  /*26b80*/  HMMA.16816.F32 R8, R12, R20, R8 ;  /* 0x000000140c08723c */ /* 0x010fde0000001808 */
[----:B------:R-:W-:-:S08]  /*26b90*/  NOP ;  /* 0x0000000000007918 */ /* 0x000fd00000000000 */
[----:B------:R0:W-:Y:S01]  /*26ba0*/  STL.64 [R1+0x3d0], R8 ;  /* 0x0003d00801007387 */ /* 0x0001e20000100a00 */
[----:B------:R-:W-:Y:S02]  /*26bb0*/  IMAD.MOV.U32 R3, RZ, RZ, R10 ;  /* 0x000000ffff037224 */ /* 0x000fe400078e000a */
[----:B------:R-:W-:Y:S01]  /*26bc0*/  IMAD.MOV.U32 R2, RZ, RZ, R11 ;  /* 0x000000ffff027224 */ /* 0x000fe200078e000b */
[----:B0-----:R-:W3:Y:S04]  /*26bd0*/  LDL.LU.64 R8, [R1+0x540] ;  /* 0x0005400001087983 */ /* 0x001ee80000300a00 */
[----:B------:R-:W3:Y:S04]  /*26be0*/  LDL.LU.64 R10, [R1+0x548] ;  /* 0x00054800010a7983 */ /* 0x000ee80000300a00 */
[----:B------:R-:W4:Y:S01]  /*26bf0*/  LDL R15, [R1+0x1970] ;  /* 0x00197000010f7983 */ /* 0x000f220000100800 */
[----:B------:R-:W-:-:S02]  /*26c00*/  IMAD.MOV.U32 R24, RZ, RZ, R5 ;  /* 0x000000ffff187224 */ /* 0x000fc400078e0005 */
[----:B------:R-:W-:Y:S01]  /*26c10*/  IMAD.MOV.U32 R25, RZ, RZ, R16 ;  /* 0x000000ffff197224 */ /* 0x000fe200078e0010 */
[----:B----4-:R0:W-:Y:S04]  /*26c20*/  STL [R1+0x3e08], R15 ;  /* 0x003e080f01007387 */ /* 0x0101e80000100800 */
[----:B------:R-:W3:Y:S04]  /*26c30*/  LDL.LU R5, [R1+0x3e30] ;  /* 0x003e300001057983 */ /* 0x000ee80000300800 */
[----:B------:R-:W3:Y:S04]  /*26c40*/  LDL.LU R16, [R1+0x3e2c] ;  /* 0x003e2c0001107983 */ /* 0x000ee80000300800 */
[----:B------:R-:W4:Y:S04]  /*26c50*/  LDL.LU.64 R12, [R1+0x520] ;  /* 0x00052000010c7983 */ /* 0x000f280000300a00 */
[----:B0-----:R-:W4:Y:S04]  /*26c60*/  LDL.LU.64 R14, [R1+0x528] ;  /* 0x00052800010e7983 */ /* 0x001f280000300a00 */
[----:B------:R0:W-:Y:S04]  /*26c70*/  STL.64 [R1+0x3d40], R24 ;  /* 0x003d401801007387 */ /* 0x0001e80000100a00 */
[----:B0-----:R-:W2:Y:S04]  /*26c80*/  LDL.64 R24, [R1+0x130] ;  /* 0x0001300001187983 */ /* 0x001ea80000100a00 */
[----:B--2---:R0:W-:Y:S02]  /*26c90*/  STL.64 [R1+0x3d48], R24 ;  /* 0x003d481801007387 */ /* 0x0041e40000100a00 */
[----:B0-----:R-:W-:-:S02]  /*26ca0*/  IMAD.MOV.U32 R24, RZ, RZ, R17 ;  /* 0x000000ffff187224 */ /* 0x001fc400078e0011 */
[----:B------:R-:W-:Y:S01]  /*26cb0*/  IMAD.MOV.U32 R25, RZ, RZ, R18 ;  /* 0x000000ffff197224 */ /* 0x000fe200078e0012 */
[----:B------:R-:W3:Y:S04]  /*26cc0*/  LDL.LU R17, [R1+0x3e28] ;  /* 0x003e280001117983 */ /* 0x000ee80000300800 */
[----:B------:R-:W3:Y:S04]  /*26cd0*/  LDL.LU R18, [R1+0x3e24] ;  /* 0x003e240001127983 */ /* 0x000ee80000300800 */
[----:B------:R0:W-:Y:S02]  /*26ce0*/  STL.64 [R1+0x3d60], R24 ;  /* 0x003d601801007387 */ /* 0x0001e40000100a00 */
[----:B0-----:R-:W-:-:S02]  /*26cf0*/  IMAD.MOV.U32 R24, RZ, RZ, R19 ;  /* 0x000000ffff187224 */ /* 0x001fc400078e0013 */
[----:B------:R-:W3:Y:S01]  /*26d00*/  LDL.LU R19, [R1+0x3e20] ;  /* 0x003e200001137983 */ /* 0x000ee20000300800 */
[----:B------:R-:W-:-:S05]  /*26d10*/  IMAD.MOV.U32 R25, RZ, RZ, R23 ;  /* 0x000000ffff197224 */ /* 0x000fca00078e0017 */
[----:B------:R-:W-:Y:S04]  /*26d20*/  STL.64 [R1+0x3d78], R24 ;  /* 0x003d781801007387 */ /* 0x000fe80000100a00 */
[----:B------:R0:W-:Y:S04]  /*26d30*/  STL.64 [R1+0x3d10], R20 ;  /* 0x003d101401007387 */ /* 0x0001e80000100a00 */
[----:B0-----:R-:W2:Y:S04]  /*26d40*/  LDL.64 R20, [R1+0x1b0] ;  /* 0x0001b00001147983 */ /* 0x001ea80000100a00 */
[----:B------:R-:W-:Y:S01]  /*26d50*/  STL [R1+0x3df8], R22 ;  /* 0x003df81601007387 */ /* 0x000fe20000100800 */
[C---:B---3--:R-:W-:Y:S03]  /*26d60*/  HMMA.16816.F32 R8, R16.reuse, R4, R8 ;  /* 0x000000041008723c */ /* 0x048fe60000001808 */
[----:B--2---:R0:W-:Y:S04]  /*26d70*/  STL.64 [R1+0x3df0], R20 ;  /* 0x003df01401007387 */ /* 0x0041e80000100a00 */
[----:B0-----:R-:W2:Y:S04]  /*26d80*/  LDL.LU.64 R20, [R1+0x500] ;  /* 0x0005000001147983 */ /* 0x001ea80000300a00 */
[----:B------:R-:W2:Y:S04]  /*26d90*/  LDL.LU.64 R22, [R1+0x508] ;  /* 0x0005080001167983 */ /* 0x000ea80000300a00 */
[----:B------:R-:W-:Y:S04]  /*26da0*/  STL [R1+0x37b4], R2 ;  /* 0x0037b40201007387 */ /* 0x000fe80000100800 */
[----:B------:R-:W-:Y:S04]  /*26db0*/  STL [R1+0x37b0], R3 ;  /* 0x0037b00301007387 */ /* 0x000fe80000100800 */
[----:B------:R-:W-:Y:S04]  /*26dc0*/  STL.64 [R1+0x4d0], R8 ;  /* 0x0004d00801007387 */ /* 0x000fe80000100a00 */
[----:B------:R0:W-:Y:S04]  /*26dd0*/  STL.64 [R1+0x4d8], R10 ;  /* 0x0004d80a01007387 */ /* 0x0001e80000100a00 */
[----:B0-----:R-:W3:Y:S04]  /*26de0*/  LDL.LU.64 R10, [R1+0x3e18] ;  /* 0x003e1800010a7983 */ /* 0x001ee80000300a00 */
[----:B------:R-:W4:Y:S01]  /*26df0*/  LDL.LU.64 R8, [R1+0x3e10] ;  /* 0x003e100001087983 */ /* 0x000f220000300a00 */
[----:B------:R-:W-:Y:S01]  /*26e00*/  IMAD.MOV.U32 R24, RZ, RZ, R26 ;  /* 0x000000ffff187224 */ /* 0x000fe200078e001a */
[----:B----4-:R-:W-:-:S15]  /*26e10*/  HMMA.16816.F32 R12, R16, R8, R12 ;  /* 0x00000008100c723c */ /* 0x010fde000000180c */
[----:B------:R-:W-:-:S08]  /*26e20*/  NOP ;  /* 0x0000000000007918 */ /* 0x000fd00000000000 */
[----:B------:R-:W-:Y:S04]  /*26e30*/  STL.64 [R1+0x4e0], R12 ;  /* 0x0004e00c01007387 */ /* 0x000fe80000100a00 */
[----:B------:R0:W-:Y:S04]  /*26e40*/  STL.64 [R1+0x4e8], R14 ;  /* 0x0004e80e01007387 */ /* 0x0001e80000100a00 */
[----:B0-----:R-:W4:Y:S04]  /*26e50*/  LDL.LU R15, [R1+0x3e08] ;  /* 0x003e0800010f7983 */ /* 0x001f280000300800 */
[----:B------:R-:W2:Y:S01]  /*26e60*/  LDL.LU R26, [R1+0x3e04] ;  /* 0x003e0400011a7983 */ /* 0x000ea20000300800 */
[----:B------:R-:W-:-:S03]  /*26e70*/  IMAD.MOV.U32 R25, RZ, RZ, R7 ;  /* 0x000000ffff197224 */ /* 0x000fc600078e0007 */
[----:B------:R-:W3:Y:S04]  /*26e80*/  LDL.LU R7, [R1+0x3e00] ;  /* 0x003e000001077983 */ /* 0x000ee80000300800 */
[----:B------:R0:W-:Y:S04]  /*26e90*/  STL.64 [R1+0x3d90], R24 ;  /* 0x003d901801007387 */ /* 0x0001e80000100a00 */
[----:B------:R-:W-:Y:S01]  /*26ea0*/  STL.64 [R1+0x3d20], R8 ;  /* 0x003d200801007387 */ /* 0x000fe20000100a00 */
[----:B0-----:R-:W-:Y:S02]  /*26eb0*/  IMAD.MOV.U32 R24, RZ, RZ, R29 ;  /* 0x000000ffff187224 */ /* 0x001fe400078e001d */
[----:B------:R-:W-:Y:S01]  /*26ec0*/  IMAD.MOV.U32 R25, RZ, RZ, R28 ;  /* 0x000000ffff197224 */ /* 0x000fe200078e001c */
[----:B------:R-:W3:Y:S04]  /*26ed0*/  LDL.LU R29, [R1+0x3dfc] ;  /* 0x003dfc00011d7983 */ /* 0x000ee80000300800 */
[----:B------:R0:W-:Y:S02]  /*26ee0*/  STL.64 [R1+0x3da8], R24 ;  /* 0x003da81801007387 */ /* 0x0001e40000100a00 */
[----:B0-----:R-:W-:-:S02]  /*26ef0*/  IMAD.MOV.U32 R24, RZ, RZ, R27 ;  /* 0x000000ffff187224 */ /* 0x001fc400078e001b */
[----:B----4-:R-:W0:Y:S01]  /*26f00*/  LDSM.16.MT88.4 R12, [R15+UR4+0x80] ;  /* 0x000080040f0c783b */ /* 0x010e220008004200 */
[----:B--2---:R-:W-:-:S07]  /*26f10*/  IMAD.MOV.U32 R25, RZ, RZ, R26 ;  /* 0x000000ffff197224 */ /* 0x004fce00078e001a */
[C---:B------:R-:W-:Y:S01]  /*26f20*/  HMMA.16816.F32 R24, R16.reuse, R24, R20 ;  /* 0x000000181018723c */ /* 0x040fe20000001814 */
[----:B0-----:R-:W-:Y:S04]  /*26f30*/  STL.64 [R1+0x3c00], R14 ;  /* 0x003c000e01007387 */ /* 0x001fe80000100a00 */
[----:B------:R0:W-:Y:S04]  /*26f40*/  STL.64 [R1+0x3bf8], R12 ;  /* 0x003bf80c01007387 */ /* 0x0001e80000100a00 */
[----:B0-----:R-:W2:Y:S04]  /*26f50*/  LDL.LU.64 R12, [R1+0x270] ;  /* 0x00027000010c7983 */ /* 0x001ea80000300a00 */
[----:B------:R-:W2:Y:S04]  /*26f60*/  LDL.LU.64 R14, [R1+0x278] ;  /* 0x00027800010e7983 */ /* 0x000ea80000300a00 */
[----:B------:R-:W4:Y:S04]  /*26f70*/  LDL.LU R22, [R1+0x3df8] ;  /* 0x003df80001167983 */ /* 0x000f280000300800 */
[----:B------:R-:W2:Y:S04]  /*26f80*/  LDL.LU.64 R20, [R1+0x3df0] ;  /* 0x003df00001147983 */ /* 0x000ea80000300a00 */
[----:B------:R0:W-:Y:S04]  /*26f90*/  STL.64 [R1+0x4f0], R24 ;  /* 0x0004f01801007387 */ /* 0x0001e80000100a00 */
[----:B------:R-:W-:Y:S01]  /*26fa0*/  STL.64 [R1+0x4f8], R26 ;  /* 0x0004f81a01007387 */ /* 0x000fe20000100a00 */
[----:B0-----:R-:W-:Y:S01]  /*26fb0*/  IMAD.MOV.U32 R25, RZ, RZ, R6 ;  /* 0x000000ffff197224 */ /* 0x001fe200078e0006 */
[----:B--2---:R-:W-:Y:S01]  /*26fc0*/  HMMA.16816.F32 R12, R16, R20, R12 ;  /* 0x00000014100c723c */ /* 0x004fe2000000180c */
[----:B----4-:R-:W-:-:S05]  /*26fd0*/  IMAD.MOV.U32 R24, RZ, RZ, R22 ;  /* 0x000000ffff187224 */ /* 0x010fca00078e0016 */
[----:B------:R3:W-:Y:S02]  /*26fe0*/  STL.64 [R1+0x3dc0], R24 ;  /* 0x003dc01801007387 */ /* 0x0007e40000100a00 */
[----:B---3--:R-:W-:Y:S02]  /*26ff0*/  IMAD.MOV.U32 R24, RZ, RZ, R11 ;  /* 0x000000ffff187224 */ /* 0x008fe400078e000b */
[----:B------:R-:W-:-:S13]  /*27000*/  IMAD.MOV.U32 R25, RZ, RZ, R10 ;  /* 0x000000ffff197224 */ /* 0x000fda00078e000a */
[----:B------:R0:W-:Y:S04]  /*27010*/  STL.64 [R1+0x500], R12 ;  /* 0x0005000c01007387 */ /* 0x0001e80000100a00 */
[----:B------:R1:W-:Y:S04]  /*27020*/  STL.64 [R1+0x508], R14 ;  /* 0x0005080e01007387 */ /* 0x0003e80000100a00 */
[----:B------:R-:W-:Y:S04]  /*27030*/  STL.64 [R1+0x3dd8], R24 ;  /* 0x003dd81801007387 */ /* 0x000fe80000100a00 */
[----:B0-----:R-:W2:Y:S04]  /*27040*/  LDL.LU.64 R12, [R1+0x1f0] ;  /* 0x0001f000010c7983 */ /* 0x001ea80000300a00 */
[----:B-1----:R-:W3:Y:S04]  /*27050*/  LDL.LU.64 R14, [R1+0x1f8] ;  /* 0x0001f800010e7983 */ /* 0x002ee80000300a00 */
[----:B---3--:R-:W-:Y:S04]  /*27060*/  STL.64 [R1+0x3d58], R14 ;  /* 0x003d580e01007387 */ /* 0x008fe80000100a00 */
[----:B--2---:R0:W-:Y:S04]  /*27070*/  STL.64 [R1+0x3d50], R12 ;  /* 0x003d500c01007387 */ /* 0x0041e80000100a00 */
[----:B0-----:R-:W2:Y:S04]  /*27080*/  LDL.LU.64 R12, [R1+0x200] ;  /* 0x00020000010c7983 */ /* 0x001ea80000300a00 */
[----:B------:R-:W3:Y:S04]  /*27090*/  LDL.LU.64 R14, [R1+0x208] ;  /* 0x00020800010e7983 */ /* 0x000ee80000300a00 */
        /* <DEDUP_REMOVED lines=25> */
[----:B------:R-:W2:Y:S01]  /*27230*/  LDL.LU.64 R14, [R1+0x268] ;  /* 0x00026800010e7983 */ /* 0x000ea20000300a00 */
[----:B------:R-:W-:-:S05]  /*27240*/  IMAD.MOV.U32 R6, RZ, RZ, R20 ;  /* 0x000000ffff067224 */ /* 0x000fca00078e0014 */
[----:B------:R-:W-:Y:S04]  /*27250*/  STL [R1+0x3d38], R6 ;  /* 0x003d380601007387 */ /* 0x000fe80000100800 */
[----:B------:R0:W-:Y:S01]  /*27260*/  STL.64 [R1+0x3d30], R4 ;  /* 0x003d300401007387 */ /* 0x0001e20000100a00 */
[----:B------:R-:W-:-:S03]  /*27270*/  IMAD.MOV.U32 R3, RZ, RZ, R21 ;  /* 0x000000ffff037224 */ /* 0x000fc600078e0015 */
[----:B0-----:R-:W3:Y:S04]  /*27280*/  LDL.LU.64 R4, [R1+0x1e0] ;  /* 0x0001e00001047983 */ /* 0x001ee80000300a00 */
[----:B------:R-:W3:Y:S04]  /*27290*/  LDL.LU.64 R6, [R1+0x1e8] ;  /* 0x0001e80001067983 */ /* 0x000ee80000300a00 */
[----:B------:R-:W4:Y:S04]  /*272a0*/  LDL.LU.64 R8, [R1+0x1d0] ;  /* 0x0001d00001087983 */ /* 0x000f280000300a00 */
[----:B------:R-:W4:Y:S04]  /*272b0*/  LDL.LU.64 R10, [R1+0x1d8] ;  /* 0x0001d800010a7983 */ /* 0x000f280000300a00 */
[----:B------:R-:W4:Y:S04]  /*272c0*/  LDL.LU.64 R20, [R1+0x1c0] ;  /* 0x0001c00001147983 */ /* 0x000f280000300a00 */
[----:B------:R-:W4:Y:S01]  /*272d0*/  LDL.LU.64 R22, [R1+0x1c8] ;  /* 0x0001c80001167983 */ /* 0x000f220000300a00 */
[----:B--2---:R-:W-:Y:S03]  /*272e0*/  HMMA.16816.F32 R24, R16, R24, R12 ;  /* 0x000000181018723c */ /* 0x004fe6000000180c */
[----:B------:R-:W2:Y:S04]  /*272f0*/  LDL.LU.64 R14, [R1+0x3de8] ;  /* 0x003de800010e7983 */ /* 0x000ea80000300a00 */
[----:B------:R-:W2:-:S15]  /*27300*/  LDL.LU.64 R12, [R1+0x3de0] ;  /* 0x003de000010c7983 */ /* 0x000e9e0000300a00 */
[----:B------:R-:W-:-:S01]  /*27310*/  NOP ;  /* 0x0000000000007918 */ /* 0x000fc20000000000 */
[----:B------:R0:W-:Y:S04]  /*27320*/  STL.64 [R1+0x510], R24 ;  /* 0x0005101801007387 */ /* 0x0001e80000100a00 */
[----:B------:R2:W-:Y:S04]  /*27330*/  STL.64 [R1+0x518], R26 ;  /* 0x0005181a01007387 */ /* 0x0005e80000100a00 */
[----:B0-----:R-:W2:Y:S02]  /*27340*/  LDL.LU.64 R24, [R1+0x3dd8] ;  /* 0x003dd80001187983 */ /* 0x001ea40000300a00 */
[----:B--2---:R-:W-:Y:S02]  /*27350*/  HMMA.16816.F32 R24, R16, R24, R12 ;  /* 0x000000181018723c */ /* 0x004fe4000000180c */
[----:B------:R-:W2:Y:S04]  /*27360*/  LDL.LU.64 R14, [R1+0x3dd0] ;  /* 0x003dd000010e7983 */ /* 0x000ea80000300a00 */
[----:B------:R-:W2:-:S15]  /*27370*/  LDL.LU.64 R12, [R1+0x3dc8] ;  /* 0x003dc800010c7983 */ /* 0x000e9e0000300a00 */
[----:B------:R-:W-:-:S02]  /*27380*/  NOP ;  /* 0x0000000000007918 */ /* 0x000fc40000000000 */
        /* <DEDUP_REMOVED lines=36> */
[----:B------:R-:W-:Y:S04]  /*275d0*/  STL.64 [R1+0x578], R26 ;  /* 0x0005781a01007387 */ /* 0x000fe80000100a00 */
[----:B0-----:R-:W2:Y:S02]  /*275e0*/  LDL.LU.64 R24, [R1+0x3d48] ;  /* 0x003d480001187983 */ /* 0x001ea40000300a00 */
[----:B--2---:R-:W-:-:S15]  /*275f0*/  HMMA.16816.F32 R12, R16, R24, R12 ;  /* 0x00000018100c723c */ /* 0x004fde000000180c */
[----:B------:R-:W-:-:S08]  /*27600*/  NOP ;  /* 0x0000000000007918 */ /* 0x000fd00000000000 */
[----:B------:R0:W-:Y:S04]  /*27610*/  STL.64 [R1+0x5b0], R12 ;  /* 0x0005b00c01007387 */ /* 0x0001e80000100a00 */
[----:B------:R-:W-:Y:S01]  /*27620*/  STL.64 [R1+0x5b8], R14 ;  /* 0x0005b80e01007387 */ /* 0x000fe20000100a00 */
[----:B0-----:R-:W-:Y:S02]  /*27630*/  IMAD.MOV.U32 R13, RZ, RZ, R24 ;  /* 0x000000ffff0d7224 */ /* 0x001fe400078e0018 */
[----:B------:R-:W-:Y:S02]  /*27640*/  IMAD.MOV.U32 R12, RZ, RZ, R25 ;  /* 0x000000ffff0c7224 */ /* 0x000fe400078e0019 */
[----:B------:R-:W3:Y:S04]  /*27650*/  LDL.LU.64 R24, [R1+0x3d40] ;  /* 0x003d400001187983 */ /* 0x000ee80000300a00 */
[----:B------:R0:W-:Y:S04]  /*27660*/  STL.64 [R1+0x3c78], R12 ;  /* 0x003c780c01007387 */ /* 0x0001e80000100a00 */
[----:B0-----:R-:W2:Y:S04]  /*27670*/  LDL.LU.64 R12, [R1+0xb20] ;  /* 0x000b2000010c7983 */ /* 0x001ea80000300a00 */
[----:B------:R-:W2:Y:S01]  /*27680*/  LDL.LU.64 R14, [R1+0xb28] ;  /* 0x000b2800010e7983 */ /* 0x000ea20000300a00 */
[----:B---3--:R-:W-:Y:S03]  /*27690*/  HMMA.16816.F32 R24, R16, R24, R4 ;  /* 0x000000181018723c */ /* 0x008fe60000001804 */
[----:B------:R-:W3:Y:S04]  /*276a0*/  LDL.LU R6, [R1+0x3d38] ;  /* 0x003d380001067983 */ /* 0x000ee80000300800 */
[----:B------:R-:W3:-:S15]  /*276b0*/  LDL.LU.64 R4, [R1+0x3d30] ;  /* 0x003d300001047983 */ /* 0x000ede0000300a00 */
[----:B------:R-:W-:-:S01]  /*276c0*/  NOP ;  /* 0x0000000000007918 */ /* 0x000fc20000000000 */
[----:B------:R0:W-:Y:S04]  /*276d0*/  STL.64 [R1+0x5a0], R24 ;  /* 0x0005a01801007387 */ /* 0x0001e80000100a00 */
[----:B------:R4:W-:Y:S04]  /*276e0*/  STL.64 [R1+0x5a8], R26 ;  /* 0x0005a81a01007387 */ /* 0x0009e80000100a00 */
[----:B0-----:R-:W4:Y:S02]  /*276f0*/  LDL.LU.64 R24, [R1+0x3d28] ;  /* 0x003d280001187983 */ /* 0x001f240000300a00 */
[----:B----4-:R-:W-:Y:S02]  /*27700*/  HMMA.16816.F32 R24, R16, R24, R8 ;  /* 0x000000181018723c */ /* 0x010fe40000001808 */
[----:B------:R-:W2:-:S15]  /*27710*/  LDL.LU.64 R8, [R1+0x3d20] ;  /* 0x003d200001087983 */ /* 0x000e9e0000300a00 */
[----:B------:R-:W-:-:S06]  /*27720*/  NOP ;  /* 0x0000000000007918 */ /* 0x000fcc0000000000 */
[----:B------:R0:W-:Y:S04]  /*27730*/  STL.64 [R1+0x5e0], R24 ;  /* 0x0005e01801007387 */ /* 0x0001e80000100a00 */
[----:B------:R1:W-:Y:S04]  /*27740*/  STL.64 [R1+0x5e8], R26 ;  /* 0x0005e81a01007387 */ /* 0x0003e80000100a00 */
[----:B0-----:R-:W1:Y:S02]  /*27750*/  LDL.LU.64 R24, [R1+0x3d18] ;  /* 0x003d180001187983 */ /* 0x001e640000300a00 */
[----:B-1----:R-:W-:Y:S02]  /*27760*/  HMMA.16816.F32 R24, R16, R24, R20 ;  /* 0x000000181018723c */ /* 0x002fe40000001814 */
[----:B------:R-:W4:-:S15]  /*27770*/  LDL.LU.64 R20, [R1+0x3d10] ;  /* 0x003d100001147983 */ /* 0x000f1e0000300a00 */
[----:B------:R-:W-:-:S06]  /*27780*/  NOP ;  /* 0x0000000000007918 */ /* 0x000fcc0000000000 */
[----:B------:R-:W-:Y:S04]  /*27790*/  STL.64 [R1+0x5d0], R24 ;  /* 0x0005d01801007387 */ /* 0x000fe80000100a00 */
[----:B------:R0:W-:Y:S04]  /*277a0*/  STL.64 [R1+0x5d8], R26 ;  /* 0x0005d81a01007387 */ /* 0x0001e80000100a00 */
[----:B0-----:R-:W3:Y:S04]  /*277b0*/  LDL.LU.64 R26, [R1+0x3d08] ;  /* 0x003d0800011a7983 */ /* 0x001ee80000300a00 */
[----:B------:R-:W3:Y:S01]  /*277c0*/  LDL.LU.64 R24, [R1+0x3d00] ;  /* 0x003d000001187983 */ /* 0x000ee20000300a00 */
[----:B----4-:R-:W-:-:S02]  /*277d0*/  IMAD.MOV.U32 R2, RZ, RZ, R20 ;  /* 0x000000ffff027224 */ /* 0x010fc400078e0014 */
[----:B------:R-:W-:Y:S01]  /*277e0*/  IMAD.MOV.U32 R0, RZ, RZ, R21 ;  /* 0x000000ffff007224 */ /* 0x000fe200078e0015 */
[----:B---3--:R-:W-:-:S15]  /*277f0*/  HMMA.16816.F32 R16, R16, R20, R24 ;  /* 0x000000141010723c */ /* 0x008fde0000001818 */
[----:B------:R-:W-:-:S08]  /*27800*/  NOP ;  /* 0x0000000000007918 */ /* 0x000fd00000000000 */
[----:B------:R0:W-:Y:S04]  /*27810*/  STL.64 [R1+0x590], R16 ;  /* 0x0005901001007387 */ /* 0x0001e80000100a00 */
[----:B------:R1:W-:Y:S04]  /*27820*/  STL.64 [R1+0x598], R18 ;  /* 0x0005981201007387 */ /* 0x0003e80000100a00 */
[----:B------:R-:W2:Y:S04]  /*27830*/  LDL.LU.64 R22, [R1+0x3cf8] ;  /* 0x003cf80001167983 */ /* 0x000ea80000300a00 */
[----:B------:R-:W2:Y:S04]  /*27840*/  LDL.LU.64 R20, [R1+0x3cf0] ;  /* 0x003cf00001147983 */ /* 0x000ea80000300a00 */
[----:B0-----:R-:W3:Y:S04]  /*27850*/  LDL.LU.64 R16, [R1+0xb40] ;  /* 0x000b400001107983 */ /* 0x001ee80000300a00 */
[----:B-1----:R-:W3:Y:S04]  /*27860*/  LDL.LU.64 R18, [R1+0xb48] ;  /* 0x000b480001127983 */ /* 0x002ee80000300a00 */
[----:B------:R-:W4:Y:S01]  /*27870*/  LDL.LU.64 R24, [R1+0x140] ;  /* 0x0001400001187983 */ /* 0x000f220000300a00 */
[C---:B--2---:R-:W-:Y:S06]  /*27880*/  HMMA.16816.F32 R12, R20.reuse, R8, R12 ;  /* 0x00000008140c723c */ /* 0x044fec000000180c */
[----:B---3--:R-:W-:Y:S01]  /*27890*/  HMMA.16816.F32 R16, R20, R4, R16 ;  /* 0x000000041410723c */ /* 0x008fe20000001810 */
[----:B----4-:R0:W-:Y:S05]  /*278a0*/  STL.64 [R1+0x3ce8], R24 ;  /* 0x003ce81801007387 */ /* 0x0101ea0000100a00 */
[----:B------:R-:W-:-:S15]  /*278b0*/  STL.64 [R1+0x3c38], R4 ;  /* 0x003c380401007387 */ /* 0x000fde0000100a00 */
[----:B------:R-:W-:-:S02]  /*278c0*/  NOP ;  /* 0x0000000000007918 */ /* 0x000fc40000000000 */
[----:B------:R-:W-:Y:S04]  /*278d0*/  STL.64 [R1+0x2f0], R16 ;  /* 0x0002f01001007387 */ /* 0x000fe80000100a00 */
[----:B------:R-:W-:Y:S04]  /*278e0*/  STL.64 [R1+0x2f8], R18 ;  /* 0x0002f81201007387 */ /* 0x000fe80000100a00 */
[----:B0-----:R-:W2:Y:S04]  /*278f0*/  LDL.LU.64 R24, [R1+0xb10] ;  /* 0x000b100001187983 */ /* 0x001ea80000300a00 */
[----:B------:R-:W2:Y:S04]  /*27900*/  LDL.LU.64 R26, [R1+0xb18] ;  /* 0x000b1800011a7983 */ /* 0x000ea80000300a00 */
[----:B------:R-:W-:Y:S04]  /*27910*/  STL.64 [R1+0x2e0], R12 ;  /* 0x0002e00c01007387 */ /* 0x000fe80000100a00 */
[----:B------:R-:W-:Y:S04]  /*27920*/  STL.64 [R1+0x2e8], R14 ;  /* 0x0002e80e01007387 */ /* 0x000fe80000100a00 */
[----:B------:R0:W-:Y:S04]  /*27930*/  STL.64 [R1+0x3c80], R8 ;  /* 0x003c800801007387 */ /* 0x0001e80000100a00 */
[----:B------:R-:W1:Y:S04]  /*27940*/  LDSM.16.MT88.4 R16, [R29+UR4+0x100] ;  /* 0x000100041d10783b */ /* 0x000e680008004200 */
[----:B0-----:R-:W3:Y:S04]  /*27950*/  LDL.64 R8, [R1+0x1a0] ;  /* 0x0001a00001087983 */ /* 0x001ee80000100a00 */
[----:B---3--:R0:W-:Y:S04]  /*27960*/  STL.64 [R1+0x3cd0], R8 ;  /* 0x003cd00801007387 */ /* 0x0081e80000100a00 */
[----:B0-----:R-:W3:Y:S04]  /*27970*/  LDL.LU.64 R8, [R1+0xa60] ;  /* 0x000a600001087983 */ /* 0x001ee80000300a00 */
[----:B------:R-:W4:Y:S04]  /*27980*/  LDL.LU.64 R10, [R1+0xa68] ;  /* 0x000a6800010a7983 */ /* 0x000f280000300a00 */
[----:B----4-:R-:W-:Y:S04]  /*27990*/  STL.64 [R1+0x3ce0], R10 ;  /* 0x003ce00a01007387 */ /* 0x010fe80000100a00 */
[----:B---3--:R0:W-:Y:S04]  /*279a0*/  STL.64 [R1+0x3cd8], R8 ;  /* 0x003cd80801007387 */ /* 0x0081e80000100a00 */
[----:B------:R-:W3:Y:S04]  /*279b0*/  LDL.64 R12, [R1+0x160] ;  /* 0x00016000010c7983 */ /* 0x000ee80000100a00 */
[----:B0-----:R-:W2:Y:S04]  /*279c0*/  LDL.64 R8, [R1] ;  /* 0x0000000001087983 */ /* 0x001ea80000100a00 */
[----:B---3--:R0:W-:Y:S04]  /*279d0*/  STL.64 [R1+0x3c88], R12 ;  /* 0x003c880c01007387 */ /* 0x0081e80000100a00 */
[----:B0-----:R-:W3:Y:S04]  /*279e0*/  LDL.64 R12, [R1+0x170] ;  /* 0x00017000010c7983 */ /* 0x001ee80000100a00 */
[----:B---3--:R0:W-:Y:S04]  /*279f0*/  STL.64 [R1+0x3c98], R12 ;  /* 0x003c980c01007387 */ /* 0x0081e80000100a00 */
[----:B0-----:R-:W3:Y:S04]  /*27a00*/  LDL.64 R12, [R1+0x180] ;  /* 0x00018000010c7983 */ /* 0x001ee80000100a00 */
[----:B---3--:R0:W-:Y:S04]  /*27a10*/  STL.64 [R1+0x3cb0], R12 ;  /* 0x003cb00c01007387 */ /* 0x0081e80000100a00 */
[----:B0-----:R-:W3:Y:S01]  /*27a20*/  LDL.64 R12, [R1+0x190] ;  /* 0x00019000010c7983 */ /* 0x001ee20000100a00 */
[----:B--2---:R-:W-:Y:S03]  /*27a30*/  HMMA.16816.F32 R24, R20, R8, R24 ;  /* 0x000000081418723c */ /* 0x004fe60000001818 */
[----:B---3--:R0:W-:Y:S04]  /*27a40*/  STL.64 [R1+0x3cc8], R12 ;  /* 0x003cc80c01007387 */ /* 0x0081e80000100a00 */
[----:B------:R-:W2:Y:S04]  /*27a50*/  LDL.64 R4, [R1+0x150] ;  /* 0x0001500001047983 */ /* 0x000ea80000100a00 */
[----:B--2---:R-:W-:Y:S04]  /*27a60*/  STL.64 [R1+0x3c90], R4 ;  /* 0x003c900401007387 */ /* 0x004fe80000100a00 */
[----:B------:R-:W-:Y:S04]  /*27a70*/  STL [R1+0x3bd8], R29 ;  /* 0x003bd81d01007387 */ /* 0x000fe80000100800 */
[----:B-1----:R1:W-:Y:S04]  /*27a80*/  STL.64 [R1+0x3af0], R18 ;  /* 0x003af01201007387 */ /* 0x0023e80000100a00 */
[----:B------:R-:W-:Y:S04]  /*27a90*/  STL.64 [R1+0x3ae8], R16 ;  /* 0x003ae81001007387 */ /* 0x000fe80000100a00 */
[----:B0-----:R-:W2:Y:S04]  /*27aa0*/  LDL.LU.64 R12, [R1+0xa50] ;  /* 0x000a5000010c7983 */ /* 0x001ea80000300a00 */
[----:B------:R-:W2:Y:S04]  /*27ab0*/  LDL.LU.64 R14, [R1+0xa58] ;  /* 0x000a5800010e7983 */ /* 0x000ea80000300a00 */
[----:B------:R0:W-:Y:S04]  /*27ac0*/  STL.64 [R1+0x3c0], R24 ;  /* 0x0003c01801007387 */ /* 0x0001e80000100a00 */
[----:B------:R3:W-:Y:S01]  /*27ad0*/  STL.64 [R1+0x3c8], R26 ;  /* 0x0003c81a01007387 */ /* 0x0007e20000100a00 */
[----:B-1----:R-:W-:-:S03]  /*27ae0*/  IMAD.MOV.U32 R19, RZ, RZ, R9 ;  /* 0x000000ffff137224 */ /* 0x002fc600078e0009 */
[----:B0-----:R-:W4:Y:S01]  /*27af0*/  LDL.LU.64 R24, [R1+0x3ce8] ;  /* 0x003ce80001187983 */ /* 0x001f220000300a00 */
[----:B---3--:R-:W-:-:S03]  /*27b00*/  IMAD.MOV.U32 R26, RZ, RZ, R8 ;  /* 0x000000ffff1a7224 */ /* 0x008fc600078e0008 */
[----:B------:R-:W3:Y:S04]  /*27b10*/  LDL.LU.64 R10, [R1+0x3ce0] ;  /* 0x003ce000010a7983 */ /* 0x000ee80000300a00 */
[----:B------:R-:W3:Y:S01]  /*27b20*/  LDL.LU.64 R8, [R1+0x3cd8] ;  /* 0x003cd80001087983 */ /* 0x000ee20000300a00 */
[----:B------:R-:W-:Y:S02]  /*27b30*/  IMAD.MOV.U32 R4, RZ, RZ, R6 ;  /* 0x000000ffff047224 */ /* 0x000fe400078e0006 */
[----:B------:R-:W-:Y:S01]  /*27b40*/  IMAD.MOV.U32 R5, RZ, RZ, R3 ;  /* 0x000000ffff057224 */ /* 0x000fe200078e0003 */
[----:B------:R-:W-:Y:S04]  /*27b50*/  STL [R1+0x3bd4], R19 ;  /* 0x003bd41301007387 */ /* 0x000fe80000100800 */
[----:B------:R-:W-:Y:S02]  /*27b60*/  STL [R1+0x3bd0], R26 ;  /* 0x003bd01a01007387 */ /* 0x000fe40000100800 */
[----:B---3--:R-:W-:Y:S02]  /*27b70*/  HMMA.16816.F32 R4, R20, R4, R8 ;  /* 0x000000041404723c */ /* 0x008fe40000001808 */
[----:B------:R-:W2:-:S15]  /*27b80*/  LDL.LU.64 R8, [R1+0x3cd0] ;  /* 0x003cd00001087983 */ /* 0x000e9e0000300a00 */
[----:B------:R-:W-:-:S06]  /*27b90*/  NOP ;  /* 0x0000000000007918 */ /* 0x000fcc0000000000 */
[----:B------:R0:W-:Y:S04]  /*27ba0*/  STL.64 [R1+0x3b0], R4 ;  /* 0x0003b00401007387 */ /* 0x0001e80000100a00 */
[----:B------:R1:W-:Y:S04]  /*27bb0*/  STL.64 [R1+0x3b8], R6 ;  /* 0x0003b80601007387 */ /* 0x0003e80000100a00 */
[----:B0-----:R-:W3:Y:S04]  /*27bc0*/  LDL.LU.64 R4, [R1+0x9e0] ;  /* 0x0009e00001047983 */ /* 0x001ee80000300a00 */
[----:B-1----:R-:W4:Y:S04]  /*27bd0*/  LDL.LU.64 R6, [R1+0x9e8] ;  /* 0x0009e80001067983 */ /* 0x002f280000300a00 */
[----:B----4-:R-:W-:Y:S04]  /*27be0*/  STL.64 [R1+0x3ca8], R6 ;  /* 0x003ca80601007387 */ /* 0x010fe80000100a00 */
[----:B---3--:R0:W-:Y:S04]  /*27bf0*/  STL.64 [R1+0x3ca0], R4 ;  /* 0x003ca00401007387 */ /* 0x0081e80000100a00 */
[----:B0-----:R-:W3:Y:S04]  /*27c00*/  LDL.LU.64 R4, [R1+0xa00] ;  /* 0x000a000001047983 */ /* 0x001ee80000300a00 */
[----:B------:R-:W4:Y:S01]  /*27c10*/  LDL.LU.64 R6, [R1+0xa08] ;  /* 0x000a080001067983 */ /* 0x000f220000300a00 */
[----:B--2---:R-:W-:Y:S03]  /*27c20*/  HMMA.16816.F32 R12, R20, R8, R12 ;  /* 0x00000008140c723c */ /* 0x004fe6000000180c */
[----:B----4-:R-:W-:Y:S04]  /*27c30*/  STL.64 [R1+0x3cc0], R6 ;  /* 0x003cc00601007387 */ /* 0x010fe80000100a00 */
[----:B---3--:R0:W-:Y:S04]  /*27c40*/  STL.64 [R1+0x3cb8], R4 ;  /* 0x003cb80401007387 */ /* 0x0081e80000100a00 */
[----:B0-----:R-:W2:Y:S04]  /*27c50*/  LDL.LU.64 R4, [R1+0xa30] ;  /* 0x000a300001047983 */ /* 0x001ea80000300a00 */
[----:B------:R-:W2:Y:S08]  /*27c60*/  LDL.LU.64 R6, [R1+0xa38] ;  /* 0x000a380001067983 */ /* 0x000eb00000300a00 */
[----:B------:R0:W-:Y:S04]  /*27c70*/  STL.64 [R1+0x3a0], R12 ;  /* 0x0003a00c01007387 */ /* 0x0001e80000100a00 */
[----:B------:R-:W-:Y:S04]  /*27c80*/  STL.64 [R1+0x3a8], R14 ;  /* 0x0003a80e01007387 */ /* 0x000fe80000100a00 */
[----:B0-----:R-:W2:Y:S01]  /*27c90*/  LDL.LU.64 R12, [R1+0x3cc8] ;  /* 0x003cc800010c7983 */ /* 0x001ea20000300a00 */
[----:B------:R-:W-:-:S02]  /*27ca0*/  IMAD.MOV.U32 R19, RZ, RZ, R8 ;  /* 0x000000ffff137224 */ /* 0x000fc400078e0008 */
[----:B------:R-:W-:Y:S02]  /*27cb0*/  IMAD.MOV.U32 R26, RZ, RZ, R9 ;  /* 0x000000ffff1a7224 */ /* 0x000fe400078e0009 */
[----:B------:R-:W3:Y:S04]  /*27cc0*/  LDL.LU.64 R8, [R1+0x9d0] ;  /* 0x0009d00001087983 */ /* 0x000ee80000300a00 */
[----:B------:R-:W3:Y:S04]  /*27cd0*/  LDL.LU.64 R10, [R1+0x9d8] ;  /* 0x0009d800010a7983 */ /* 0x000ee80000300a00 */
[----:B------:R-:W-:Y:S04]  /*27ce0*/  STL [R1+0x3be0], R19 ;  /* 0x003be01301007387 */ /* 0x000fe80000100800 */
[----:B------:R-:W-:Y:S01]  /*27cf0*/  STL [R1+0x3bdc], R26 ;  /* 0x003bdc1a01007387 */ /* 0x000fe20000100800 */
[----:B--2---:R-:W-:Y:S06]  /*27d00*/  HMMA.16816.F32 R4, R20, R12, R4 ;  /* 0x0000000c1404723c */ /* 0x004fec0000001804 */
[----:B------:R-:W-:-:S02]  /*27d10*/  IMAD.MOV.U32 R18, RZ, RZ, R12 ;  /* 0x000000ffff127224 */ /* 0x000fc400078e000c */
[----:B------:R-:W-:-:S15]  /*27d20*/  IMAD.MOV.U32 R3, RZ, RZ, R13 ;  /* 0x000000ffff037224 */ /* 0x000fde00078e000d */
[----:B------:R-:W-:Y:S04]  /*27d30*/  STL.64 [R1+0x390], R4 ;  /* 0x0003900401007387 */ /* 0x000fe80000100a00 */
[----:B------:R0:W-:Y:S04]  /*27d40*/  STL.64 [R1+0x398], R6 ;  /* 0x0003980601007387 */ /* 0x0001e80000100a00 */
[----:B0-----:R-:W2:Y:S04]  /*27d50*/  LDL.LU.64 R6, [R1+0x3cc0] ;  /* 0x003cc00001067983 */ /* 0x001ea80000300a00 */
[----:B------:R-:W2:Y:S04]  /*27d60*/  LDL.LU.64 R4, [R1+0x3cb8] ;  /* 0x003cb80001047983 */ /* 0x000ea80000300a00 */
[----:B------:R-:W2:Y:S01]  /*27d70*/  LDL.LU.64 R12, [R1+0x3cb0] ;  /* 0x003cb000010c7983 */ /* 0x000ea20000300a00 */
[----:B------:R-:W-:-:S02]  /*27d80*/  IMAD.MOV.U32 R16, RZ, RZ, R2 ;  /* 0x000000ffff107224 */ /* 0x000fc400078e0002 */
[----:B------:R-:W-:Y:S01]  /*27d90*/  IMAD.MOV.U32 R17, RZ, RZ, R0 ;  /* 0x000000ffff117224 */ /* 0x000fe200078e0000 */
[----:B------:R-:W-:Y:S04]  /*27da0*/  STL [R1+0x3c20], R18 ;  /* 0x003c201201007387 */ /* 0x000fe80000100800 */
[----:B------:R0:W-:Y:S04]  /*27db0*/  STL.64 [R1+0x3c18], R16 ;  /* 0x003c181001007387 */ /* 0x0001e80000100a00 */
[----:B0-----:R-:W4:Y:S04]  /*27dc0*/  LDL.LU.64 R16, [R1+0x9b0] ;  /* 0x0009b00001107983 */ /* 0x001f280000300a00 */
[----:B------:R-:W4:Y:S01]  /*27dd0*/  LDL.LU.64 R18, [R1+0x9b8] ;  /* 0x0009b80001127983 */ /* 0x000f220000300a00 */
[----:B--2---:R-:W-:Y:S06]  /*27de0*/  HMMA.16816.F32 R4, R20, R12, R4 ;  /* 0x0000000c1404723c */ /* 0x004fec0000001804 */
[----:B------:R-:W-:-:S15]  /*27df0*/  IMAD.MOV.U32 R29, RZ, RZ, R13 ;  /* 0x000000ffff1d7224 */ /* 0x000fde00078e000d */
[----:B------:R-:W-:-:S02]  /*27e00*/  NOP ;  /* 0x0000000000007918 */ /* 0x000fc40000000000 */
[----:B------:R-:W-:Y:S04]  /*27e10*/  STL.64 [R1+0x380], R4 ;  /* 0x0003800401007387 */ /* 0x000fe80000100a00 */
[----:B------:R0:W-:Y:S04]  /*27e20*/  STL.64 [R1+0x388], R6 ;  /* 0x0003880601007387 */ /* 0x0001e80000100a00 */
[----:B0-----:R-:W2:Y:S04]  /*27e30*/  LDL.LU.64 R6, [R1+0x3ca8] ;  /* 0x003ca80001067983 */ /* 0x001ea80000300a00 */
[----:B------:R-:W2:Y:S04]  /*27e40*/  LDL.LU.64 R4, [R1+0x3ca0] ;  /* 0x003ca00001047983 */ /* 0x000ea80000300a00 */
[----:B------:R-:W2:Y:S02]  /*27e50*/  LDL.LU.64 R12, [R1+0x3c98] ;  /* 0x003c9800010c7983 */ /* 0x000ea40000300a00 */
[----:B--2---:R-:W-:Y:S06]  /*27e60*/  HMMA.16816.F32 R4, R20, R12, R4 ;  /* 0x0000000c1404723c */ /* 0x004fec0000001804 */
[----:B------:R-:W-:-:S02]  /*27e70*/  IMAD.MOV.U32 R2, RZ, RZ, R12 ;  /* 0x000000ffff027224 */ /* 0x000fc400078e000c */
[----:B------:R-:W-:-:S15]  /*27e80*/  IMAD.MOV.U32 R0, RZ, RZ, R13 ;  /* 0x000000ffff007224 */ /* 0x000fde00078e000d */
[----:B------:R0:W-:Y:S04]  /*27e90*/  STL.64 [R1+0x370], R4 ;  /* 0x0003700401007387 */ /* 0x0001e80000100a00 */
[----:B------:R-:W-:Y:S04]  /*27ea0*/  STL.64 [R1+0x378], R6 ;  /* 0x0003780601007387 */ /* 0x000fe80000100a00 */
[----:B0-----:R-:W4:Y:S04]  /*27eb0*/  LDL.LU.64 R4, [R1+0x3c90] ;  /* 0x003c900001047983 */ /* 0x001f280000300a00 */
[----:B------:R-:W3:Y:S02]  /*27ec0*/  LDL.LU.64 R12, [R1+0x3c88] ;  /* 0x003c8800010c7983 */ /* 0x000ee40000300a00 */
[C---:B---3--:R-:W-:Y:S06]  /*27ed0*/  HMMA.16816.F32 R8, R20.reuse, R12, R8 ;  /* 0x0000000c1408723c */ /* 0x048fec0000001808 */
[----:B----4-:R-:W-:Y:S01]  /*27ee0*/  HMMA.16816.F32 R16, R20, R4, R16 ;  /* 0x000000041410723c */ /* 0x010fe20000001810 */
[----:B------:R-:W-:-:S02]  /*27ef0*/  IMAD.MOV.U32 R28, RZ, RZ, R12 ;  /* 0x000000ffff1c7224 */ /* 0x000fc400078e000c */
[----:B------:R-:W-:-:S14]  /*27f00*/  IMAD.MOV.U32 R27, RZ, RZ, R13 ;  /* 0x000000ffff1b7224 */ /* 0x000fdc00078e000d */
[----:B------:R0:W-:Y:S04]  /*27f10*/  STL.64 [R1+0x360], R8 ;  /* 0x0003600801007387 */ /* 0x0001e80000100a00 */
[----:B------:R1:W-:Y:S04]  /*27f20*/  STL.64 [R1+0x368], R10 ;  /* 0x0003680a01007387 */ /* 0x0003e80000100a00 */
[----:B0-----:R-:W2:Y:S04]  /*27f30*/  LDL.LU.64 R8, [R1+0x3c80] ;  /* 0x003c800001087983 */ /* 0x001ea80000300a00 */
[----:B------:R-:W3:Y:S04]  /*27f40*/  LDL.LU.64 R12, [R1+0x3c78] ;  /* 0x003c7800010c7983 */ /* 0x000ee80000300a00 */
[----:B------:R-:W-:Y:S01]  /*27f50*/  STL.64 [R1+0x350], R16 ;  /* 0x0003501001007387 */ /* 0x000fe20000100a00 */
[----:B-1----:R-:W-:-:S02]  /*27f60*/  IMAD.MOV.U32 R11, RZ, RZ, R4 ;  /* 0x000000ffff0b7224 */ /* 0x002fc400078e0004 */
[----:B------:R-:W-:Y:S01]  /*27f70*/  IMAD.MOV.U32 R10, RZ, RZ, R5 ;  /* 0x000000ffff0a7224 */ /* 0x000fe200078e0005 */
[----:B------:R-:W-:Y:S04]  /*27f80*/  STL.64 [R1+0x358], R18 ;  /* 0x0003581201007387 */ /* 0x000fe80000100a00 */
[----:B------:R-:W4:Y:S04]  /*27f90*/  LDL.LU.64 R4, [R1+0x6c0] ;  /* 0x0006c00001047983 */ /* 0x000f280000300a00 */
[----:B------:R-:W2:Y:S04]  /*27fa0*/  LDL.LU.64 R6, [R1+0x6c8] ;  /* 0x0006c80001067983 */ /* 0x000ea80000300a00 */
[----:B--2---:R-:W-:Y:S04]  /*27fb0*/  STL.64 [R1+0x3c48], R6 ;  /* 0x003c480601007387 */ /* 0x004fe80000100a00 */
[----:B----4-:R0:W-:Y:S04]  /*27fc0*/  STL.64 [R1+0x3c40], R4 ;  /* 0x003c400401007387 */ /* 0x0101e80000100a00 */
[----:B0-----:R-:W2:Y:S04]  /*27fd0*/  LDL.64 R4, [R1+0x120] ;  /* 0x0001200001047983 */ /* 0x001ea80000100a00 */
[----:B--2---:R3:W-:Y:S02]  /*27fe0*/  STL.64 [R1+0x3c58], R4 ;  /* 0x003c580401007387 */ /* 0x0047e40000100a00 */
[----:B---3--:R-:W-:-:S02]  /*27ff0*/  IMAD.MOV.U32 R4, RZ, RZ, R13 ;  /* 0x000000ffff047224 */ /* 0x008fc400078e000d */
[----:B------:R-:W-:-:S05]  /*28000*/  IMAD.MOV.U32 R5, RZ, RZ, R12 ;  /* 0x000000ffff057224 */ /* 0x000fca00078e000c */
[----:B------:R0:W-:Y:S04]  /*28010*/  STL.64 [R1+0x3c70], R4 ;  /* 0x003c700401007387 */ /* 0x0001e80000100a00 */
[----:B0-----:R-:W2:Y:S04]  /*28020*/  LDL.LU.64 R4, [R1+0x920] ;  /* 0x0009200001047983 */ /* 0x001ea80000300a00 */
[----:B------:R-:W2:Y:S04]  /*28030*/  LDL.LU.64 R6, [R1+0x928] ;  /* 0x0009280001067983 */ /* 0x000ea80000300a00 */
[----:B------:R-:W3:Y:S04]  /*28040*/  LDL.LU.64 R16, [R1+0x6a0] ;  /* 0x0006a00001107983 */ /* 0x000ee80000300a00 */
[----:B------:R-:W4:Y:S04]  /*28050*/  LDL.LU.64 R18, [R1+0x6a8] ;  /* 0x0006a80001127983 */ /* 0x000f280000300a00 */
[----:B----4-:R-:W-:Y:S04]  /*28060*/  STL.64 [R1+0x3c30], R18 ;  /* 0x003c301201007387 */ /* 0x010fe80000100a00 */
[----:B---3--:R0:W-:Y:S04]  /*28070*/  STL.64 [R1+0x3c28], R16 ;  /* 0x003c281001007387 */ /* 0x0081e80000100a00 */
[----:B0-----:R-:W3:Y:S04]  /*28080*/  LDL.64 R16, [R1+0x110] ;  /* 0x0001100001107983 */ /* 0x001ee80000100a00 */
[----:B---3--:R0:W-:Y:S04]  /*28090*/  STL.64 [R1+0x3c50], R16 ;  /* 0x003c501001007387 */ /* 0x0081e80000100a00 */
[----:B0-----:R-:W3:Y:S04]  /*280a0*/  LDL.LU.64 R16, [R1+0x900] ;  /* 0x0009000001107983 */ /* 0x001ee80000300a00 */
[----:B------:R-:W4:Y:S01]  /*280b0*/  LDL.LU.64 R18, [R1+0x908] ;  /* 0x0009080001127983 */ /* 0x000f220000300a00 */
[C---:B--2---:R-:W-:Y:S03]  /*280c0*/  HMMA.16816.F32 R4, R20.reuse, R24, R4 ;  /* 0x000000181404723c */ /* 0x044fe60000001804 */
[----:B----4-:R-:W-:Y:S04]  /*280d0*/  STL.64 [R1+0x3c68], R18 ;  /* 0x003c681201007387 */ /* 0x010fe80000100a00 */
[----:B---3--:R0:W-:Y:S04]  /*280e0*/  STL.64 [R1+0x3c60], R16 ;  /* 0x003c601001007387 */ /* 0x0081e80000100a00 */
[----:B0-----:R-:W2:Y:S04]  /*280f0*/  LDL.LU.64 R16, [R1+0x910] ;  /* 0x0009100001107983 */ /* 0x001ea80000300a00 */
[----:B------:R-:W2:Y:S04]  /*28100*/  LDL.LU.64 R18, [R1+0x918] ;  /* 0x0009180001127983 */ /* 0x000ea80000300a00 */
[----:B------:R-:W3:Y:S04]  /*28110*/  LDL.LU.64 R12, [R1+0x690] ;  /* 0x00069000010c7983 */ /* 0x000ee80000300a00 */
[----:B------:R-:W4:Y:S04]  /*28120*/  LDL.LU.64 R14, [R1+0x698] ;  /* 0x00069800010e7983 */ /* 0x000f280000300a00 */
[----:B----4-:R-:W-:Y:S04]  /*28130*/  STL.64 [R1+0x3c10], R14 ;  /* 0x003c100e01007387 */ /* 0x010fe80000100a00 */
[----:B---3--:R0:W-:Y:S04]  /*28140*/  STL.64 [R1+0x3c08], R12 ;  /* 0x003c080c01007387 */ /* 0x0081e80000100a00 */
[----:B0-----:R-:W3:Y:S04]  /*28150*/  LDL.64 R12, [R1+0x100] ;  /* 0x00010000010c7983 */ /* 0x001ee80000100a00 */
[----:B------:R-:W-:Y:S04]  /*28160*/  STL.64 [R1+0x3bf0], R10 ;  /* 0x003bf00a01007387 */ /* 0x000fe80000100a00 */
[----:B------:R0:W-:Y:S04]  /*28170*/  STL.64 [R1+0x3be8], R8 ;  /* 0x003be80801007387 */ /* 0x0001e80000100a00 */
[----:B0-----:R-:W4:Y:S04]  /*28180*/  LDL.LU.64 R8, [R1+0x580] ;  /* 0x0005800001087983 */ /* 0x001f280000300a00 */
[----:B------:R-:W4:Y:S04]  /*28190*/  LDL.LU.64 R10, [R1+0x588] ;  /* 0x00058800010a7983 */ /* 0x000f280000300a00 */
[----:B------:R0:W-:Y:S04]  /*281a0*/  STL.64 [R1+0x340], R4 ;  /* 0x0003400401007387 */ /* 0x0001e80000100a00 */
[----:B------:R2:W-:Y:S04]  /*281b0*/  STL.64 [R1+0x348], R6 ;  /* 0x0003480601007387 */ /* 0x0005e80000100a00 */
[----:B0-----:R-:W2:Y:S04]  /*281c0*/  LDL.LU.64 R4, [R1+0x3c70] ;  /* 0x003c700001047983 */ /* 0x001ea80000300a00 */
[----:B------:R-:W-:Y:S01]  /*281d0*/  STL.64 [R1+0x3b50], R24 ;  /* 0x003b501801007387 */ /* 0x000fe20000100a00 */
[----:B--2---:R-:W-:Y:S03]  /*281e0*/  HMMA.16816.F32 R4, R20, R4, R16 ;  /* 0x000000041404723c */ /* 0x004fe60000001810 */
[----:B------:R-:W2:Y:S04]  /*281f0*/  LDL.LU.64 R18, [R1+0x3c68] ;  /* 0x003c680001127983 */ /* 0x000ea80000300a00 */
[----:B------:R-:W2:-:S15]  /*28200*/  LDL.LU.64 R16, [R1+0x3c60] ;  /* 0x003c600001107983 */ /* 0x000e9e0000300a00 */
[----:B------:R-:W-:-:S01]  /*28210*/  NOP ;  /* 0x0000000000007918 */ /* 0x000fc20000000000 */
[----:B------:R0:W-:Y:S04]  /*28220*/  STL.64 [R1+0x330], R4 ;  /* 0x0003300401007387 */ /* 0x0001e80000100a00 */
[----:B------:R-:W-:Y:S04]  /*28230*/  STL.64 [R1+0x338], R6 ;  /* 0x0003380601007387 */ /* 0x000fe80000100a00 */
[----:B0-----:R-:W2:Y:S02]  /*28240*/  LDL.LU.64 R4, [R1+0x3c58] ;  /* 0x003c580001047983 */ /* 0x001ea40000300a00 */
[----:B--2---:R-:W-:Y:S06]  /*28250*/  HMMA.16816.F32 R16, R20, R4, R16 ;  /* 0x000000041410723c */ /* 0x004fec0000001810 */
[----:B------:R-:W-:-:S02]  /*28260*/  IMAD.MOV.U32 R25, RZ, RZ, R4 ;  /* 0x000000ffff197224 */ /* 0x000fc400078e0004 */
[----:B------:R-:W-:-:S15]  /*28270*/  IMAD.MOV.U32 R24, RZ, RZ, R5 ;  /* 0x000000ffff187224 */ /* 0x000fde00078e0005 */
[----:B------:R0:W-:Y:S04]  /*28280*/  STL.64 [R1+0x320], R16 ;  /* 0x0003201001007387 */ /* 0x0001e80000100a00 */
[----:B------:R-:W-:Y:S04]  /*28290*/  STL.64 [R1+0x328], R18 ;  /* 0x0003281201007387 */ /* 0x000fe80000100a00 */
[----:B0-----:R-:W2:Y:S04]  /*282a0*/  LDL.LU.64 R16, [R1+0x3c50] ;  /* 0x003c500001107983 */ /* 0x001ea80000300a00 */
[----:B------:R-:W2:Y:S04]  /*282b0*/  LDL.LU.64 R6, [R1+0x3c48] ;  /* 0x003c480001067983 */ /* 0x000ea80000300a00 */
[----:B------:R-:W2:Y:S02]  /*282c0*/  LDL.LU.64 R4, [R1+0x3c40] ;  /* 0x003c400001047983 */ /* 0x000ea40000300a00 */
[----:B--2---:R-:W-:-:S15]  /*282d0*/  HMMA.16816.F32 R4, R20, R16, R4 ;  /* 0x000000101404723c */ /* 0x004fde0000001804 */
[----:B------:R-:W-:-:S08]  /*282e0*/  NOP ;  /* 0x0000000000007918 */ /* 0x000fd00000000000 */
[----:B------:R0:W-:Y:S04]  /*282f0*/  STL.64 [R1+0x310], R4 ;  /* 0x0003100401007387 */ /* 0x0001e80000100a00 */
[----:B------:R1:W-:Y:S04]  /*28300*/  STL.64 [R1+0x318], R6 ;  /* 0x0003180601007387 */ /* 0x0003e80000100a00 */
[----:B0-----:R-:W4:Y:S01]  /*28310*/  LDL.LU.64 R4, [R1+0x3c38] ;  /* 0x003c380001047983 */ /* 0x001f220000300a00 */
[----:B-1----:R-:W-:Y:S02]  /*28320*/  IMAD.MOV.U32 R7, RZ, RZ, R16 ;  /* 0x000000ffff077224 */ /* 0x002fe400078e0010 */
[----:B------:R-:W-:Y:S01]  /*28330*/  IMAD.MOV.U32 R6, RZ, RZ, R17 ;  /* 0x000000ffff067224 */ /* 0x000fe200078e0011 */
[----:B------:R-:W2:Y:S04]  /*28340*/  LDL.LU.64 R18, [R1+0x3c30] ;  /* 0x003c300001127983 */ /* 0x000ea80000300a00 */
[----:B------:R-:W2:Y:S01]  /*28350*/  LDL.LU.64 R16, [R1+0x3c28] ;  /* 0x003c280001107983 */ /* 0x000ea20000300a00 */
[----:B---3--:R-:W-:Y:S01]  /*28360*/  IMAD.MOV.U32 R26, RZ, RZ, R13 ;  /* 0x000000ffff1a7224 */ /* 0x008fe200078e000d */
[----:B--2---:R-:W-:-:S15]  /*28370*/  HMMA.16816.F32 R16, R20, R12, R16 ;  /* 0x0000000c1410723c */ /* 0x004fde0000001810 */
[----:B------:R-:W-:-:S08]  /*28380*/  NOP ;  /* 0x0000000000007918 */ /* 0x000fd00000000000 */
[----:B------:R-:W-:Y:S04]  /*28390*/  STL.64 [R1+0x300], R16 ;  /* 0x0003001001007387 */ /* 0x000fe80000100a00 */
[----:B------:R0:W-:Y:S04]  /*283a0*/  STL.64 [R1+0x308], R18 ;  /* 0x0003081201007387 */ /* 0x0001e80000100a00 */
[----:B0-----:R-:W2:Y:S04]  /*283b0*/  LDL.LU R18, [R1+0x3c20] ;  /* 0x003c200001127983 */ /* 0x001ea80000300800 */
[----:B------:R-:W3:Y:S01]  /*283c0*/  LDL.LU.64 R16, [R1+0x3c18] ;  /* 0x003c180001107983 */ /* 0x000ee20000300a00 */
[----:B------:R-:W-:-:S03]  /*283d0*/  IMAD.MOV.U32 R19, RZ, RZ, R12 ;  /* 0x000000ffff137224 */ /* 0x000fc600078e000c */
[----:B------:R-:W3:Y:S04]  /*283e0*/  LDL.LU.64 R14, [R1+0x3c10] ;  /* 0x003c1000010e7983 */ /* 0x000ee80000300a00 */
[----:B------:R-:W3:Y:S02]  /*283f0*/  LDL.LU.64 R12, [R1+0x3c08] ;  /* 0x003c0800010c7983 */ /* 0x000ee40000300a00 */
[----:B---3--:R-:W-:Y:S02]  /*28400*/  HMMA.16816.F32 R20, R20, R16, R12 ;  /* 0x000000101414723c */ /* 0x008fe4000000180c */
[----:B------:R-:W4:Y:S04]  /*28410*/  LDL.LU.64 R14, [R1+0x3c00] ;  /* 0x003c0000010e7983 */ /* 0x000f280000300a00 */
[----:B------:R-:W4:-:S15]  /*28420*/  LDL.LU.64 R12, [R1+0x3bf8] ;  /* 0x003bf800010c7983 */ /* 0x000f1e0000300a00 */
[----:B------:R-:W-:-:S02]  /*28430*/  NOP ;  /* 0x0000000000007918 */ /* 0x000fc40000000000 */
[----:B------:R0:W-:Y:S04]  /*28440*/  STL.64 [R1+0x2d0], R20 ;  /* 0x0002d01401007387 */ /* 0x0001e80000100a00 */
[----:B------:R1:W-:Y:S04]  /*28450*/  STL.64 [R1+0x2d8], R22 ;  /* 0x0002d81601007387 */ /* 0x0003e80000100a00 */
[----:B0-----:R-:W3:Y:S04]  /*28460*/  LDL.LU.64 R20, [R1+0x5c0] ;  /* 0x0005c00001147983 */ /* 0x001ee80000300a00 */
[----:B-1----:R-:W3:Y:S04]  /*28470*/  LDL.LU.64 R22, [R1+0x5c8] ;  /* 0x0005c80001167983 */ /* 0x002ee80000300a00 */
[----:B------:R0:W-:Y:S02]  /*28480*/  STL.64 [R1+0x3b00], R16 ;  /* 0x003b001001007387 */ /* 0x0001e40000100a00 */
[----:B0-----:R-:W-:-:S02]  /*28490*/  IMAD.MOV.U32 R16, RZ, RZ, R19 ;  /* 0x000000ffff107224 */ /* 0x001fc400078e0013 */
[----:B------:R-:W-:Y:S01]  /*284a0*/  IMAD.MOV.U32 R17, RZ, RZ, R26 ;  /* 0x000000ffff117224 */ /* 0x000fe200078e001a */
[----:B----4-:R-:W-:-:S15]  /*284b0*/  HMMA.16816.F32 R8, R12, R4, R8 ;  /* 0x000000040c08723c */ /* 0x010fde0000001808 */
[----:B------:R-:W-:-:S08]  /*284c0*/  NOP ;  /* 0x0000000000007918 */ /* 0x000fd00000000000 */
[----:B------:R-:W-:Y:S04]  /*284d0*/  STL.64 [R1+0x580], R8 ;  /* 0x0005800801007387 */ /* 0x000fe80000100a00 */
[----:B------:R0:W-:Y:S04]  /*284e0*/  STL.64 [R1+0x588], R10 ;  /* 0x0005880a01007387 */ /* 0x0001e80000100a00 */
[----:B0-----:R-:W4:Y:S04]  /*284f0*/  LDL.LU.64 R10, [R1+0x3bf0] ;  /* 0x003bf000010a7983 */ /* 0x001f280000300a00 */
[----:B------:R-:W3:Y:S04]  /*28500*/  LDL.LU.64 R8, [R1+0x3be8] ;  /* 0x003be80001087983 */ /* 0x000ee80000300a00 */
[----:B------:R-:W2:Y:S04]  /*28510*/  LDL.LU R19, [R1+0x3be0] ;  /* 0x003be00001137983 */ /* 0x000ea80000300800 */
[----:B------:R-:W4:Y:S04]  /*28520*/  LDL.LU R26, [R1+0x3bdc] ;  /* 0x003bdc00011a7983 */ /* 0x000f280000300800 */
[----:B------:R-:W-:Y:S04]  /*28530*/  STL.64 [R1+0x3b10], R16 ;  /* 0x003b101001007387 */ /* 0x000fe80000100a00 */
[----:B------:R0:W-:Y:S04]  /*28540*/  STL.64 [R1+0x3af8], R4 ;  /* 0x003af80401007387 */ /* 0x0001e80000100a00 */
[----:B0-----:R-:W2:Y:S01]  /*28550*/  LDL R4, [R1+0x180] ;  /* 0x0001800001047983 */ /* 0x001ea20000100800 */
[----:B------:R-:W-:-:S03]  /*28560*/  IMAD.MOV.U32 R5, RZ, RZ, R29 ;  /* 0x000000ffff057224 */ /* 0x000fc600078e001d */
[----:B------:R-:W4:Y:S01]  /*28570*/  LDL.LU R29, [R1+0x3bd8] ;  /* 0x003bd800011d7983 */ /* 0x000f220000300800 */
[----:B---3--:R-:W-:Y:S03]  /*28580*/  HMMA.16816.F32 R20, R12, R8, R20 ;  /* 0x000000080c14723c */ /* 0x008fe60000001814 */
[----:B--2---:R0:W-:Y:S02]  /*28590*/  STL.64 [R1+0x3b98], R4 ;  /* 0x003b980401007387 */ /* 0x0041e40000100a00 */
[----:B0-----:R-:W-:Y:S02]  /*285a0*/  IMAD.MOV.U32 R4, RZ, RZ, R19 ;  /* 0x000000ffff047224 */ /* 0x001fe400078e0013 */
[----:B----4-:R-:W-:Y:S01]  /*285b0*/  IMAD.MOV.U32 R5, RZ, RZ, R26 ;  /* 0x000000ffff057224 */ /* 0x010fe200078e001a */
[----:B------:R-:W2:-:S15]  /*285c0*/  LDL.LU R19, [R1+0x3bd4] ;  /* 0x003bd40001137983 */ /* 0x000e9e0000300800 */
[----:B------:R-:W-:Y:S04]  /*285d0*/  STL.64 [R1+0x5c0], R20 ;  /* 0x0005c01401007387 */ /* 0x000fe80000100a00 */
[----:B------:R-:W-:Y:S04]  /*285e0*/  STL.64 [R1+0x5c8], R22 ;  /* 0x0005c81601007387 */ /* 0x000fe80000100a00 */
[----:B------:R-:W3:Y:S04]  /*285f0*/  LDL.LU R26, [R1+0x3bd0] ;  /* 0x003bd000011a7983 */ /* 0x000ee80000300800 */
[----:B------:R0:W-:Y:S04]  /*28600*/  STL.64 [R1+0x3bb0], R4 ;  /* 0x003bb00401007387 */ /* 0x0001e80000100a00 */
[----:B0-----:R-:W4:Y:S01]  /*28610*/  LDL.64 R4, [R1+0x1b0] ;  /* 0x0001b00001047983 */ /* 0x001f220000100a00 */
[----:B------:R-:W-:-:S02]  /*28620*/  IMAD.MOV.U32 R16, RZ, RZ, R7 ;  /* 0x000000ffff107224 */ /* 0x000fc400078e0007 */
[----:B------:R-:W-:Y:S01]  /*28630*/  IMAD.MOV.U32 R17, RZ, RZ, R6 ;  /* 0x000000ffff117224 */ /* 0x000fe200078e0006 */
[----:B----4-:R0:W-:Y:S04]  /*28640*/  STL.64 [R1+0x3bc8], R4 ;  /* 0x003bc80401007387 */ /* 0x0101e80000100a00 */
[----:B0-----:R-:W4:Y:S04]  /*28650*/  LDL.LU.64 R4, [R1+0x680] ;  /* 0x0006800001047983 */ /* 0x001f280000300a00 */
[----:B------:R-:W4:Y:S04]  /*28660*/  LDL.LU.64 R6, [R1+0x688] ;  /* 0x0006880001067983 */ /* 0x000f280000300a00 */
[----:B------:R0:W-:Y:S04]  /*28670*/  STL.64 [R1+0x3b28], R16 ;  /* 0x003b281001007387 */ /* 0x0001e80000100a00 */
[----:B------:R1:W-:Y:S01]  /*28680*/  STL.64 [R1+0x3b08], R8 ;  /* 0x003b080801007387 */ /* 0x0003e20000100a00 */
[----:B0-----:R-:W-:-:S02]  /*28690*/  IMAD.MOV.U32 R16, RZ, RZ, R25 ;  /* 0x000000ffff107224 */ /* 0x001fc400078e0019 */
[----:B------:R-:W-:Y:S02]  /*286a0*/  IMAD.MOV.U32 R17, RZ, RZ, R24 ;  /* 0x000000ffff117224 */ /* 0x000fe400078e0018 */
[----:B------:R-:W-:Y:S02]  /*286b0*/  IMAD.MOV.U32 R24, RZ, RZ, R11 ;  /* 0x000000ffff187224 */ /* 0x000fe400078e000b */
[----:B------:R-:W-:Y:S01]  /*286c0*/  IMAD.MOV.U32 R25, RZ, RZ, R10 ;  /* 0x000000ffff197224 */ /* 0x000fe200078e000a */
[----:B-1----:R-:W2:Y:S04]  /*286d0*/  LDL.LU.64 R8, [R1+0x630] ;  /* 0x0006300001087983 */ /* 0x002ea80000300a00 */
[----:B------:R-:W3:Y:S01]  /*286e0*/  LDL.LU.64 R10, [R1+0x638] ;  /* 0x00063800010a7983 */ /* 0x000ee20000300a00 */
[----:B------:R-:W-:-:S06]  /*286f0*/  LOP3.LUT R23, R29, 0x40, RZ, 0x3c, !PT ;  /* 0x000000401d177812 */ /* 0x000fcc00078e3cff */
[----:B------:R-:W0:Y:S04]  /*28700*/  LDSM.16.MT88.4 R20, [R23+UR4+0x100] ;  /* 0x000100041714783b */ /* 0x000e280008004200 */
[----:B---3--:R-:W-:Y:S04]  /*28710*/  STL.64 [R1+0x3ba8], R10 ;  /* 0x003ba80a01007387 */ /* 0x008fe80000100a00 */
[----:B--2---:R1:W-:Y:S04]  /*28720*/  STL.64 [R1+0x3ba0], R8 ;  /* 0x003ba00801007387 */ /* 0x0043e80000100a00 */
[----:B------:R2:W-:Y:S04]  /*28730*/  STL.64 [R1+0x3b68], R24 ;  /* 0x003b681801007387 */ /* 0x0005e80000100a00 */
[----:B-1----:R-:W3:Y:S04]  /*28740*/  LDL.LU.64 R8, [R1+0x610] ;  /* 0x0006100001087983 */ /* 0x002ee80000300a00 */
[----:B------:R-:W4:Y:S01]  /*28750*/  LDL.LU.64 R10, [R1+0x618] ;  /* 0x00061800010a7983 */ /* 0x000f220000300a00 */
[----:B--2---:R-:W-:-:S02]  /*28760*/  IMAD.MOV.U32 R24, RZ, RZ, R28 ;  /* 0x000000ffff187224 */ /* 0x004fc400078e001c */
[----:B------:R-:W-:Y:S01]  /*28770*/  IMAD.MOV.U32 R25, RZ, RZ, R27 ;  /* 0x000000ffff197224 */ /* 0x000fe200078e001b */
[----:B----4-:R-:W-:Y:S04]  /*28780*/  STL.64 [R1+0x3bc0], R10 ;  /* 0x003bc00a01007387 */ /* 0x010fe80000100a00 */
[----:B---3--:R1:W-:Y:S04]  /*28790*/  STL.64 [R1+0x3bb8], R8 ;  /* 0x003bb80801007387 */ /* 0x0083e80000100a00 */
[----:B-1----:R-:W2:Y:S04]  /*287a0*/  LDL.LU.64 R8, [R1+0x600] ;  /* 0x0006000001087983 */ /* 0x002ea80000300a00 */
[----:B------:R-:W2:Y:S04]  /*287b0*/  LDL.LU.64 R10, [R1+0x608] ;  /* 0x00060800010a7983 */ /* 0x000ea80000300a00 */
[----:B------:R-:W-:Y:S04]  /*287c0*/  STL.64 [R1+0x3b80], R24 ;  /* 0x003b801801007387 */ /* 0x000fe80000100a00 */
[----:B------:R-:W-:Y:S04]  /*287d0*/  STL.64 [R1+0x3b40], R16 ;  /* 0x003b401001007387 */ /* 0x000fe80000100a00 */
[----:B0-----:R-:W-:Y:S04]  /*287e0*/  STL.64 [R1+0x3a20], R22 ;  /* 0x003a201601007387 */ /* 0x001fe80000100a00 */
[----:B------:R0:W-:Y:S04]  /*287f0*/  STL.64 [R1+0x3a18], R20 ;  /* 0x003a181401007387 */ /* 0x0001e80000100a00 */
[----:B0-----:R-:W3:Y:S01]  /*28800*/  LDL.64 R20, [R1+0x130] ;  /* 0x0001300001147983 */ /* 0x001ee20000100a00 */
[----:B------:R-:W-:-:S02]  /*28810*/  IMAD.MOV.U32 R24, RZ, RZ, R26 ;  /* 0x000000ffff187224 */ /* 0x000fc400078e001a */
[----:B------:R-:W-:-:S07]  /*28820*/  IMAD.MOV.U32 R25, RZ, RZ, R19 ;  /* 0x000000ffff197224 */ /* 0x000fce00078e0013 */
[----:B------:R-:W-:Y:S01]  /*28830*/  HMMA.16816.F32 R24, R12, R24, R4 ;  /* 0x000000180c18723c */ /* 0x000fe20000001804 */
[----:B---3--:R0:W-:Y:S04]  /*28840*/  STL.64 [R1+0x3b48], R20 ;  /* 0x003b481401007387 */ /* 0x0081e80000100a00 */
[----:B0-----:R-:W3:Y:S04]  /*28850*/  LDL.LU.64 R20, [R1+0x620] ;  /* 0x0006200001147983 */ /* 0x001ee80000300a00 */
[----:B------:R-:W3:Y:S04]  /*28860*/  LDL.LU.64 R22, [R1+0x628] ;  /* 0x0006280001167983 */ /* 0x000ee80000300a00 */
[----:B------:R-:W2:Y:S10]  /*28870*/  LDL.LU.64 R4, [R1+0x3bc8] ;  /* 0x003bc80001047983 */ /* 0x000eb40000300a00 */
[----:B------:R0:W-:Y:S04]  /*28880*/  STL.64 [R1+0x5f0], R24 ;  /* 0x0005f01801007387 */ /* 0x0001e80000100a00 */
[----:B------:R-:W-:Y:S01]  /*28890*/  STL.64 [R1+0x5f8], R26 ;  /* 0x0005f81a01007387 */ /* 0x000fe20000100a00 */
[----:B0-----:R-:W-:-:S02]  /*288a0*/  IMAD.MOV.U32 R24, RZ, RZ, R2 ;  /* 0x000000ffff187224 */ /* 0x001fc400078e0002 */
[----:B------:R-:W-:Y:S01]  /*288b0*/  IMAD.MOV.U32 R25, RZ, RZ, R0 ;  /* 0x000000ffff197224 */ /* 0x000fe200078e0000 */
[----:B--2---:R-:W-:Y:S06]  /*288c0*/  HMMA.16816.F32 R8, R12, R4, R8 ;  /* 0x000000040c08723c */ /* 0x004fec0000001808 */
[----:B------:R-:W-:Y:S02]  /*288d0*/  IMAD.MOV.U32 R2, RZ, RZ, R4 ;  /* 0x000000ffff027224 */ /* 0x000fe400078e0004 */
[----:B------:R-:W-:-:S15]  /*288e0*/  IMAD.MOV.U32 R0, RZ, RZ, R5 ;  /* 0x000000ffff007224 */ /* 0x000fde00078e0005 */
[----:B------:R-:W-:Y:S04]  /*288f0*/  STL.64 [R1+0x600], R8 ;  /* 0x0006000801007387 */ /* 0x000fe80000100a00 */
[----:B------:R0:W-:Y:S04]  /*28900*/  STL.64 [R1+0x608], R10 ;  /* 0x0006080a01007387 */ /* 0x0001e80000100a00 */
[----:B0-----:R-:W2:Y:S04]  /*28910*/  LDL.LU.64 R10, [R1+0x3bc0] ;  /* 0x003bc000010a7983 */ /* 0x001ea80000300a00 */
[----:B------:R-:W2:Y:S04]  /*28920*/  LDL.LU.64 R8, [R1+0x3bb8] ;  /* 0x003bb80001087983 */ /* 0x000ea80000300a00 */
[----:B------:R-:W2:Y:S01]  /*28930*/  LDL.LU.64 R4, [R1+0x3bb0] ;  /* 0x003bb00001047983 */ /* 0x000ea20000300a00 */
[----:B------:R-:W-:-:S02]  /*28940*/  IMAD.MOV.U32 R16, RZ, RZ, R18 ;  /* 0x000000ffff107224 */ /* 0x000fc400078e0012 */
[----:B------:R-:W-:-:S07]  /*28950*/  IMAD.MOV.U32 R17, RZ, RZ, R3 ;  /* 0x000000ffff117224 */ /* 0x000fce00078e0003 */
[C---:B---3--:R-:W-:Y:S06]  /*28960*/  HMMA.16816.F32 R16, R12.reuse, R16, R20 ;  /* 0x000000100c10723c */ /* 0x048fec0000001814 */
[----:B--2---:R-:W-:Y:S01]  /*28970*/  HMMA.16816.F32 R4, R12, R4, R8 ;  /* 0x000000040c04723c */ /* 0x004fe20000001808 */
[----:B------:R-:W2:Y:S04]  /*28980*/  LDL.LU.64 R10, [R1+0x3ba8] ;  /* 0x003ba800010a7983 */ /* 0x000ea80000300a00 */
[----:B------:R-:W2:-:S15]  /*28990*/  LDL.LU.64 R8, [R1+0x3ba0] ;  /* 0x003ba00001087983 */ /* 0x000e9e0000300a00 */
[----:B------:R-:W-:-:S03]  /*289a0*/  NOP ;  /* 0x0000000000007918 */ /* 0x000fc60000000000 */
[----:B------:R0:W-:Y:S04]  /*289b0*/  STL.64 [R1+0x610], R4 ;  /* 0x0006100401007387 */ /* 0x0001e80000100a00 */
[----:B------:R2:W-:Y:S04]  /*289c0*/  STL.64 [R1+0x618], R6 ;  /* 0x0006180601007387 */ /* 0x0005e80000100a00 */
[----:B0-----:R-:W2:Y:S04]  /*289d0*/  LDL.LU.64 R4, [R1+0x3b98] ;  /* 0x003b980001047983 */ /* 0x001ea80000300a00 */
[----:B------:R-:W3:Y:S04]  /*289e0*/  LDL.LU.64 R20, [R1+0x670] ;  /* 0x0006700001147983 */ /* 0x000ee80000300a00 */
[----:B------:R-:W-:Y:S04]  /*289f0*/  STL.64 [R1+0x620], R16 ;  /* 0x0006201001007387 */ /* 0x000fe80000100a00 */
[----:B------:R-:W-:Y:S04]  /*28a00*/  STL.64 [R1+0x628], R18 ;  /* 0x0006281201007387 */ /* 0x000fe80000100a00 */
[----:B------:R-:W4:Y:S01]  /*28a10*/  LDL.LU.64 R22, [R1+0x678] ;  /* 0x0006780001167983 */ /* 0x000f220000300a00 */
[----:B--2---:R-:W-:-:S15]  /*28a20*/  HMMA.16816.F32 R4, R12, R4, R8 ;  /* 0x000000040c04723c */ /* 0x004fde0000001808 */
[----:B------:R-:W-:-:S08]  /*28a30*/  NOP ;  /* 0x0000000000007918 */ /* 0x000fd00000000000 */
[----:B------:R-:W-:Y:S04]  /*28a40*/  STL.64 [R1+0x630], R4 ;  /* 0x0006300401007387 */ /* 0x000fe80000100a00 */
[----:B------:R-:W-:Y:S04]  /*28a50*/  STL.64 [R1+0x638], R6 ;  /* 0x0006380601007387 */ /* 0x000fe80000100a00 */
[----:B----4-:R-:W-:Y:S04]  /*28a60*/  STL.64 [R1+0x3b60], R22 ;  /* 0x003b601601007387 */ /* 0x010fe80000100a00 */
[----:B---3--:R0:W-:Y:S04]  /*28a70*/  STL.64 [R1+0x3b58], R20 ;  /* 0x003b581401007387 */ /* 0x0081e80000100a00 */
        /* <DEDUP_REMOVED lines=9> */
[----:B------:R-:W2:Y:S04]  /*28b10*/  LDL.LU.64 R22, [R1+0x648] ;  /* 0x0006480001167983 */ /* 0x000ea80000300a00 */
[----:B------:R-:W3:Y:S04]  /*28b20*/  LDL.LU.64 R16, [R1+0x2c0] ;  /* 0x0002c00001107983 */ /* 0x000ee80000300a00 */
[----:B------:R-:W3:Y:S04]  /*28b30*/  LDL.LU.64 R18, [R1+0x2c8] ;  /* 0x0002c80001127983 */ /* 0x000ee80000300a00 */
[----:B------:R-:W4:Y:S04]  /*28b40*/  LDL.LU.64 R8, [R1+0x290] ;  /* 0x0002900001087983 */ /* 0x000f280000300a00 */
[----:B------:R-:W2:Y:S04]  /*28b50*/  LDL.LU.64 R10, [R1+0x298] ;  /* 0x00029800010a7983 */ /* 0x000ea80000300a00 */
[----:B--2---:R-:W-:Y:S04]  /*28b60*/  STL.64 [R1+0x3b20], R10 ;  /* 0x003b200a01007387 */ /* 0x004fe80000100a00 */
[----:B----4-:R0:W-:Y:S04]  /*28b70*/  STL.64 [R1+0x3b18], R8 ;  /* 0x003b180801007387 */ /* 0x0101e80000100a00 */
[----:B0-----:R-:W2:Y:S04]  /*28b80*/  LDL.LU.64 R8, [R1+0x2a0] ;  /* 0x0002a00001087983 */ /* 0x001ea80000300a00 */
[----:B------:R-:W4:Y:S01]  /*28b90*/  LDL.LU.64 R10, [R1+0x2a8] ;  /* 0x0002a800010a7983 */ /* 0x000f220000300a00 */
[C---:B------:R-:W-:Y:S03]  /*28ba0*/  HMMA.16816.F32 R24, R12.reuse, R24, R20 ;  /* 0x000000180c18723c */ /* 0x040fe60000001814 */
[----:B----4-:R-:W-:Y:S04]  /*28bb0*/  STL.64 [R1+0x3b38], R10 ;  /* 0x003b380a01007387 */ /* 0x010fe80000100a00 */
[----:B--2---:R0:W-:Y:S04]  /*28bc0*/  STL.64 [R1+0x3b30], R8 ;  /* 0x003b300801007387 */ /* 0x0041e80000100a00 */
[----:B0-----:R-:W2:Y:S04]  /*28bd0*/  LDL.LU.64 R8, [R1+0x2b0] ;  /* 0x0002b00001087983 */ /* 0x001ea80000300a00 */
[----:B------:R-:W2:Y:S04]  /*28be0*/  LDL.LU.64 R10, [R1+0x2b8] ;  /* 0x0002b800010a7983 */ /* 0x000ea80000300a00 */
[----:B------:R-:W4:Y:S04]  /*28bf0*/  LDL.LU.64 R4, [R1+0x280] ;  /* 0x0002800001047983 */ /* 0x000f280000300a00 */
[----:B------:R-:W4:Y:S04]  /*28c00*/  LDL.LU.64 R6, [R1+0x288] ;  /* 0x0002880001067983 */ /* 0x000f280000300a00 */
[----:B------:R-:W3:Y:S04]  /*28c10*/  LDL.LU.64 R22, [R1+0x3b90] ;  /* 0x003b900001167983 */ /* 0x000ee80000300a00 */
[----:B------:R-:W3:Y:S04]  /*28c20*/  LDL.LU.64 R20, [R1+0x3b88] ;  /* 0x003b880001147983 */ /* 0x000ee80000300a00 */
[----:B------:R0:W-:Y:S04]  /*28c30*/  STL.64 [R1+0x640], R24 ;  /* 0x0006401801007387 */ /* 0x0001e80000100a00 */
[----:B------:R3:W-:Y:S04]  /*28c40*/  STL.64 [R1+0x648], R26 ;  /* 0x0006481a01007387 */ /* 0x0007e80000100a00 */
[----:B0-----:R-:W3:Y:S02]  /*28c50*/  LDL.LU.64 R24, [R1+0x3b80] ;  /* 0x003b800001187983 */ /* 0x001ee40000300a00 */
[----:B---3--:R-:W-:Y:S02]  /*28c60*/  HMMA.16816.F32 R24, R12, R24, R20 ;  /* 0x000000180c18723c */ /* 0x008fe40000001814 */
[----:B------:R-:W3:Y:S04]  /*28c70*/  LDL.LU.64 R22, [R1+0x3b78] ;  /* 0x003b780001167983 */ /* 0x000ee80000300a00 */
[----:B------:R-:W3:-:S15]  /*28c80*/  LDL.LU.64 R20, [R1+0x3b70] ;  /* 0x003b700001147983 */ /* 0x000ede0000300a00 */
[----:B------:R-:W-:-:S02]  /*28c90*/  NOP ;  /* 0x0000000000007918 */ /* 0x000fc40000000000 */
        /* <DEDUP_REMOVED lines=8> */
[----:B------:R-:W-:Y:S04]  /*28d20*/  STL.64 [R1+0x668], R26 ;  /* 0x0006681a01007387 */ /* 0x000fe80000100a00 */
[----:B0-----:R-:W3:Y:S02]  /*28d30*/  LDL.LU.64 R24, [R1+0x3b50] ;  /* 0x003b500001187983 */ /* 0x001ee40000300a00 */
[----:B---3--:R-:W-:-:S15]  /*28d40*/  HMMA.16816.F32 R20, R12, R24, R20 ;  /* 0x000000180c14723c */ /* 0x008fde0000001814 */
[----:B------:R-:W-:-:S08]  /*28d50*/  NOP ;  /* 0x0000000000007918 */ /* 0x000fd00000000000 */
[----:B------:R0:W-:Y:S04]  /*28d60*/  STL.64 [R1+0x670], R20 ;  /* 0x0006701401007387 */ /* 0x0001e80000100a00 */
[----:B------:R-:W-:Y:S04]  /*28d70*/  STL.64 [R1+0x678], R22 ;  /* 0x0006781601007387 */ /* 0x000fe80000100a00 */
[----:B0-----:R-:W3:Y:S04]  /*28d80*/  LDL.LU.64 R20, [R1+0x3b48] ;  /* 0x003b480001147983 */ /* 0x001ee80000300a00 */
[----:B------:R0:W-:Y:S04]  /*28d90*/  STL.64 [R1+0x3a98], R24 ;  /* 0x003a981801007387 */ /* 0x0001e80000100a00 */
[----:B0-----:R-:W2:Y:S01]  /*28da0*/  LDL.64 R24, [R1+0x180] ;  /* 0x0001800001187983 */ /* 0x001ea20000100a00 */
[----:B---3--:R-:W-:Y:S03]  /*28db0*/  HMMA.16816.F32 R16, R12, R20, R16 ;  /* 0x000000140c10723c */ /* 0x008fe60000001810 */
[----:B--2---:R0:W-:Y:S04]  /*28dc0*/  STL.64 [R1+0x3aa0], R24 ;  /* 0x003aa01801007387 */ /* 0x0041e80000100a00 */
[----:B0-----:R-:W2:Y:S04]  /*28dd0*/  LDL.LU.64 R24, [R1+0xc20] ;  /* 0x000c200001187983 */ /* 0x001ea80000300a00 */
[----:B------:R-:W2:-:S12]  /*28de0*/  LDL.LU.64 R26, [R1+0xc28] ;  /* 0x000c2800011a7983 */ /* 0x000e980000300a00 */
[----:B------:R0:W-:Y:S04]  /*28df0*/  STL.64 [R1+0x680], R16 ;  /* 0x0006801001007387 */ /* 0x0001e80000100a00 */
[----:B------:R-:W-:Y:S04]  /*28e00*/  STL.64 [R1+0x688], R18 ;  /* 0x0006881201007387 */ /* 0x000fe80000100a00 */
[----:B0-----:R-:W3:Y:S04]  /*28e10*/  LDL.LU.64 R16, [R1+0x3b40] ;  /* 0x003b400001107983 */ /* 0x001ee80000300a00 */
[----:B------:R0:W-:Y:S04]  /*28e20*/  STL.64 [R1+0x3a68], R20 ;  /* 0x003a681401007387 */ /* 0x0001e80000100a00 */
[----:B0-----:R-:W2:Y:S04]  /*28e30*/  LDL.LU.64 R20, [R1+0xc40] ;  /* 0x000c400001147983 */ /* 0x001ea80000300a00 */
[----:B------:R-:W2:Y:S01]  /*28e40*/  LDL.LU.64 R22, [R1+0xc48] ;  /* 0x000c480001167983 */ /* 0x000ea20000300a00 */
[----:B---3--:R-:W-:Y:S03]  /*28e50*/  HMMA.16816.F32 R16, R12, R16, R8 ;  /* 0x000000100c10723c */ /* 0x008fe60000001808 */
[----:B------:R-:W3:Y:S04]  /*28e60*/  LDL.LU.64 R10, [R1+0x3b38] ;  /* 0x003b3800010a7983 */ /* 0x000ee80000300a00 */
[----:B------:R-:W3:-:S15]  /*28e70*/  LDL.LU.64 R8, [R1+0x3b30] ;  /* 0x003b300001087983 */ /* 0x000ede0000300a00 */
[----:B------:R-:W-:-:S01]  /*28e80*/  NOP ;  /* 0x0000000000007918 */ /* 0x000fc20000000000 */
        /* <DEDUP_REMOVED lines=11> */
[----:B------:R-:W3:-:S15]  /*28f40*/  LDL.LU.64 R8, [R1+0x3b08] ;  /* 0x003b080001087983 */ /* 0x000ede0000300a00 */
[----:B------:R-:W-:-:S06]  /*28f50*/  NOP ;  /* 0x0000000000007918 */ /* 0x000fcc0000000000 */
[----:B------:R0:W-:Y:S04]  /*28f60*/  STL.64 [R1+0x6d0], R16 ;  /* 0x0006d01001007387 */ /* 0x0001e80000100a00 */
[----:B------:R1:W-:Y:S04]  /*28f70*/  STL.64 [R1+0x6d8], R18 ;  /* 0x0006d81201007387 */ /* 0x0003e80000100a00 */
[----:B0-----:R-:W4:Y:S02]  /*28f80*/  LDL.LU.64 R16, [R1+0x3b00] ;  /* 0x003b000001107983 */ /* 0x001f240000300a00 */
[----:B----4-:R-:W-:Y:S02]  /*28f90*/  HMMA.16816.F32 R12, R12, R16, R4 ;  /* 0x000000100c0c723c */ /* 0x010fe40000001804 */
[----:B------:R-:W4:Y:S04]  /*28fa0*/  LDL.LU.64 R4, [R1+0x3af8] ;  /* 0x003af80001047983 */ /* 0x000f280000300a00 */
[----:B-1----:R-:W2:Y:S04]  /*28fb0*/  LDL.LU.64 R18, [R1+0x3af0] ;  /* 0x003af00001127983 */ /* 0x002ea80000300a00 */
[----:B------:R-:W2:-:S13]  /*28fc0*/  LDL.LU.64 R16, [R1+0x3ae8] ;  /* 0x003ae80001107983 */ /* 0x000e9a0000300a00 */
[----:B------:R-:W-:Y:S04]  /*28fd0*/  STL.64 [R1+0x6c0], R12 ;  /* 0x0006c00c01007387 */ /* 0x000fe80000100a00 */
[----:B------:R2:W-:Y:S04]  /*28fe0*/  STL.64 [R1+0x6c8], R14 ;  /* 0x0006c80e01007387 */ /* 0x0005e80000100a00 */
[----:B----4-:R0:W-:Y:S01]  /*28ff0*/  STL.64 [R1+0x3aa8], R4 ;  /* 0x003aa80401007387 */ /* 0x0101e20000100a00 */
[----:B--2---:R-:W-:Y:S03]  /*29000*/  HMMA.16816.F32 R12, R16, R4, R20 ;  /* 0x00000004100c723c */ /* 0x004fe60000001814 */
[----:B0-----:R-:W2:-:S15]  /*29010*/  LDL.64 R4, [R1+0x1a0] ;  /* 0x0001a00001047983 */ /* 0x001e9e0000100a00 */
[----:B------:R-:W-:-:S05]  /*29020*/  NOP ;  /* 0x0000000000007918 */ /* 0x000fca0000000000 */
[----:B------:R-:W-:Y:S04]  /*29030*/  STL.64 [R1+0x1f0], R12 ;  /* 0x0001f00c01007387 */ /* 0x000fe80000100a00 */
[----:B------:R3:W-:Y:S02]  /*29040*/  STL.64 [R1+0x1f8], R14 ;  /* 0x0001f80e01007387 */ /* 0x0007e40000100a00 */
[----:B---3--:R-:W-:Y:S02]  /*29050*/  HMMA.16816.F32 R12, R16, R8, R24 ;  /* 0x00000008100c723c */ /* 0x008fe40000001818 */
[----:B--2---:R0:W-:Y:S02]  /*29060*/  STL.64 [R1+0x3ac0], R4 ;  /* 0x003ac00401007387 */ /* 0x0041e40000100a00 */
[----:B0-----:R-:W-:-:S02]  /*29070*/  IMAD.MOV.U32 R4, RZ, RZ, R2 ;  /* 0x000000ffff047224 */ /* 0x001fc400078e0002 */
[----:B------:R-:W-:-:S05]  /*29080*/  IMAD.MOV.U32 R5, RZ, RZ, R0 ;  /* 0x000000ffff057224 */ /* 0x000fca00078e0000 */
[----:B------:R0:W-:Y:S04]  /*29090*/  STL.64 [R1+0x3ad8], R4 ;  /* 0x003ad80401007387 */ /* 0x0001e80000100a00 */
[----:B0-----:R-:W2:Y:S04]  /*290a0*/  LDL.64 R4, [R1] ;  /* 0x0000000001047983 */ /* 0x001ea80000100a00 */
[----:B------:R0:W-:Y:S04]  /*290b0*/  STL.64 [R1+0x3ae0], R8 ;  /* 0x003ae00801007387 */ /* 0x0001e80000100a00 */
[----:B0-----:R-:W2:Y:S04]  /*290c0*/  LDL.LU.64 R8, [R1+0xc00] ;  /* 0x000c000001087983 */ /* 0x001ea80000300a00 */
[----:B------:R-:W-:Y:S04]  /*290d0*/  STL.64 [R1+0x1e0], R12 ;  /* 0x0001e00c01007387 */ /* 0x000fe80000100a00 */
[----:B------:R-:W-:Y:S04]  /*290e0*/  STL.64 [R1+0x1e8], R14 ;  /* 0x0001e80e01007387 */ /* 0x000fe80000100a00 */
[----:B------:R-:W2:Y:S04]  /*290f0*/  LDL.LU.64 R10, [R1+0xc08] ;  /* 0x000c0800010a7983 */ /* 0x000ea80000300a00 */
[----:B------:R-:W3:Y:S04]  /*29100*/  LDL.LU.64 R24, [R1+0xb30] ;  /* 0x000b300001187983 */ /* 0x000ee80000300a00 */
[----:B------:R-:W4:Y:S04]  /*29110*/  LDL.LU.64 R26, [R1+0xb38] ;  /* 0x000b3800011a7983 */ /* 0x000f280000300a00 */
[----:B------:R-:W0:Y:S04]  /*29120*/  LDSM.16.MT88.4 R12, [R29+UR4+0x180] ;  /* 0x000180041d0c783b */ /* 0x000e280008004200 */
[----:B----4-:R-:W-:Y:S04]  /*29130*/  STL.64 [R1+0x3ab8], R26 ;  /* 0x003ab81a01007387 */ /* 0x010fe80000100a00 */
[----:B---3--:R1:W-:Y:S04]  /*29140*/  STL.64 [R1+0x3ab0], R24 ;  /* 0x003ab01801007387 */ /* 0x0083e80000100a00 */
[----:B-1----:R-:W3:Y:S04]  /*29150*/  LDL.LU.64 R24, [R1+0xb50] ;  /* 0x000b500001187983 */ /* 0x002ee80000300a00 */
[----:B------:R-:W4:Y:S01]  /*29160*/  LDL.LU.64 R26, [R1+0xb58] ;  /* 0x000b5800011a7983 */ /* 0x000f220000300a00 */
[----:B--2---:R-:W-:Y:S03]  /*29170*/  HMMA.16816.F32 R8, R16, R4, R8 ;  /* 0x000000041008723c */ /* 0x004fe60000001808 */
[----:B----4-:R-:W-:Y:S04]  /*29180*/  STL.64 [R1+0x3ad0], R26 ;  /* 0x003ad01a01007387 */ /* 0x010fe80000100a00 */
[----:B---3--:R1:W-:Y:S04]  /*29190*/  STL.64 [R1+0x3ac8], R24 ;  /* 0x003ac81801007387 */ /* 0x0083e80000100a00 */
[----:B-1----:R-:W2:Y:S04]  /*291a0*/  LDL.LU.64 R24, [R1+0xb60] ;  /* 0x000b600001187983 */ /* 0x002ea80000300a00 */
[----:B------:R-:W2:Y:S04]  /*291b0*/  LDL.LU.64 R26, [R1+0xb68] ;  /* 0x000b6800011a7983 */ /* 0x000ea80000300a00 */
[----:B------:R-:W3:Y:S04]  /*291c0*/  LDL.LU.64 R20, [R1+0xb00] ;  /* 0x000b000001147983 */ /* 0x000ee80000300a00 */
[----:B------:R-:W3:Y:S04]  /*291d0*/  LDL.LU.64 R22, [R1+0xb08] ;  /* 0x000b080001167983 */ /* 0x000ee80000300a00 */
[----:B------:R-:W-:Y:S04]  /*291e0*/  STL [R1+0x39d0], R29 ;  /* 0x0039d01d01007387 */ /* 0x000fe80000100800 */
[----:B0-----:R-:W-:Y:S04]  /*291f0*/  STL.64 [R1+0x38d0], R14 ;  /* 0x0038d00e01007387 */ /* 0x001fe80000100a00 */
[----:B------:R0:W-:Y:S04]  /*29200*/  STL.64 [R1+0x38c8], R12 ;  /* 0x0038c80c01007387 */ /* 0x0001e80000100a00 */
[----:B0-----:R-:W4:Y:S04]  /*29210*/  LDL.LU.64 R12, [R1+0xf0] ;  /* 0x0000f000010c7983 */ /* 0x001f280000300a00 */
[----:B------:R0:W-:Y:S04]  /*29220*/  STL.64 [R1+0x2c0], R8 ;  /* 0x0002c00801007387 */ /* 0x0001e80000100a00 */
[----:B------:R1:W-:Y:S04]  /*29230*/  STL.64 [R1+0x2c8], R10 ;  /* 0x0002c80a01007387 */ /* 0x0003e80000100a00 */
[----:B0-----:R-:W3:Y:S01]  /*29240*/  LDL.LU.64 R8, [R1+0x3ae0] ;  /* 0x003ae00001087983 */ /* 0x001ee20000300a00 */
[----:B-1----:R-:W-:-:S02]  /*29250*/  IMAD.MOV.U32 R10, RZ, RZ, R4 ;  /* 0x000000ffff0a7224 */ /* 0x002fc400078e0004 */
[----:B------:R-:W-:Y:S02]  /*29260*/  IMAD.MOV.U32 R11, RZ, RZ, R5 ;  /* 0x000000ffff0b7224 */ /* 0x000fe400078e0005 */
[----:B------:R-:W2:Y:S04]  /*29270*/  LDL.LU.64 R4, [R1+0x3ad8] ;  /* 0x003ad80001047983 */ /* 0x000ea80000300a00 */
[----:B------:R-:W-:Y:S01]  /*29280*/  STL.64 [R1+0x3a00], R10 ;  /* 0x003a000a01007387 */ /* 0x000fe20000100a00 */
[C---:B--2---:R-:W-:Y:S03]  /*29290*/  HMMA.16816.F32 R4, R16.reuse, R4, R24 ;  /* 0x000000041004723c */ /* 0x044fe60000001818 */
[----:B---3--:R0:W-:Y:S04]  /*292a0*/  STL.64 [R1+0x39f8], R8 ;  /* 0x0039f80801007387 */ /* 0x0081e80000100a00 */
[----:B0-----:R-:W2:Y:S04]  /*292b0*/  LDL.64 R8, [R1+0x190] ;  /* 0x0001900001087983 */ /* 0x001ea80000100a00 */
[----:B------:R-:W3:Y:S04]  /*292c0*/  LDL.LU.64 R26, [R1+0x3ad0] ;  /* 0x003ad000011a7983 */ /* 0x000ee80000300a00 */
[----:B------:R-:W3:Y:S08]  /*292d0*/  LDL.LU.64 R24, [R1+0x3ac8] ;  /* 0x003ac80001187983 */ /* 0x000ef00000300a00 */
[----:B------:R0:W-:Y:S04]  /*292e0*/  STL.64 [R1+0x2b0], R4 ;  /* 0x0002b00401007387 */ /* 0x0001e80000100a00 */
[----:B------:R-:W-:Y:S04]  /*292f0*/  STL.64 [R1+0x2b8], R6 ;  /* 0x0002b80601007387 */ /* 0x000fe80000100a00 */
[----:B0-----:R-:W3:Y:S02]  /*29300*/  LDL.LU.64 R4, [R1+0x3ac0] ;  /* 0x003ac00001047983 */ /* 0x001ee40000300a00 */
[----:B---3--:R-:W-:-:S15]  /*29310*/  HMMA.16816.F32 R24, R16, R4, R24 ;  /* 0x000000041018723c */ /* 0x008fde0000001818 */
[----:B------:R-:W-:-:S08]  /*29320*/  NOP ;  /* 0x0000000000007918 */ /* 0x000fd00000000000 */
[----:B------:R-:W-:Y:S04]  /*29330*/  STL.64 [R1+0x2a0], R24 ;  /* 0x0002a01801007387 */ /* 0x000fe80000100a00 */
[----:B------:R0:W-:Y:S04]  /*29340*/  STL.64 [R1+0x2a8], R26 ;  /* 0x0002a81a01007387 */ /* 0x0001e80000100a00 */
[----:B0-----:R-:W2:Y:S04]  /*29350*/  LDL.LU.64 R26, [R1+0x3ab8] ;  /* 0x003ab800011a7983 */ /* 0x001ea80000300a00 */
[----:B------:R-:W2:Y:S01]  /*29360*/  LDL.LU.64 R24, [R1+0x3ab0] ;  /* 0x003ab00001187983 */ /* 0x000ea20000300a00 */
[----:B------:R-:W-:-:S02]  /*29370*/  IMAD.MOV.U32 R0, RZ, RZ, R5 ;  /* 0x000000ffff007224 */ /* 0x000fc400078e0005 */
[----:B------:R-:W-:Y:S02]  /*29380*/  IMAD.MOV.U32 R2, RZ, RZ, R4 ;  /* 0x000000ffff027224 */ /* 0x000fe400078e0004 */
[----:B------:R-:W3:Y:S04]  /*29390*/  LDL.LU.64 R4, [R1+0x3aa8] ;  /* 0x003aa80001047983 */ /* 0x000ee80000300a00 */
[----:B------:R-:W-:Y:S04]  /*293a0*/  STL [R1+0x39d8], R0 ;  /* 0x0039d80001007387 */ /* 0x000fe80000100800 */
[----:B------:R-:W-:Y:S01]  /*293b0*/  STL [R1+0x39d4], R2 ;  /* 0x0039d40201007387 */ /* 0x000fe20000100800 */
[----:B--2---:R-:W-:-:S15]  /*293c0*/  HMMA.16816.F32 R24, R16, R8, R24 ;  /* 0x000000081018723c */ /* 0x004fde0000001818 */
[----:B------:R-:W-:-:S08]  /*293d0*/  NOP ;  /* 0x0000000000007918 */ /* 0x000fd00000000000 */
[----:B------:R0:W-:Y:S04]  /*293e0*/  STL.64 [R1+0x290], R24 ;  /* 0x0002901801007387 */ /* 0x0001e80000100a00 */
[----:B------:R1:W-:Y:S04]  /*293f0*/  STL.64 [R1+0x298], R26 ;  /* 0x0002981a01007387 */ /* 0x0003e80000100a00 */
[----:B0-----:R-:W2:Y:S01]  /*29400*/  LDL.LU.64 R24, [R1+0x3aa0] ;  /* 0x003aa00001187983 */ /* 0x001ea20000300a00 */
[----:B------:R-:W-:Y:S02]  /*29410*/  IMAD.MOV.U32 R6, RZ, RZ, R8 ;  /* 0x000000ffff067224 */ /* 0x000fe400078e0008 */
[----:B------:R-:W-:-:S03]  /*29420*/  IMAD.MOV.U32 R3, RZ, RZ, R9 ;  /* 0x000000ffff037224 */ /* 0x000fc600078e0009 */
[----:B------:R-:W-:Y:S04]  /*29430*/  STL [R1+0x3a10], R6 ;  /* 0x003a100601007387 */ /* 0x000fe80000100800 */
[----:B------:R-:W-:Y:S01]  /*29440*/  STL [R1+0x39dc], R3 ;  /* 0x0039dc0301007387 */ /* 0x000fe20000100800 */
[----:B--2---:R-:W-:Y:S06]  /*29450*/  HMMA.16816.F32 R8, R16, R24, R20 ;  /* 0x000000181008723c */ /* 0x004fec0000001814 */
[----:B------:R-:W-:-:S02]  /*29460*/  IMAD.MOV.U32 R14, RZ, RZ, R24 ;  /* 0x000000ffff0e7224 */ /* 0x000fc400078e0018 */
[----:B------:R-:W-:-:S15]  /*29470*/  IMAD.MOV.U32 R7, RZ, RZ, R25 ;  /* 0x000000ffff077224 */ /* 0x000fde00078e0019 */
[----:B------:R-:W-:Y:S04]  /*29480*/  STL.64 [R1+0x280], R8 ;  /* 0x0002800801007387 */ /* 0x000fe80000100a00 */
[----:B------:R-:W-:Y:S04]  /*29490*/  STL.64 [R1+0x288], R10 ;  /* 0x0002880a01007387 */ /* 0x000fe80000100a00 */
[----:B------:R-:W2:Y:S04]  /*294a0*/  LDL.LU.64 R24, [R1+0xaf0] ;  /* 0x000af00001187983 */ /* 0x000ea80000300a00 */
[----:B-1----:R-:W2:Y:S04]  /*294b0*/  LDL.LU.64 R26, [R1+0xaf8] ;  /* 0x000af800011a7983 */ /* 0x002ea80000300a00 */
[----:B------:R-:W4:Y:S04]  /*294c0*/  LDL.LU.64 R20, [R1+0xad0] ;  /* 0x000ad00001147983 */ /* 0x000f280000300a00 */
[----:B------:R-:W3:Y:S04]  /*294d0*/  LDL.LU.64 R22, [R1+0xad8] ;  /* 0x000ad80001167983 */ /* 0x000ee80000300a00 */
[----:B---3--:R-:W-:Y:S04]  /*294e0*/  STL.64 [R1+0x3a78], R22 ;  /* 0x003a781601007387 */ /* 0x008fe80000100a00 */
[----:B----4-:R0:W-:Y:S04]  /*294f0*/  STL.64 [R1+0x3a70], R20 ;  /* 0x003a701401007387 */ /* 0x0101e80000100a00 */
[----:B0-----:R-:W3:Y:S04]  /*29500*/  LDL.64 R20, [R1+0x160] ;  /* 0x0001600001147983 */ /* 0x001ee80000100a00 */
[----:B---3--:R0:W-:Y:S04]  /*29510*/  STL.64 [R1+0x3a90], R20 ;  /* 0x003a901401007387 */ /* 0x0081e80000100a00 */
[----:B0-----:R-:W2:Y:S04]  /*29520*/  LDL.64 R20, [R1+0x170] ;  /* 0x0001700001147983 */ /* 0x001ea80000100a00 */
[----:B------:R-:W3:Y:S04]  /*29530*/  LDL.LU.64 R8, [R1+0xab0] ;  /* 0x000ab00001087983 */ /* 0x000ee80000300a00 */
[----:B------:R-:W4:Y:S01]  /*29540*/  LDL.LU.64 R10, [R1+0xab8] ;  /* 0x000ab800010a7983 */ /* 0x000f220000300a00 */
[----:B--2---:R-:W-:Y:S03]  /*29550*/  HMMA.16816.F32 R24, R16, R20, R24 ;  /* 0x000000141018723c */ /* 0x004fe60000001818 */
[----:B----4-:R-:W-:Y:S04]  /*29560*/  STL.64 [R1+0x3a88], R10 ;  /* 0x003a880a01007387 */ /* 0x010fe80000100a00 */
[----:B---3--:R0:W-:Y:S01]  /*29570*/  STL.64 [R1+0x3a80], R8 ;  /* 0x003a800801007387 */ /* 0x0081e20000100a00 */
[----:B------:R-:W-:-:S03]  /*29580*/  IMAD.MOV.U32 R15, RZ, RZ, R21 ;  /* 0x000000ffff0f7224 */ /* 0x000fc600078e0015 */
[----:B0-----:R-:W2:Y:S04]  /*29590*/  LDL.LU.64 R8, [R1+0xae0] ;  /* 0x000ae00001087983 */ /* 0x001ea80000300a00 */
[----:B------:R-:W2:Y:S04]  /*295a0*/  LDL.LU.64 R10, [R1+0xae8] ;  /* 0x000ae800010a7983 */ /* 0x000ea80000300a00 */
[----:B------:R-:W-:Y:S04]  /*295b0*/  STL [R1+0x3a14], R7 ;  /* 0x003a140701007387 */ /* 0x000fe80000100800 */
[----:B------:R0:W-:Y:S04]  /*295c0*/  STL.64 [R1+0x3a38], R4 ;  /* 0x003a380401007387 */ /* 0x0001e80000100a00 */
[----:B0-----:R-:W3:Y:S04]  /*295d0*/  LDL.LU.64 R4, [R1+0xac0] ;  /* 0x000ac00001047983 */ /* 0x001ee80000300a00 */
[----:B------:R-:W3:Y:S04]  /*295e0*/  LDL.LU.64 R6, [R1+0xac8] ;  /* 0x000ac80001067983 */ /* 0x000ee80000300a00 */
[----:B------:R-:W-:Y:S04]  /*295f0*/  STL [R1+0x3a08], R14 ;  /* 0x003a080e01007387 */ /* 0x000fe80000100800 */
[----:B------:R0:W-:Y:S04]  /*29600*/  STL.64 [R1+0x270], R24 ;  /* 0x0002701801007387 */ /* 0x0001e80000100a00 */
[----:B------:R1:W-:Y:S04]  /*29610*/  STL.64 [R1+0x278], R26 ;  /* 0x0002781a01007387 */ /* 0x0003e80000100a00 */
[----:B0-----:R-:W3:Y:S01]  /*29620*/  LDL.LU.64 R24, [R1+0x3a98] ;  /* 0x003a980001187983 */ /* 0x001ee20000300a00 */
[----:B-1----:R-:W-:-:S03]  /*29630*/  IMAD.MOV.U32 R26, RZ, RZ, R20 ;  /* 0x000000ffff1a7224 */ /* 0x002fc600078e0014 */
[----:B------:R-:W2:Y:S04]  /*29640*/  LDL.LU.64 R20, [R1+0x3a90] ;  /* 0x003a900001147983 */ /* 0x000ea80000300a00 */
[----:B------:R-:W-:Y:S04]  /*29650*/  STL [R1+0x3a0c], R15 ;  /* 0x003a0c0f01007387 */ /* 0x000fe80000100800 */
[----:B------:R0:W-:Y:S04]  /*29660*/  STL.64 [R1+0x3a50], R12 ;  /* 0x003a500c01007387 */ /* 0x0001e80000100a00 */
[----:B0-----:R-:W4:Y:S01]  /*29670*/  LDL.64 R12, [R1+0x150] ;  /* 0x00015000010c7983 */ /* 0x001f220000100a00 */
[----:B--2---:R-:W-:Y:S06]  /*29680*/  HMMA.16816.F32 R8, R16, R20, R8 ;  /* 0x000000141008723c */ /* 0x004fec0000001808 */
[----:B------:R-:W-:-:S02]  /*29690*/  IMAD.MOV.U32 R28, RZ, RZ, R20 ;  /* 0x000000ffff1c7224 */ /* 0x000fc400078e0014 */
[----:B------:R-:W-:-:S15]  /*296a0*/  IMAD.MOV.U32 R27, RZ, RZ, R21 ;  /* 0x000000ffff1b7224 */ /* 0x000fde00078e0015 */
[----:B------:R-:W-:Y:S04]  /*296b0*/  STL.64 [R1+0x260], R8 ;  /* 0x0002600801007387 */ /* 0x000fe80000100a00 */
[----:B------:R0:W-:Y:S04]  /*296c0*/  STL.64 [R1+0x268], R10 ;  /* 0x0002680a01007387 */ /* 0x0001e80000100a00 */
[----:B0-----:R-:W2:Y:S04]  /*296d0*/  LDL.LU.64 R10, [R1+0x3a88] ;  /* 0x003a8800010a7983 */ /* 0x001ea80000300a00 */
[----:B------:R-:W2:Y:S04]  /*296e0*/  LDL.LU.64 R8, [R1+0x3a80] ;  /* 0x003a800001087983 */ /* 0x000ea80000300a00 */
[----:B------:R-:W4:Y:S04]  /*296f0*/  LDL.LU.64 R22, [R1+0x3a78] ;  /* 0x003a780001167983 */ /* 0x000f280000300a00 */
[----:B------:R-:W4:Y:S02]  /*29700*/  LDL.LU.64 R20, [R1+0x3a70] ;  /* 0x003a700001147983 */ /* 0x000f240000300a00 */
[----:B----4-:R-:W-:-:S15]  /*29710*/  HMMA.16816.F32 R20, R16, R12, R20 ;  /* 0x0000000c1014723c */ /* 0x010fde0000001814 */
[----:B------:R-:W-:-:S08]  /*29720*/  NOP ;  /* 0x0000000000007918 */ /* 0x000fd00000000000 */
[----:B------:R0:W-:Y:S04]  /*29730*/  STL.64 [R1+0x250], R20 ;  /* 0x0002501401007387 */ /* 0x0001e80000100a00 */
[----:B------:R-:W-:Y:S04]  /*29740*/  STL.64 [R1+0x258], R22 ;  /* 0x0002581601007387 */ /* 0x000fe80000100a00 */
[----:B0-----:R-:W2:Y:S01]  /*29750*/  LDL.LU.64 R20, [R1+0x3a68] ;  /* 0x003a680001147983 */ /* 0x001ea20000300a00 */
[----:B------:R-:W-:Y:S02]  /*29760*/  IMAD.MOV.U32 R2, RZ, RZ, R12 ;  /* 0x000000ffff027224 */ /* 0x000fe400078e000c */
[----:B------:R-:W-:-:S02]  /*29770*/  IMAD.MOV.U32 R29, RZ, RZ, R13 ;  /* 0x000000ffff1d7224 */ /* 0x000fc400078e000d */
[----:B---3--:R-:W-:Y:S06]  /*29780*/  HMMA.16816.F32 R12, R16, R24, R4 ;  /* 0x00000018100c723c */ /* 0x008fec0000001804 */
[----:B------:R-:W-:-:S15]  /*29790*/  STL.64 [R1+0x3940], R24 ;  /* 0x0039401801007387 */ /* 0x000fde0000100a00 */
[----:B------:R-:W-:-:S02]  /*297a0*/  NOP ;  /* 0x0000000000007918 */ /* 0x000fc40000000000 */
[----:B------:R0:W-:Y:S04]  /*297b0*/  STL.64 [R1+0x240], R12 ;  /* 0x0002400c01007387 */ /* 0x0001e80000100a00 */
[----:B------:R1:W-:Y:S01]  /*297c0*/  STL.64 [R1+0x248], R14 ;  /* 0x0002480e01007387 */ /* 0x0003e20000100a00 */
[----:B--2---:R-:W-:-:S15]  /*297d0*/  HMMA.16816.F32 R4, R16, R20, R8 ;  /* 0x000000141004723c */ /* 0x004fde0000001808 */
[----:B------:R-:W-:-:S08]  /*297e0*/  NOP ;  /* 0x0000000000007918 */ /* 0x000fd00000000000 */
[----:B------:R-:W-:Y:S04]  /*297f0*/  STL.64 [R1+0x230], R4 ;  /* 0x0002300401007387 */ /* 0x000fe80000100a00 */
[----:B------:R-:W-:Y:S04]  /*29800*/  STL.64 [R1+0x238], R6 ;  /* 0x0002380601007387 */ /* 0x000fe80000100a00 */
[----:B0-----:R-:W2:Y:S04]  /*29810*/  LDL.LU.64 R12, [R1+0xa90] ;  /* 0x000a9000010c7983 */ /* 0x001ea80000300a00 */
[----:B-1----:R-:W3:Y:S04]  /*29820*/  LDL.LU.64 R14, [R1+0xa98] ;  /* 0x000a9800010e7983 */ /* 0x002ee80000300a00 */
[----:B---3--:R-:W-:Y:S04]  /*29830*/  STL.64 [R1+0x3a60], R14 ;  /* 0x003a600e01007387 */ /* 0x008fe80000100a00 */
[----:B--2---:R0:W-:Y:S04]  /*29840*/  STL.64 [R1+0x3a58], R12 ;  /* 0x003a580c01007387 */ /* 0x0041e80000100a00 */
[----:B0-----:R-:W2:Y:S04]  /*29850*/  LDL.LU.64 R12, [R1+0xaa0] ;  /* 0x000aa000010c7983 */ /* 0x001ea80000300a00 */
[----:B------:R-:W2:Y:S04]  /*29860*/  LDL.LU.64 R14, [R1+0xaa8] ;  /* 0x000aa800010e7983 */ /* 0x000ea80000300a00 */
[----:B------:R-:W3:Y:S04]  /*29870*/  LDL.LU.64 R4, [R1+0xa80] ;  /* 0x000a800001047983 */ /* 0x000ee80000300a00 */
[----:B------:R-:W4:Y:S01]  /*29880*/  LDL.LU.64 R6, [R1+0xa88] ;  /* 0x000a880001067983 */ /* 0x000f220000300a00 */
[----:B------:R-:W-:-:S02]  /*29890*/  IMAD.MOV.U32 R25, RZ, RZ, R20 ;  /* 0x000000ffff197224 */ /* 0x000fc400078e0014 */
[----:B------:R-:W-:Y:S01]  /*298a0*/  IMAD.MOV.U32 R24, RZ, RZ, R21 ;  /* 0x000000ffff187224 */ /* 0x000fe200078e0015 */
[----:B----4-:R-:W-:Y:S04]  /*298b0*/  STL.64 [R1+0x3a48], R6 ;  /* 0x003a480601007387 */ /* 0x010fe80000100a00 */
[----:B---3--:R0:W-:Y:S04]  /*298c0*/  STL.64 [R1+0x3a40], R4 ;  /* 0x003a400401007387 */ /* 0x0081e80000100a00 */
[----:B0-----:R-:W3:Y:S04]  /*298d0*/  LDL.64 R4, [R1+0x110] ;  /* 0x0001100001047983 */ /* 0x001ee80000100a00 */
[----:B------:R-:W4:Y:S04]  /*298e0*/  LDL.LU.64 R20, [R1+0xa70] ;  /* 0x000a700001147983 */ /* 0x000f280000300a00 */
[----:B------:R-:W2:Y:S04]  /*298f0*/  LDL.LU.64 R22, [R1+0xa78] ;  /* 0x000a780001167983 */ /* 0x000ea80000300a00 */
[----:B--2---:R-:W-:Y:S04]  /*29900*/  STL.64 [R1+0x3a30], R22 ;  /* 0x003a301601007387 */ /* 0x004fe80000100a00 */
[----:B----4-:R0:W-:Y:S04]  /*29910*/  STL.64 [R1+0x3a28], R20 ;  /* 0x003a281401007387 */ /* 0x0101e80000100a00 */
[----:B0-----:R-:W2:Y:S04]  /*29920*/  LDL.64 R20, [R1+0x100] ;  /* 0x0001000001147983 */ /* 0x001ea80000100a00 */
[----:B------:R-:W4:Y:S04]  /*29930*/  LDL.LU.64 R8, [R1+0x6b0] ;  /* 0x0006b00001087983 */ /* 0x000f280000300a00 */
[----:B------:R-:W4:Y:S04]  /*29940*/  LDL.LU.64 R10, [R1+0x6b8] ;  /* 0x0006b800010a7983 */ /* 0x000f280000300a00 */
[----:B------:R-:W-:Y:S04]  /*29950*/  STL.64 [R1+0x39e8], R26 ;  /* 0x0039e81a01007387 */ /* 0x000fe80000100a00 */
[----:B------:R0:W-:Y:S04]  /*29960*/  STL.64 [R1+0x39e0], R24 ;  /* 0x0039e01801007387 */ /* 0x0001e80000100a00 */
[----:B0-----:R-:W3:Y:S02]  /*29970*/  LDL.64 R24, [R1+0x120] ;  /* 0x0001200001187983 */ /* 0x001ee40000100a00 */
[----:B---3--:R-:W-:-:S15]  /*29980*/  HMMA.16816.F32 R12, R16, R24, R12 ;  /* 0x00000018100c723c */ /* 0x008fde000000180c */
[----:B------:R-:W-:-:S08]  /*29990*/  NOP ;  /* 0x0000000000007918 */ /* 0x000fd00000000000 */
[----:B------:R-:W-:Y:S04]  /*299a0*/  STL.64 [R1+0x220], R12 ;  /* 0x0002200c01007387 */ /* 0x000fe80000100a00 */
[----:B------:R0:W-:Y:S04]  /*299b0*/  STL.64 [R1+0x228], R14 ;  /* 0x0002280e01007387 */ /* 0x0001e80000100a00 */
[----:B0-----:R-:W3:Y:S04]  /*299c0*/  LDL.LU.64 R14, [R1+0x3a60] ;  /* 0x003a6000010e7983 */ /* 0x001ee80000300a00 */
[----:B------:R-:W3:Y:S01]  /*299d0*/  LDL.LU.64 R12, [R1+0x3a58] ;  /* 0x003a5800010c7983 */ /* 0x000ee20000300a00 */
[----:B------:R-:W-:-:S02]  /*299e0*/  IMAD.MOV.U32 R3, RZ, RZ, R24 ;  /* 0x000000ffff037224 */ /* 0x000fc400078e0018 */
[----:B------:R-:W-:Y:S02]  /*299f0*/  IMAD.MOV.U32 R0, RZ, RZ, R25 ;  /* 0x000000ffff007224 */ /* 0x000fe400078e0019 */
[----:B------:R-:W4:Y:S04]  /*29a00*/  LDL.LU.64 R24, [R1+0x6e0] ;  /* 0x0006e00001187983 */ /* 0x000f280000300a00 */
[----:B------:R-:W4:Y:S01]  /*29a10*/  LDL.LU.64 R26, [R1+0x6e8] ;  /* 0x0006e800011a7983 */ /* 0x000f220000300a00 */
[----:B---3--:R-:W-:-:S15]  /*29a20*/  HMMA.16816.F32 R12, R16, R4, R12 ;  /* 0x00000004100c723c */ /* 0x008fde000000180c */
[----:B------:R-:W-:-:S08]  /*29a30*/  NOP ;  /* 0x0000000000007918 */ /* 0x000fd00000000000 */
[----:B------:R0:W-:Y:S04]  /*29a40*/  STL.64 [R1+0x210], R12 ;  /* 0x0002100c01007387 */ /* 0x0001e80000100a00 */
[----:B------:R1:W-:Y:S04]  /*29a50*/  STL.64 [R1+0x218], R14 ;  /* 0x0002180e01007387 */ /* 0x0003e80000100a00 */
[----:B0-----:R-:W3:Y:S01]  /*29a60*/  LDL.LU.64 R12, [R1+0x3a50] ;  /* 0x003a5000010c7983 */ /* 0x001ee20000300a00 */
[----:B-1----:R-:W-:Y:S02]  /*29a70*/  IMAD.MOV.U32 R15, RZ, RZ, R4 ;  /* 0x000000ffff0f7224 */ /* 0x002fe400078e0004 */
[----:B------:R-:W-:Y:S01]  /*29a80*/  IMAD.MOV.U32 R14, RZ, RZ, R5 ;  /* 0x000000ffff0e7224 */ /* 0x000fe200078e0005 */
        /* <DEDUP_REMOVED lines=9> */
[----:B------:R-:W3:Y:S04]  /*29b20*/  LDL.LU.64 R22, [R1+0x3a30] ;  /* 0x003a300001167983 */ /* 0x000ee80000300a00 */
[----:B------:R-:W3:Y:S02]  /*29b30*/  LDL.LU.64 R20, [R1+0x3a28] ;  /* 0x003a280001147983 */ /* 0x000ee40000300a00 */
[----:B---3--:R-:W-:Y:S02]  /*29b40*/  HMMA.16816.F32 R16, R16, R12, R20 ;  /* 0x0000000c1010723c */ /* 0x008fe40000001814 */
[----:B------:R-:W4:Y:S04]  /*29b50*/  LDL.LU.64 R22, [R1+0x3a20] ;  /* 0x003a200001167983 */ /* 0x000f280000300a00 */
[----:B------:R-:W4:-:S15]  /*29b60*/  LDL.LU.64 R20, [R1+0x3a18] ;  /* 0x003a180001147983 */ /* 0x000f1e0000300a00 */
[----:B------:R-:W-:-:S02]  /*29b70*/  NOP ;  /* 0x0000000000007918 */ /* 0x000fc40000000000 */
[----:B------:R-:W-:Y:S04]  /*29b80*/  STL.64 [R1+0x1d0], R16 ;  /* 0x0001d01001007387 */ /* 0x000fe80000100a00 */
[----:B------:R0:W-:Y:S04]  /*29b90*/  STL.64 [R1+0x1d8], R18 ;  /* 0x0001d81201007387 */ /* 0x0001e80000100a00 */
[----:B0-----:R-:W2:Y:S04]  /*29ba0*/  LDL R19, [R1+0x1970] ;  /* 0x0019700001137983 */ /* 0x001ea80000100800 */
[----:B------:R0:W-:Y:S02]  /*29bb0*/  STL.64 [R1+0x38e0], R12 ;  /* 0x0038e00c01007387 */ /* 0x0001e40000100a00 */
[----:B0-----:R-:W-:-:S02]  /*29bc0*/  IMAD.MOV.U32 R12, RZ, RZ, R7 ;  /* 0x000000ffff0c7224 */ /* 0x001fc400078e0007 */
[----:B------:R-:W-:Y:S01]  /*29bd0*/  IMAD.MOV.U32 R13, RZ, RZ, R6 ;  /* 0x000000ffff0d7224 */ /* 0x000fe200078e0006 */
[----:B------:R-:W3:Y:S04]  /*29be0*/  LDL.LU R7, [R1+0x3a14] ;  /* 0x003a140001077983 */ /* 0x000ee80000300800 */
[----:B------:R-:W3:Y:S04]  /*29bf0*/  LDL.LU R6, [R1+0x3a10] ;  /* 0x003a100001067983 */ /* 0x000ee80000300800 */
[----:B------:R0:W-:Y:S02]  /*29c00*/  STL.64 [R1+0x38f0], R12 ;  /* 0x0038f00c01007387 */ /* 0x0001e40000100a00 */
[----:B0-----:R-:W-:-:S02]  /*29c10*/  IMAD.MOV.U32 R12, RZ, RZ, R15 ;  /* 0x000000ffff0c7224 */ /* 0x001fc400078e000f */
[----:B------:R-:W-:Y:S01]  /*29c20*/  IMAD.MOV.U32 R13, RZ, RZ, R14 ;  /* 0x000000ffff0d7224 */ /* 0x000fe200078e000e */
[----:B------:R-:W3:Y:S04]  /*29c30*/  LDL.LU R15, [R1+0x3a0c] ;  /* 0x003a0c00010f7983 */ /* 0x000ee80000300800 */
[----:B------:R-:W3:Y:S04]  /*29c40*/  LDL.LU R14, [R1+0x3a08] ;  /* 0x003a0800010e7983 */ /* 0x000ee80000300800 */
[----:B------:R-:W-:Y:S01]  /*29c50*/  STL.64 [R1+0x3908], R12 ;  /* 0x0039080c01007387 */ /* 0x000fe20000100a00 */
[----:B----4-:R-:W-:-:S15]  /*29c60*/  HMMA.16816.F32 R8, R20, R4, R8 ;  /* 0x000000041408723c */ /* 0x010fde0000001808 */
[----:B------:R-:W-:-:S08]  /*29c70*/  NOP ;  /* 0x0000000000007918 */ /* 0x000fd00000000000 */
[----:B------:R-:W-:Y:S04]  /*29c80*/  STL.64 [R1+0x6b0], R8 ;  /* 0x0006b00801007387 */ /* 0x000fe80000100a00 */
[----:B------:R0:W-:Y:S04]  /*29c90*/  STL.64 [R1+0x6b8], R10 ;  /* 0x0006b80a01007387 */ /* 0x0001e80000100a00 */
[----:B--2---:R-:W1:Y:S04]  /*29ca0*/  LDSM.16.MT88.4 R16, [R19+UR4+0x180] ;  /* 0x000180041310783b */ /* 0x004e680008004200 */
[----:B0-----:R-:W2:Y:S04]  /*29cb0*/  LDL.LU.64 R10, [R1+0x3a00] ;  /* 0x003a0000010a7983 */ /* 0x001ea80000300a00 */
[----:B------:R-:W4:Y:S04]  /*29cc0*/  LDL.LU.64 R8, [R1+0x39f8] ;  /* 0x0039f80001087983 */ /* 0x000f280000300a00 */
[----:B------:R2:W-:Y:S04]  /*29cd0*/  STL.64 [R1+0x38d8], R4 ;  /* 0x0038d80401007387 */ /* 0x0005e80000100a00 */
[----:B---3--:R-:W-:Y:S01]  /*29ce0*/  STL.64 [R1+0x39c0], R6 ;  /* 0x0039c00601007387 */ /* 0x008fe20000100a00 */
[----:B--2---:R-:W-:-:S02]  /*29cf0*/  IMAD.MOV.U32 R4, RZ, RZ, R10 ;  /* 0x000000ffff047224 */ /* 0x004fc400078e000a */
[----:B------:R-:W-:Y:S01]  /*29d00*/  IMAD.MOV.U32 R5, RZ, RZ, R11 ;  /* 0x000000ffff057224 */ /* 0x000fe200078e000b */
[----:B------:R-:W2:Y:S04]  /*29d10*/  LDL.LU R10, [R1+0x39f4] ;  /* 0x0039f400010a7983 */ /* 0x000ea80000300800 */
[----:B------:R-:W2:Y:S01]  /*29d20*/  LDL.LU R11, [R1+0x39f0] ;  /* 0x0039f000010b7983 */ /* 0x000ea20000300800 */
[----:B----4-:R-:W-:Y:S01]  /*29d30*/  HMMA.16816.F32 R24, R20, R8, R24 ;  /* 0x000000081418723c */ /* 0x010fe20000001818 */
[----:B------:R-:W-:Y:S02]  /*29d40*/  IMAD.MOV.U32 R12, RZ, RZ, R3 ;  /* 0x000000ffff0c7224 */ /* 0x000fe400078e0003 */
[----:B------:R-:W-:-:S15]  /*29d50*/  IMAD.MOV.U32 R13, RZ, RZ, R0 ;  /* 0x000000ffff0d7224 */ /* 0x000fde00078e0000 */
[----:B------:R-:W-:-:S05]  /*29d60*/  NOP ;  /* 0x0000000000007918 */ /* 0x000fca0000000000 */
[----:B------:R-:W-:Y:S04]  /*29d70*/  STL.64 [R1+0x6e0], R24 ;  /* 0x0006e01801007387 */ /* 0x000fe80000100a00 */
[----:B------:R0:W-:Y:S04]  /*29d80*/  STL.64 [R1+0x6e8], R26 ;  /* 0x0006e81a01007387 */ /* 0x0001e80000100a00 */
[----:B0-----:R-:W3:Y:S04]  /*29d90*/  LDL.LU.64 R26, [R1+0x39e8] ;  /* 0x0039e800011a7983 */ /* 0x001ee80000300a00 */
[----:B------:R-:W4:Y:S04]  /*29da0*/  LDL.LU.64 R24, [R1+0x39e0] ;  /* 0x0039e00001187983 */ /* 0x000f280000300a00 */
[----:B------:R-:W3:Y:S04]  /*29db0*/  LDL.LU R3, [R1+0x39dc] ;  /* 0x0039dc0001037983 */ /* 0x000ee80000300800 */
[----:B------:R-:W3:Y:S04]  /*29dc0*/  LDL.LU R0, [R1+0x39d8] ;  /* 0x0039d80001007983 */ /* 0x000ee80000300800 */
[----:B------:R-:W-:Y:S04]  /*29dd0*/  STL.64 [R1+0x3920], R12 ;  /* 0x0039200c01007387 */ /* 0x000fe80000100a00 */
[----:B--2---:R-:W-:Y:S04]  /*29de0*/  STL.64 [R1+0x38c0], R10 ;  /* 0x0038c00a01007387 */ /* 0x004fe80000100a00 */
[----:B------:R0:W-:Y:S04]  /*29df0*/  STL.64 [R1+0x38b8], R8 ;  /* 0x0038b80801007387 */ /* 0x0001e80000100a00 */
[----:B0-----:R-:W2:Y:S04]  /*29e00*/  LDL R8, [R1+0x1b0] ;  /* 0x0001b00001087983 */ /* 0x001ea80000100800 */
[----:B------:R-:W2:Y:S04]  /*29e10*/  LDL R9, [R1+0x1b4] ;  /* 0x0001b40001097983 */ /* 0x000ea80000100800 */
[----:B--2---:R0:W-:Y:S04]  /*29e20*/  STL.64 [R1+0x39c8], R8 ;  /* 0x0039c80801007387 */ /* 0x0041e80000100a00 */
[----:B0-----:R-:W2:Y:S04]  /*29e30*/  LDL.LU.64 R8, [R1+0x6f0] ;  /* 0x0006f00001087983 */ /* 0x001ea80000300a00 */
[----:B------:R-:W2:Y:S01]  /*29e40*/  LDL.LU.64 R10, [R1+0x6f8] ;  /* 0x0006f800010a7983 */ /* 0x000ea20000300a00 */
[----:B----4-:R-:W-:-:S02]  /*29e50*/  IMAD.MOV.U32 R12, RZ, RZ, R25 ;  /* 0x000000ffff0c7224 */ /* 0x010fc400078e0019 */
[----:B------:R-:W-:Y:S02]  /*29e60*/  IMAD.MOV.U32 R13, RZ, RZ, R24 ;  /* 0x000000ffff0d7224 */ /* 0x000fe400078e0018 */
[----:B------:R-:W-:Y:S02]  /*29e70*/  IMAD.MOV.U32 R24, RZ, RZ, R2 ;  /* 0x000000ffff187224 */ /* 0x000fe400078e0002 */
[----:B------:R-:W-:Y:S01]  /*29e80*/  IMAD.MOV.U32 R25, RZ, RZ, R29 ;  /* 0x000000ffff197224 */ /* 0x000fe200078e001d */
[----:B------:R-:W4:Y:S04]  /*29e90*/  LDL.LU R2, [R1+0x39d4] ;  /* 0x0039d40001027983 */ /* 0x000f280000300800 */
[----:B------:R-:W4:Y:S04]  /*29ea0*/  LDL.LU R29, [R1+0x39d0] ;  /* 0x0039d000011d7983 */ /* 0x000f280000300800 */
[----:B------:R0:W-:Y:S02]  /*29eb0*/  STL.64 [R1+0x3958], R24 ;  /* 0x0039581801007387 */ /* 0x0001e40000100a00 */
[----:B0-----:R-:W-:-:S02]  /*29ec0*/  IMAD.MOV.U32 R24, RZ, RZ, R28 ;  /* 0x000000ffff187224 */ /* 0x001fc400078e001c */
[----:B---3--:R-:W-:-:S05]  /*29ed0*/  IMAD.MOV.U32 R25, RZ, RZ, R27 ;  /* 0x000000ffff197224 */ /* 0x008fca00078e001b */
[----:B------:R-:W-:Y:S04]  /*29ee0*/  STL.64 [R1+0x3970], R24 ;  /* 0x0039701801007387 */ /* 0x000fe80000100a00 */
[----:B------:R-:W-:Y:S04]  /*29ef0*/  STL.64 [R1+0x3938], R12 ;  /* 0x0039380c01007387 */ /* 0x000fe80000100a00 */
[----:B-1----:R-:W-:Y:S04]  /*29f00*/  STL [R1+0x380c], R17 ;  /* 0x00380c1101007387 */ /* 0x002fe80000100800 */
[----:B------:R-:W-:Y:S04]  /*29f10*/  STL [R1+0x3808], R18 ;  /* 0x0038081201007387 */ /* 0x000fe80000100800 */
[----:B------:R-:W-:Y:S04]  /*29f20*/  STL [R1+0x3804], R19 ;  /* 0x0038041301007387 */ /* 0x000fe80000100800 */
[----:B------:R0:W-:Y:S04]  /*29f30*/  STL [R1+0x38e8], R16 ;  /* 0x0038e81001007387 */ /* 0x0001e80000100800 */
[----:B0-----:R-:W3:Y:S04]  /*29f40*/  LDL.LU.64 R16, [R1+0x700] ;  /* 0x0007000001107983 */ /* 0x001ee80000300a00 */
[----:B------:R-:W3:Y:S01]  /*29f50*/  LDL.LU.64 R18, [R1+0x708] ;  /* 0x0007080001127983 */ /* 0x000ee20000300a00 */
[----:B--2---:R-:W-:Y:S03]  /*29f60*/  HMMA.16816.F32 R4, R20, R4, R8 ;  /* 0x000000041404723c */ /* 0x004fe60000001808 */
[----:B------:R-:W3:-:S15]  /*29f70*/  LDL.LU.64 R8, [R1+0x39c8] ;  /* 0x0039c80001087983 */ /* 0x000ede0000300a00 */
[----:B------:R-:W-:-:S05]  /*29f80*/  NOP ;  /* 0x0000000000007918 */ /* 0x000fca0000000000 */
[----:B------:R-:W-:Y:S04]  /*29f90*/  STL.64 [R1+0x6f0], R4 ;  /* 0x0006f00401007387 */ /* 0x000fe80000100a00 */
[----:B------:R0:W-:Y:S04]  /*29fa0*/  STL.64 [R1+0x6f8], R6 ;  /* 0x0006f80601007387 */ /* 0x0001e80000100a00 */
[----:B0-----:R-:W2:Y:S01]  /*29fb0*/  LDL.LU.64 R6, [R1+0x39c0] ;  /* 0x0039c00001067983 */ /* 0x001ea20000300a00 */
[----:B------:R-:W-:Y:S02]  /*29fc0*/  IMAD.MOV.U32 R24, RZ, RZ, R26 ;  /* 0x000000ffff187224 */ /* 0x000fe400078e001a */
[----:B------:R-:W-:Y:S01]  /*29fd0*/  IMAD.MOV.U32 R25, RZ, RZ, R15 ;  /* 0x000000ffff197224 */ /* 0x000fe200078e000f */
[----:B---3--:R-:W-:-:S15]  /*29fe0*/  HMMA.16816.F32 R8, R20, R8, R16 ;  /* 0x000000081408723c */ /* 0x008fde0000001810 */
[----:B------:R-:W-:-:S08]  /*29ff0*/  NOP ;  /* 0x0000000000007918 */ /* 0x000fd00000000000 */
[----:B------:R2:W-:Y:S04]  /*2a000*/  STL.64 [R1+0x700], R8 ;  /* 0x0007000801007387 */ /* 0x0005e80000100a00 */
[----:B------:R-:W-:Y:S04]  /*2a010*/  STL.64 [R1+0x708], R10 ;  /* 0x0007080a01007387 */ /* 0x000fe80000100a00 */
[----:B------:R0:W-:Y:S01]  /*2a020*/  STL.64 [R1+0x3988], R24 ;  /* 0x0039881801007387 */ /* 0x0001e20000100a00 */
[----:B--2---:R-:W-:Y:S02]  /*2a030*/  IMAD.MOV.U32 R8, RZ, RZ, R6 ;  /* 0x000000ffff087224 */ /* 0x004fe400078e0006 */
[----:B------:R-:W-:-:S02]  /*2a040*/  IMAD.MOV.U32 R9, RZ, RZ, R3 ;  /* 0x000000ffff097224 */ /* 0x000fc400078e0003 */
[----:B0-----:R-:W-:Y:S02]  /*2a050*/  IMAD.MOV.U32 R24, RZ, RZ, R14 ;  /* 0x000000ffff187224 */ /* 0x001fe400078e000e */
[----:B------:R-:W-:-:S05]  /*2a060*/  IMAD.MOV.U32 R25, RZ, RZ, R7 ;  /* 0x000000ffff197224 */ /* 0x000fca00078e0007 */
[----:B------:R0:W-:Y:S04]  /*2a070*/  STL.64 [R1+0x39a0], R24 ;  /* 0x0039a01801007387 */ /* 0x0001e80000100a00 */
[----:B------:R-:W-:Y:S04]  /*2a080*/  STL.64 [R1+0x39a8], R8 ;  /* 0x0039a80801007387 */ /* 0x000fe80000100a00 */
[----:B0-----:R-:W2:Y:S04]  /*2a090*/  LDL.LU.64 R24, [R1+0x720] ;  /* 0x0007200001187983 */ /* 0x001ea80000300a00 */
[----:B------:R-:W3:Y:S04]  /*2a0a0*/  LDL.LU.64 R26, [R1+0x728] ;  /* 0x00072800011a7983 */ /* 0x000ee80000300a00 */
[----:B---3--:R-:W-:Y:S04]  /*2a0b0*/  STL.64 [R1+0x39b8], R26 ;  /* 0x0039b81a01007387 */ /* 0x008fe80000100a00 */
[----:B--2---:R0:W-:Y:S04]  /*2a0c0*/  STL.64 [R1+0x39b0], R24 ;  /* 0x0039b01801007387 */ /* 0x0041e80000100a00 */
[----:B0-----:R-:W2:Y:S04]  /*2a0d0*/  LDL.LU.64 R24, [R1+0x710] ;  /* 0x0007100001187983 */ /* 0x001ea80000300a00 */
[----:B------:R-:W2:Y:S04]  /*2a0e0*/  LDL.LU.64 R26, [R1+0x718] ;  /* 0x00071800011a7983 */ /* 0x000ea80000300a00 */
[----:B------:R-:W3:Y:S04]  /*2a0f0*/  LDL.LU.64 R12, [R1+0x770] ;  /* 0x00077000010c7983 */ /* 0x000ee80000300a00 */
[----:B------:R-:W4:Y:S04]  /*2a100*/  LDL.LU.64 R14, [R1+0x778] ;  /* 0x00077800010e7983 */ /* 0x000f280000300a00 */
[----:B----4-:R-:W-:Y:S04]  /*2a110*/  STL.64 [R1+0x3950], R14 ;  /* 0x0039500e01007387 */ /* 0x010fe80000100a00 */
[----:B---3--:R0:W-:Y:S04]  /*2a120*/  STL.64 [R1+0x3948], R12 ;  /* 0x0039480c01007387 */ /* 0x0081e80000100a00 */
[----:B0-----:R-:W3:Y:S04]  /*2a130*/  LDL.LU.64 R12, [R1+0x760] ;  /* 0x00076000010c7983 */ /* 0x001ee80000300a00 */
        /* <DEDUP_REMOVED lines=12> */
[----:B------:R-:W3:Y:S04]  /*2a200*/  LDL.LU.64 R14, [R1+0x738] ;  /* 0x00073800010e7983 */ /* 0x000ee80000300a00 */
[----:B------:R-:W4:Y:S04]  /*2a210*/  LDL.LU.64 R16, [R1+0x7c0] ;  /* 0x0007c00001107983 */ /* 0x000f280000300a00 */
[----:B------:R-:W2:Y:S04]  /*2a220*/  LDL.LU.64 R18, [R1+0x7c8] ;  /* 0x0007c80001127983 */ /* 0x000ea80000300a00 */
[----:B--2---:R-:W-:Y:S04]  /*2a230*/  STL.64 [R1+0x3900], R18 ;  /* 0x0039001201007387 */ /* 0x004fe80000100a00 */
[----:B----4-:R0:W-:Y:S04]  /*2a240*/  STL.64 [R1+0x38f8], R16 ;  /* 0x0038f81001007387 */ /* 0x0101e80000100a00 */
[----:B0-----:R-:W2:Y:S04]  /*2a250*/  LDL.LU.64 R16, [R1+0x7a0] ;  /* 0x0007a00001107983 */ /* 0x001ea80000300a00 */
[----:B------:R-:W4:Y:S01]  /*2a260*/  LDL.LU.64 R18, [R1+0x7a8] ;  /* 0x0007a80001127983 */ /* 0x000f220000300a00 */
[----:B------:R-:W-:-:S02]  /*2a270*/  IMAD.MOV.U32 R8, RZ, RZ, R2 ;  /* 0x000000ffff087224 */ /* 0x000fc400078e0002 */
[----:B------:R-:W-:-:S07]  /*2a280*/  IMAD.MOV.U32 R9, RZ, RZ, R0 ;  /* 0x000000ffff097224 */ /* 0x000fce00078e0000 */
[C---:B------:R-:W-:Y:S01]  /*2a290*/  HMMA.16816.F32 R8, R20.reuse, R8, R24 ;  /* 0x000000081408723c */ /* 0x040fe20000001818 */
[----:B----4-:R-:W-:Y:S04]  /*2a2a0*/  STL.64 [R1+0x3918], R18 ;  /* 0x0039181201007387 */ /* 0x010fe80000100a00 */
[----:B--2---:R0:W-:Y:S04]  /*2a2b0*/  STL.64 [R1+0x3910], R16 ;  /* 0x0039101001007387 */ /* 0x0041e80000100a00 */
[----:B0-----:R-:W2:Y:S04]  /*2a2c0*/  LDL.LU.64 R16, [R1+0x790] ;  /* 0x0007900001107983 */ /* 0x001ea80000300a00 */
[----:B------:R-:W4:Y:S04]  /*2a2d0*/  LDL.LU.64 R18, [R1+0x798] ;  /* 0x0007980001127983 */ /* 0x000f280000300a00 */
        /* <DEDUP_REMOVED lines=16> */
[----:B0-----:R-:W4:Y:S04]  /*2a3e0*/  LDL.LU.64 R8, [R1+0xc90] ;  /* 0x000c900001087983 */ /* 0x001f280000300a00 */
[----:B-1----:R-:W4:Y:S01]  /*2a3f0*/  LDL.LU.64 R10, [R1+0xc98] ;  /* 0x000c9800010a7983 */ /* 0x002f220000300a00 */
        /* <DEDUP_REMOVED lines=32> */
[----:B0-----:R-:W2:Y:S04]  /*2a600*/  LDL.LU.64 R12, [R1+0x3938] ;  /* 0x00393800010c7983 */ /* 0x001ea80000300a00 */
[----:B------:R0:W-:Y:S04]  /*2a610*/  STL.64 [R1+0x3868], R24 ;  /* 0x0038681801007387 */ /* 0x0001e80000100a00 */
[----:B0-----:R-:W3:Y:S04]  /*2a620*/  LDL.LU.64 R24, [R1+0xc80] ;  /* 0x000c800001187983 */ /* 0x001ee80000300a00 */
[----:B------:R-:W3:Y:S01]  /*2a630*/  LDL.LU.64 R26, [R1+0xc88] ;  /* 0x000c8800011a7983 */ /* 0x000ee20000300a00 */
        /* <DEDUP_REMOVED lines=22> */
[----:B------:R-:W2:-:S15]  /*2a7a0*/  LDL.LU R16, [R1+0x38e8] ;  /* 0x0038e80001107983 */ /* 0x000e9e0000300800 */
[----:B------:R-:W-:-:S06]  /*2a7b0*/  NOP ;  /* 0x0000000000007918 */ /* 0x000fcc0000000000 */
[----:B------:R0:W-:Y:S04]  /*2a7c0*/  STL.64 [R1+0x7e0], R12 ;  /* 0x0007e00c01007387 */ /* 0x0001e80000100a00 */
[----:B------:R1:W-:Y:S04]  /*2a7d0*/  STL.64 [R1+0x7e8], R14 ;  /* 0x0007e80e01007387 */ /* 0x0003e80000100a00 */
[----:B0-----:R-:W4:Y:S02]  /*2a7e0*/  LDL.LU.64 R12, [R1+0x38e0] ;  /* 0x0038e000010c7983 */ /* 0x001f240000300a00 */
[----:B----4-:R-:W-:Y:S02]  /*2a7f0*/  HMMA.16816.F32 R20, R20, R12, R4 ;  /* 0x0000000c1414723c */ /* 0x010fe40000001804 */
[----:B------:R-:W4:Y:S04]  /*2a800*/  LDL.LU.64 R4, [R1+0x38d8] ;  /* 0x0038d80001047983 */ /* 0x000f280000300a00 */
[----:B------:R-:W-:-:S02]  /*2a810*/  IMAD.MOV.U32 R2, RZ, RZ, R12 ;  /* 0x000000ffff027224 */ /* 0x000fc400078e000c */
[----:B------:R-:W-:-:S15]  /*2a820*/  IMAD.MOV.U32 R0, RZ, RZ, R13 ;  /* 0x000000ffff007224 */ /* 0x000fde00078e000d */
[----:B------:R0:W-:Y:S04]  /*2a830*/  STL.64 [R1+0x7d0], R20 ;  /* 0x0007d01401007387 */ /* 0x0001e80000100a00 */
[----:B------:R-:W-:Y:S04]  /*2a840*/  STL.64 [R1+0x7d8], R22 ;  /* 0x0007d81601007387 */ /* 0x000fe80000100a00 */
[----:B-1----:R-:W4:Y:S04]  /*2a850*/  LDL.LU.64 R14, [R1+0x38d0] ;  /* 0x0038d000010e7983 */ /* 0x002f280000300a00 */
[----:B------:R-:W4:Y:S04]  /*2a860*/  LDL.LU.64 R12, [R1+0x38c8] ;  /* 0x0038c800010c7983 */ /* 0x000f280000300a00 */
[----:B0-----:R-:W2:Y:S01]  /*2a870*/  LDL.LU.64 R20, [R1] ;  /* 0x0000000001147983 */ /* 0x001ea20000300a00 */
[----:B----4-:R-:W-:-:S15]  /*2a880*/  HMMA.16816.F32 R8, R12, R4, R8 ;  /* 0x000000040c08723c */ /* 0x010fde0000001808 */
[----:B------:R-:W-:-:S08]  /*2a890*/  NOP ;  /* 0x0000000000007918 */ /* 0x000fd00000000000 */
[----:B------:R-:W-:Y:S04]  /*2a8a0*/  STL.64 [R1+0x70], R8 ;  /* 0x0000700801007387 */ /* 0x000fe80000100a00 */
[----:B------:R0:W-:Y:S04]  /*2a8b0*/  STL.64 [R1+0x78], R10 ;  /* 0x0000780a01007387 */ /* 0x0001e80000100a00 */
[----:B0-----:R-:W4:Y:S04]  /*2a8c0*/  LDL.LU.64 R10, [R1+0x38c0] ;  /* 0x0038c000010a7983 */ /* 0x001f280000300a00 */
[----:B------:R-:W3:Y:S04]  /*2a8d0*/  LDL.LU.64 R8, [R1+0x38b8] ;  /* 0x0038b80001087983 */ /* 0x000ee80000300a00 */
[----:B------:R0:W-:Y:S04]  /*2a8e0*/  STL.64 [R1+0x3890], R4 ;  /* 0x0038900401007387 */ /* 0x0001e80000100a00 */
[----:B0-----:R-:W2:Y:S04]  /*2a8f0*/  LDL.LU.64 R4, [R1+0xc70] ;  /* 0x000c700001047983 */ /* 0x001ea80000300a00 */
[----:B------:R-:W2:Y:S01]  /*2a900*/  LDL.LU.64 R6, [R1+0xc78] ;  /* 0x000c780001067983 */ /* 0x000ea20000300a00 */
[----:B---3--:R-:W-:-:S15]  /*2a910*/  HMMA.16816.F32 R24, R12, R8, R24 ;  /* 0x000000080c18723c */ /* 0x008fde0000001818 */
[----:B------:R-:W-:-:S08]  /*2a920*/  NOP ;  /* 0x0000000000007918 */ /* 0x000fd00000000000 */
[----:B------:R0:W-:Y:S04]  /*2a930*/  STL.64 [R1+0x60], R24 ;  /* 0x0000601801007387 */ /* 0x0001e80000100a00 */
[----:B------:R-:W-:Y:S04]  /*2a940*/  STL.64 [R1+0x68], R26 ;  /* 0x0000681a01007387 */ /* 0x000fe80000100a00 */
[----:B0-----:R-:W3:Y:S04]  /*2a950*/  LDL.LU.64 R24, [R1+0x180] ;  /* 0x0001800001187983 */ /* 0x001ee80000300a00 */
[----:B---3--:R0:W-:Y:S04]  /*2a960*/  STL.64 [R1+0x3888], R24 ;  /* 0x0038881801007387 */ /* 0x0081e80000100a00 */
[----:B0-----:R-:W3:Y:S01]  /*2a970*/  LDL.LU.64 R24, [R1+0x190] ;  /* 0x0001900001187983 */ /* 0x001ee20000300a00 */
[----:B--2---:R-:W-:Y:S03]  /*2a980*/  HMMA.16816.F32 R4, R12, R20, R4 ;  /* 0x000000140c04723c */ /* 0x004fe60000001804 */
[----:B---3--:R0:W-:Y:S04]  /*2a990*/  STL.64 [R1+0x3898], R24 ;  /* 0x0038981801007387 */ /* 0x0081e80000100a00 */
[----:B0-----:R-:W2:Y:S01]  /*2a9a0*/  LDL.LU.64 R24, [R1+0x1a0] ;  /* 0x0001a00001187983 */ /* 0x001ea20000300a00 */
[----:B------:R-:W-:-:S02]  /*2a9b0*/  IMAD.MOV.U32 R17, RZ, RZ, R20 ;  /* 0x000000ffff117224 */ /* 0x000fc400078e0014 */
[----:B------:R-:W-:Y:S02]  /*2a9c0*/  IMAD.MOV.U32 R18, RZ, RZ, R21 ;  /* 0x000000ffff127224 */ /* 0x000fe400078e0015 */
[----:B------:R-:W0:Y:S04]  /*2a9d0*/  LDSM.16.MT88.4 R20, [R29+UR4+0x2000] ;  /* 0x002000041d14783b */ /* 0x000e280008004200 */
[----:B--2---:R-:W-:Y:S04]  /*2a9e0*/  STL.64 [R1+0x38b0], R24 ;  /* 0x0038b01801007387 */ /* 0x004fe80000100a00 */
[----:B----4-:R-:W-:Y:S04]  /*2a9f0*/  STL.64 [R1+0x37f8], R10 ;  /* 0x0037f80a01007387 */ /* 0x010fe80000100a00 */
[----:B------:R1:W-:Y:S04]  /*2aa00*/  STL.64 [R1+0x37f0], R8 ;  /* 0x0037f00801007387 */ /* 0x0003e80000100a00 */
[----:B-1----:R-:W2:Y:S04]  /*2aa10*/  LDL.LU.64 R8, [R1+0x1b0] ;  /* 0x0001b00001087983 */ /* 0x002ea80000300a00 */
[----:B------:R1:W-:Y:S04]  /*2aa20*/  STL.64 [R1+0x50], R4 ;  /* 0x0000500401007387 */ /* 0x0003e80000100a00 */
[----:B------:R3:W-:Y:S04]  /*2aa30*/  STL.64 [R1+0x58], R6 ;  /* 0x0000580601007387 */ /* 0x0007e80000100a00 */
[----:B------:R-:W2:Y:S04]  /*2aa40*/  LDL.LU.64 R24, [R1+0xc60] ;  /* 0x000c600001187983 */ /* 0x000ea80000300a00 */
[----:B------:R-:W2:Y:S04]  /*2aa50*/  LDL.LU.64 R26, [R1+0xc68] ;  /* 0x000c6800011a7983 */ /* 0x000ea80000300a00 */
[----:B-1----:R-:W4:Y:S04]  /*2aa60*/  LDL.LU.64 R4, [R1+0xc30] ;  /* 0x000c300001047983 */ /* 0x002f280000300a00 */
[----:B---3--:R-:W3:Y:S01]  /*2aa70*/  LDL.LU.64 R6, [R1+0xc38] ;  /* 0x000c380001067983 */ /* 0x008ee20000300a00 */
[----:B--2---:R-:W-:Y:S03]  /*2aa80*/  HMMA.16816.F32 R24, R12, R8, R24 ;  /* 0x000000080c18723c */ /* 0x004fe60000001818 */
[----:B---3--:R-:W-:Y:S04]  /*2aa90*/  STL.64 [R1+0x38a8], R6 ;  /* 0x0038a80601007387 */ /* 0x008fe80000100a00 */
[----:B----4-:R1:W-:Y:S04]  /*2aaa0*/  STL.64 [R1+0x38a0], R4 ;  /* 0x0038a00401007387 */ /* 0x0103e80000100a00 */
[----:B-1----:R-:W2:Y:S04]  /*2aab0*/  LDL.LU.64 R4, [R1+0xc50] ;  /* 0x000c500001047983 */ /* 0x002ea80000300a00 */
[----:B------:R-:W2:Y:S04]  /*2aac0*/  LDL.LU.64 R6, [R1+0xc58] ;  /* 0x000c580001067983 */ /* 0x000ea80000300a00 */
[----:B------:R-:W-:Y:S04]  /*2aad0*/  STL [R1+0x3828], R18 ;  /* 0x0038281201007387 */ /* 0x000fe80000100800 */
[----:B------:R1:W-:Y:S04]  /*2aae0*/  STL.64 [R1+0x3820], R16 ;  /* 0x0038201001007387 */ /* 0x0003e80000100a00 */
[----:B------:R-:W-:Y:S04]  /*2aaf0*/  STL [R1+0x37b8], R29 ;  /* 0x0037b81d01007387 */ /* 0x000fe80000100800 */
[----:B0-----:R-:W-:Y:S04]  /*2ab00*/  STL.64 [R1+0x3668], R22 ;  /* 0x0036681601007387 */ /* 0x001fe80000100a00 */
[----:B------:R-:W-:Y:S04]  /*2ab10*/  STL.64 [R1+0x3660], R20 ;  /* 0x0036601401007387 */ /* 0x000fe80000100a00 */
[----:B-1----:R-:W3:Y:S04]  /*2ab20*/  LDL.LU.64 R16, [R1+0x170] ;  /* 0x0001700001107983 */ /* 0x002ee80000300a00 */
[----:B------:R0:W-:Y:S04]  /*2ab30*/  STL.64 [R1+0x40], R24 ;  /* 0x0000401801007387 */ /* 0x0001e80000100a00 */
[----:B------:R-:W-:Y:S04]  /*2ab40*/  STL.64 [R1+0x48], R26 ;  /* 0x0000481a01007387 */ /* 0x000fe80000100a00 */
[----:B0-----:R-:W2:Y:S01]  /*2ab50*/  LDL.LU.64 R24, [R1+0x38b0] ;  /* 0x0038b00001187983 */ /* 0x001ea20000300a00 */
[----:B------:R-:W-:-:S02]  /*2ab60*/  IMAD.MOV.U32 R22, RZ, RZ, R9 ;  /* 0x000000ffff167224 */ /* 0x000fc400078e0009 */
[----:B------:R-:W-:Y:S02]  /*2ab70*/  IMAD.MOV.U32 R23, RZ, RZ, R8 ;  /* 0x000000ffff177224 */ /* 0x000fe400078e0008 */
[----:B------:R-:W4:Y:S04]  /*2ab80*/  LDL.LU.64 R8, [R1+0xc10] ;  /* 0x000c100001087983 */ /* 0x000f280000300a00 */
[----:B------:R-:W4:Y:S04]  /*2ab90*/  LDL.LU.64 R10, [R1+0xc18] ;  /* 0x000c1800010a7983 */ /* 0x000f280000300a00 */
[----:B------:R-:W-:Y:S04]  /*2aba0*/  STL [R1+0x37c0], R22 ;  /* 0x0037c01601007387 */ /* 0x000fe80000100800 */
[----:B------:R-:W-:Y:S01]  /*2abb0*/  STL [R1+0x37bc], R23 ;  /* 0x0037bc1701007387 */ /* 0x000fe20000100800 */
[----:B------:R-:W-:Y:S01]  /*2abc0*/  IMAD.MOV.U32 R21, RZ, RZ, R0 ;  /* 0x000000ffff157224 */ /* 0x000fe200078e0000 */
[----:B--2---:R-:W-:Y:S06]  /*2abd0*/  HMMA.16816.F32 R4, R12, R24, R4 ;  /* 0x000000180c04723c */ /* 0x004fec0000001804 */
[----:B------:R-:W-:-:S02]  /*2abe0*/  IMAD.MOV.U32 R0, RZ, RZ, R24 ;  /* 0x000000ffff007224 */ /* 0x000fc400078e0018 */
[----:B------:R-:W-:-:S15]  /*2abf0*/  IMAD.MOV.U32 R28, RZ, RZ, R25 ;  /* 0x000000ffff1c7224 */ /* 0x000fde00078e0019 */
[----:B------:R-:W-:Y:S04]  /*2ac00*/  STL.64 [R1+0x30], R4 ;  /* 0x0000300401007387 */ /* 0x000fe80000100a00 */
[----:B------:R0:W-:Y:S04]  /*2ac10*/  STL.64 [R1+0x38], R6 ;  /* 0x0000380601007387 */ /* 0x0001e80000100a00 */
[----:B0-----:R-:W2:Y:S04]  /*2ac20*/  LDL.LU.64 R6, [R1+0x38a8] ;  /* 0x0038a80001067983 */ /* 0x001ea80000300a00 */
[----:B------:R-:W2:Y:S04]  /*2ac30*/  LDL.LU.64 R4, [R1+0x38a0] ;  /* 0x0038a00001047983 */ /* 0x000ea80000300a00 */
[----:B------:R-:W2:Y:S04]  /*2ac40*/  LDL.LU.64 R24, [R1+0x3898] ;  /* 0x0038980001187983 */ /* 0x000ea80000300a00 */
[----:B------:R-:W-:Y:S04]  /*2ac50*/  STL [R1+0x37c8], R28 ;  /* 0x0037c81c01007387 */ /* 0x000fe80000100800 */
[----:B------:R-:W-:Y:S01]  /*2ac60*/  STL [R1+0x37c4], R0 ;  /* 0x0037c40001007387 */ /* 0x000fe20000100800 */
[----:B--2---:R-:W-:-:S15]  /*2ac70*/  HMMA.16816.F32 R4, R12, R24, R4 ;  /* 0x000000180c04723c */ /* 0x004fde0000001804 */
[----:B------:R-:W-:-:S08]  /*2ac80*/  NOP ;  /* 0x0000000000007918 */ /* 0x000fd00000000000 */
[----:B------:R0:W-:Y:S04]  /*2ac90*/  STL.64 [R1+0x20], R4 ;  /* 0x0000200401007387 */ /* 0x0001e80000100a00 */
[----:B------:R1:W-:Y:S04]  /*2aca0*/  STL.64 [R1+0x28], R6 ;  /* 0x0000280601007387 */ /* 0x0003e80000100a00 */
[----:B0-----:R-:W2:Y:S01]  /*2acb0*/  LDL.LU.64 R4, [R1+0x3890] ;  /* 0x0038900001047983 */ /* 0x001ea20000300a00 */
[----:B-1----:R-:W-:Y:S02]  /*2acc0*/  IMAD.MOV.U32 R7, RZ, RZ, R24 ;  /* 0x000000ffff077224 */ /* 0x002fe400078e0018 */
[----:B------:R-:W-:-:S02]  /*2acd0*/  IMAD.MOV.U32 R6, RZ, RZ, R25 ;  /* 0x000000ffff067224 */ /* 0x000fc400078e0019 */
[----:B------:R-:W4:Y:S04]  /*2ace0*/  LDL.LU.64 R24, [R1+0x3888] ;  /* 0x0038880001187983 */ /* 0x000f280000300a00 */
[----:B------:R-:W-:Y:S04]  /*2acf0*/  STL [R1+0x37d0], R6 ;  /* 0x0037d00601007387 */ /* 0x000fe80000100800 */
[----:B------:R-:W-:Y:S01]  /*2ad00*/  STL [R1+0x37cc], R7 ;  /* 0x0037cc0701007387 */ /* 0x000fe20000100800 */
[----:B------:R-:W-:Y:S01]  /*2ad10*/  IMAD.MOV.U32 R20, RZ, RZ, R2 ;  /* 0x000000ffff147224 */ /* 0x000fe200078e0002 */
[----:B----4-:R-:W-:Y:S02]  /*2ad20*/  HMMA.16816.F32 R8, R12, R24, R8 ;  /* 0x000000180c08723c */ /* 0x010fe40000001808 */
[----:B--2---:R0:W-:Y:S04]  /*2ad30*/  STL.64 [R1+0x3870], R4 ;  /* 0x0038700401007387 */ /* 0x0041e80000100a00 */
[----:B------:R-:W-:-:S02]  /*2ad40*/  IMAD.MOV.U32 R2, RZ, RZ, R24 ;  /* 0x000000ffff027224 */ /* 0x000fc400078e0018 */
[----:B------:R-:W-:Y:S01]  /*2ad50*/  IMAD.MOV.U32 R3, RZ, RZ, R25 ;  /* 0x000000ffff037224 */ /* 0x000fe200078e0019 */
[----:B0-----:R-:W2:-:S14]  /*2ad60*/  LDL.LU.64 R4, [R1+0x160] ;  /* 0x0001600001047983 */ /* 0x001e9c0000300a00 */
[----:B------:R-:W-:Y:S04]  /*2ad70*/  STL.64 [R1+0x10], R8 ;  /* 0x0000100801007387 */ /* 0x000fe80000100a00 */
[----:B------:R-:W-:Y:S04]  /*2ad80*/  STL.64 [R1+0x18], R10 ;  /* 0x0000180a01007387 */ /* 0x000fe80000100a00 */
[----:B------:R-:W4:Y:S04]  /*2ad90*/  LDL.LU.64 R24, [R1+0xbd0] ;  /* 0x000bd00001187983 */ /* 0x000f280000300a00 */
[----:B------:R-:W3:Y:S04]  /*2ada0*/  LDL.LU.64 R26, [R1+0xbd8] ;  /* 0x000bd800011a7983 */ /* 0x000ee80000300a00 */
[----:B---3--:R-:W-:Y:S04]  /*2adb0*/  STL.64 [R1+0x3880], R26 ;  /* 0x0038801a01007387 */ /* 0x008fe80000100a00 */
[----:B----4-:R0:W-:Y:S04]  /*2adc0*/  STL.64 [R1+0x3878], R24 ;  /* 0x0038781801007387 */ /* 0x0101e80000100a00 */
[----:B0-----:R-:W2:Y:S04]  /*2add0*/  LDL.LU.64 R24, [R1+0xbe0] ;  /* 0x000be00001187983 */ /* 0x001ea80000300a00 */
[----:B------:R-:W2:Y:S04]  /*2ade0*/  LDL.LU.64 R26, [R1+0xbe8] ;  /* 0x000be800011a7983 */ /* 0x000ea80000300a00 */
[----:B------:R-:W3:Y:S04]  /*2adf0*/  LDL.LU.64 R8, [R1+0x110] ;  /* 0x0001100001087983 */ /* 0x000ee80000300a00 */
[----:B---3--:R0:W-:Y:S04]  /*2ae00*/  STL.64 [R1+0x3840], R8 ;  /* 0x0038400801007387 */ /* 0x0081e80000100a00 */
[----:B0-----:R-:W3:Y:S04]  /*2ae10*/  LDL.LU.64 R8, [R1+0x120] ;  /* 0x0001200001087983 */ /* 0x001ee80000300a00 */
[----:B---3--:R0:W-:Y:S04]  /*2ae20*/  STL.64 [R1+0x3858], R8 ;  /* 0x0038580801007387 */ /* 0x0081e80000100a00 */
[----:B0-----:R-:W3:Y:S04]  /*2ae30*/  LDL.LU.64 R8, [R1+0xbf0] ;  /* 0x000bf00001087983 */ /* 0x001ee80000300a00 */
[----:B------:R-:W3:Y:S01]  /*2ae40*/  LDL.LU.64 R10, [R1+0xbf8] ;  /* 0x000bf800010a7983 */ /* 0x000ee20000300a00 */
[----:B--2---:R-:W-:Y:S03]  /*2ae50*/  HMMA.16816.F32 R24, R12, R4, R24 ;  /* 0x000000040c18723c */ /* 0x004fe60000001818 */
[----:B------:R-:W-:Y:S04]  /*2ae60*/  STL [R1+0x37d8], R3 ;  /* 0x0037d80301007387 */ /* 0x000fe80000100800 */
[----:B------:R-:W-:Y:S01]  /*2ae70*/  STL [R1+0x37d4], R2 ;  /* 0x0037d40201007387 */ /* 0x000fe20000100800 */
[----:B------:R-:W-:-:S02]  /*2ae80*/  IMAD.MOV.U32 R29, RZ, RZ, R17 ;  /* 0x000000ffff1d7224 */ /* 0x000fc400078e0011 */
[----:B------:R-:W-:Y:S02]  /*2ae90*/  IMAD.MOV.U32 R23, RZ, RZ, R16 ;  /* 0x000000ffff177224 */ /* 0x000fe400078e0010 */
[----:B------:R-:W-:Y:S02]  /*2aea0*/  IMAD.MOV.U32 R22, RZ, RZ, R5 ;  /* 0x000000ffff167224 */ /* 0x000fe400078e0005 */
[----:B------:R-:W-:Y:S01]  /*2aeb0*/  IMAD.MOV.U32 R0, RZ, RZ, R4 ;  /* 0x000000ffff007224 */ /* 0x000fe200078e0004 */
[----:B---3--:R-:W-:-:S15]  /*2aec0*/  HMMA.16816.F32 R8, R12, R16, R8 ;  /* 0x000000100c08723c */ /* 0x008fde0000001808 */
[----:B------:R-:W-:-:S08]  /*2aed0*/  NOP ;  /* 0x0000000000007918 */ /* 0x000fd00000000000 */
[----:B------:R0:W-:Y:S04]  /*2aee0*/  STL.64 [R1+0x1c0], R8 ;  /* 0x0001c00801007387 */ /* 0x0001e80000100a00 */
[----:B------:R-:W-:Y:S04]  /*2aef0*/  STL.64 [R1+0x1c8], R10 ;  /* 0x0001c80a01007387 */ /* 0x000fe80000100a00 */
[----:B------:R-:W2:Y:S04]  /*2af00*/  LDL.LU.64 R16, [R1+0xbc0] ;  /* 0x000bc00001107983 */ /* 0x000ea80000300a00 */
[----:B------:R-:W2:Y:S04]  /*2af10*/  LDL.LU.64 R18, [R1+0xbc8] ;  /* 0x000bc80001127983 */ /* 0x000ea80000300a00 */
[----:B0-----:R-:W3:Y:S04]  /*2af20*/  LDL.LU.64 R8, [R1+0x130] ;  /* 0x0001300001087983 */ /* 0x001ee80000300a00 */
[----:B------:R-:W-:Y:S04]  /*2af30*/  STL [R1+0x37e0], R29 ;  /* 0x0037e01d01007387 */ /* 0x000fe80000100800 */
[----:B------:R-:W-:Y:S04]  /*2af40*/  STL [R1+0x37dc], R23 ;  /* 0x0037dc1701007387 */ /* 0x000fe80000100800 */
[----:B------:R-:W-:Y:S04]  /*2af50*/  STL.64 [R1+0xe0], R24 ;  /* 0x0000e01801007387 */ /* 0x000fe80000100a00 */
[----:B------:R0:W-:Y:S04]  /*2af60*/  STL.64 [R1+0xe8], R26 ;  /* 0x0000e81a01007387 */ /* 0x0001e80000100a00 */
[----:B0-----:R-:W4:Y:S04]  /*2af70*/  LDL.LU.64 R26, [R1+0x3880] ;  /* 0x00388000011a7983 */ /* 0x001f280000300a00 */
[----:B------:R-:W4:Y:S04]  /*2af80*/  LDL.LU.64 R24, [R1+0x3878] ;  /* 0x0038780001187983 */ /* 0x000f280000300a00 */
[----:B------:R-:W3:Y:S04]  /*2af90*/  LDL.LU.64 R4, [R1+0x3870] ;  /* 0x0038700001047983 */ /* 0x000ee80000300a00 */
[----:B------:R-:W-:Y:S04]  /*2afa0*/  STL [R1+0x37e8], R22 ;  /* 0x0037e81601007387 */ /* 0x000fe80000100800 */
[----:B------:R0:W-:Y:S04]  /*2afb0*/  STL.64 [R1+0x3860], R20 ;  /* 0x0038601401007387 */ /* 0x0001e80000100a00 */
[----:B0-----:R-:W4:Y:S04]  /*2afc0*/  LDL.LU.64 R20, [R1+0x150] ;  /* 0x0001500001147983 */ /* 0x001f280000300a00 */
[----:B------:R-:W-:Y:S01]  /*2afd0*/  STL [R1+0x37e4], R0 ;  /* 0x0037e40001007387 */ /* 0x000fe20000100800 */
[----:B----4-:R-:W-:-:S15]  /*2afe0*/  HMMA.16816.F32 R24, R12, R20, R24 ;  /* 0x000000140c18723c */ /* 0x010fde0000001818 */
[----:B------:R-:W-:-:S08]  /*2aff0*/  NOP ;  /* 0x0000000000007918 */ /* 0x000fd00000000000 */
[----:B------:R0:W-:Y:S04]  /*2b000*/  STL.64 [R1+0xd0], R24 ;  /* 0x0000d01801007387 */ /* 0x0001e80000100a00 */
[----:B------:R-:W-:Y:S04]  /*2b010*/  STL.64 [R1+0xd8], R26 ;  /* 0x0000d81a01007387 */ /* 0x000fe80000100a00 */
[----:B0-----:R-:W2:Y:S01]  /*2b020*/  LDL.LU.64 R24, [R1+0x3868] ;  /* 0x0038680001187983 */ /* 0x001ea20000300a00 */
[----:B------:R-:W-:Y:S02]  /*2b030*/  IMAD.MOV.U32 R28, RZ, RZ, R21 ;  /* 0x000000ffff1c7224 */ /* 0x000fe400078e0015 */
[----:B------:R-:W-:-:S03]  /*2b040*/  IMAD.MOV.U32 R7, RZ, RZ, R20 ;  /* 0x000000ffff077224 */ /* 0x000fc600078e0014 */
[----:B------:R-:W-:Y:S04]  /*2b050*/  STL [R1+0x3800], R28 ;  /* 0x0038001c01007387 */ /* 0x000fe80000100800 */
[----:B------:R-:W-:Y:S01]  /*2b060*/  STL [R1+0x37ec], R7 ;  /* 0x0037ec0701007387 */ /* 0x000fe20000100800 */
[----:B--2---:R-:W-:Y:S06]  /*2b070*/  HMMA.16816.F32 R16, R12, R24, R16 ;  /* 0x000000180c10723c */ /* 0x004fec0000001810 */
[----:B------:R-:W-:-:S15]  /*2b080*/  IMAD.MOV.U32 R6, RZ, RZ, R25 ;  /* 0x000000ffff067224 */ /* 0x000fde00078e0019 */
[----:B------:R-:W-:-:S02]  /*2b090*/  NOP ;  /* 0x0000000000007918 */ /* 0x000fc40000000000 */
[----:B------:R-:W-:Y:S04]  /*2b0a0*/  STL.64 [R1+0xc0], R16 ;  /* 0x0000c01001007387 */ /* 0x000fe80000100a00 */
[----:B------:R-:W-:Y:S04]  /*2b0b0*/  STL.64 [R1+0xc8], R18 ;  /* 0x0000c81201007387 */ /* 0x000fe80000100a00 */
[----:B------:R-:W2:Y:S04]  /*2b0c0*/  LDL.LU.64 R20, [R1+0xbb0] ;  /* 0x000bb00001147983 */ /* 0x000ea80000300a00 */
[----:B------:R-:W2:Y:S04]  /*2b0d0*/  LDL.LU.64 R22, [R1+0xbb8] ;  /* 0x000bb80001167983 */ /* 0x000ea80000300a00 */
[----:B------:R-:W-:Y:S04]  /*2b0e0*/  STL [R1+0x3838], R6 ;  /* 0x0038380601007387 */ /* 0x000fe80000100800 */
[----:B---3--:R0:W-:Y:S04]  /*2b0f0*/  STL.64 [R1+0x3830], R4 ;  /* 0x0038300401007387 */ /* 0x0081e80000100a00 */
[----:B0-----:R-:W3:Y:S04]  /*2b100*/  LDL.LU.64 R4, [R1+0xb90] ;  /* 0x000b900001047983 */ /* 0x001ee80000300a00 */
[----:B------:R-:W4:Y:S01]  /*2b110*/  LDL.LU.64 R6, [R1+0xb98] ;  /* 0x000b980001067983 */ /* 0x000f220000300a00 */
[----:B------:R-:W-:-:S03]  /*2b120*/  IMAD.MOV.U32 R2, RZ, RZ, R24 ;  /* 0x000000ffff027224 */ /* 0x000fc600078e0018 */
[----:B----4-:R-:W-:Y:S04]  /*2b130*/  STL.64 [R1+0x3850], R6 ;  /* 0x0038500601007387 */ /* 0x010fe80000100a00 */
[----:B---3--:R0:W-:Y:S04]  /*2b140*/  STL.64 [R1+0x3848], R4 ;  /* 0x0038480401007387 */ /* 0x0081e80000100a00 */
[----:B0-----:R-:W3:Y:S04]  /*2b150*/  LDL.LU.64 R4, [R1+0xba0] ;  /* 0x000ba00001047983 */ /* 0x001ee80000300a00 */
[----:B------:R-:W3:Y:S04]  /*2b160*/  LDL.LU.64 R6, [R1+0xba8] ;  /* 0x000ba80001067983 */ /* 0x000ee80000300a00 */
[----:B------:R-:W4:Y:S04]  /*2b170*/  LDL.LU.64 R16, [R1+0xb80] ;  /* 0x000b800001107983 */ /* 0x000f280000300a00 */
[----:B------:R-:W4:Y:S04]  /*2b180*/  LDL.LU.64 R18, [R1+0xb88] ;  /* 0x000b880001127983 */ /* 0x000f280000300a00 */
[----:B------:R-:W3:Y:S04]  /*2b190*/  LDL.LU.64 R24, [R1+0xb70] ;  /* 0x000b700001187983 */ /* 0x000ee80000300a00 */
[----:B------:R-:W4:Y:S01]  /*2b1a0*/  LDL.LU.64 R26, [R1+0xb78] ;  /* 0x000b7800011a7983 */ /* 0x000f220000300a00 */
[----:B--2---:R-:W-:Y:S06]  /*2b1b0*/  HMMA.16816.F32 R20, R12, R8, R20 ;  /* 0x000000080c14723c */ /* 0x004fec0000001814 */
[----:B------:R-:W-:Y:S01]  /*2b1c0*/  IMAD.MOV.U32 R3, RZ, RZ, R9 ;  /* 0x000000ffff037224 */ /* 0x000fe200078e0009 */
[----:B----4-:R-:W-:Y:S04]  /*2b1d0*/  STL.64 [R1+0x3818], R26 ;  /* 0x0038181a01007387 */ /* 0x010fe80000100a00 */
[----:B---3--:R0:W-:Y:S04]  /*2b1e0*/  STL.64 [R1+0x3810], R24 ;  /* 0x0038101801007387 */ /* 0x0081e80000100a00 */
[----:B0-----:R-:W2:Y:S08]  /*2b1f0*/  LDL.LU.64 R24, [R1+0x100] ;  /* 0x0001000001187983 */ /* 0x001eb00000300a00 */
[----:B------:R0:W-:Y:S04]  /*2b200*/  STL.64 [R1+0xb0], R20 ;  /* 0x0000b01401007387 */ /* 0x0001e80000100a00 */
[----:B------:R1:W-:Y:S04]  /*2b210*/  STL.64 [R1+0xb8], R22 ;  /* 0x0000b81601007387 */ /* 0x0003e80000100a00 */
[----:B0-----:R-:W3:Y:S01]  /*2b220*/  LDL.LU.64 R20, [R1+0x3860] ;  /* 0x0038600001147983 */ /* 0x001ee20000300a00 */
[----:B-1----:R-:W-:-:S03]  /*2b230*/  IMAD.MOV.U32 R23, RZ, RZ, R8 ;  /* 0x000000ffff177224 */ /* 0x002fc600078e0008 */
[----:B------:R-:W4:Y:S02]  /*2b240*/  LDL.LU.64 R8, [R1+0x3858] ;  /* 0x0038580001087983 */ /* 0x000f240000300a00 */
[----:B----4-:R-:W-:Y:S06]  /*2b250*/  HMMA.16816.F32 R4, R12, R8, R4 ;  /* 0x000000080c04723c */ /* 0x010fec0000001804 */
[----:B------:R-:W-:Y:S02]  /*2b260*/  IMAD.MOV.U32 R0, RZ, RZ, R8 ;  /* 0x000000ffff007224 */ /* 0x000fe400078e0008 */
[----:B------:R-:W-:-:S15]  /*2b270*/  IMAD.MOV.U32 R29, RZ, RZ, R9 ;  /* 0x000000ffff1d7224 */ /* 0x000fde00078e0009 */
[----:B------:R-:W-:Y:S04]  /*2b280*/  STL.64 [R1+0xa0], R4 ;  /* 0x0000a00401007387 */ /* 0x000fe80000100a00 */
[----:B------:R0:W-:Y:S04]  /*2b290*/  STL.64 [R1+0xa8], R6 ;  /* 0x0000a80601007387 */ /* 0x0001e80000100a00 */
[----:B0-----:R-:W4:Y:S04]  /*2b2a0*/  LDL.LU.64 R6, [R1+0x3850] ;  /* 0x0038500001067983 */ /* 0x001f280000300a00 */
[----:B------:R-:W4:Y:S04]  /*2b2b0*/  LDL.LU.64 R4, [R1+0x3848] ;  /* 0x0038480001047983 */ /* 0x000f280000300a00 */
[----:B------:R-:W4:Y:S01]  /*2b2c0*/  LDL.LU.64 R8, [R1+0x3840] ;  /* 0x0038400001087983 */ /* 0x000f220000300a00 */
[C---:B--2---:R-:W-:Y:S06]  /*2b2d0*/  HMMA.16816.F32 R16, R12.reuse, R24, R16 ;  /* 0x000000180c10723c */ /* 0x044fec0000001810 */
[----:B------:R-:W-:Y:S01]  /*2b2e0*/  IMAD.MOV.U32 R28, RZ, RZ, R25 ;  /* 0x000000ffff1c7224 */ /* 0x000fe200078e0019 */
[----:B----4-:R-:W-:Y:S06]  /*2b2f0*/  HMMA.16816.F32 R4, R12, R8, R4 ;  /* 0x000000080c04723c */ /* 0x010fec0000001804 */
[----:B------:R-:W-:-:S15]  /*2b300*/  IMAD.MOV.U32 R22, RZ, RZ, R9 ;  /* 0x000000ffff167224 */ /* 0x000fde00078e0009 */
[----:B------:R-:W-:-:S02]  /*2b310*/  NOP ;  /* 0x0000000000007918 */ /* 0x000fc40000000000 */
[----:B------:R-:W-:Y:S04]  /*2b320*/  STL.64 [R1+0x90], R4 ;  /* 0x0000900401007387 */ /* 0x000fe80000100a00 */
[----:B------:R0:W-:Y:S04]  /*2b330*/  STL.64 [R1+0x98], R6 ;  /* 0x0000980601007387 */ /* 0x0001e80000100a00 */
[----:B0-----:R-:W2:Y:S04]  /*2b340*/  LDL.LU R6, [R1+0x3838] ;  /* 0x0038380001067983 */ /* 0x001ea80000300800 */
[----:B------:R-:W4:Y:S01]  /*2b350*/  LDL.LU.64 R4, [R1+0x3830] ;  /* 0x0038300001047983 */ /* 0x000f220000300a00 */
[----:B------:R-:W-:-:S03]  /*2b360*/  IMAD.MOV.U32 R7, RZ, RZ, R8 ;  /* 0x000000ffff077224 */ /* 0x000fc600078e0008 */
[----:B------:R-:W4:Y:S04]  /*2b370*/  LDL.LU.64 R8, [R1+0xa20] ;  /* 0x000a200001087983 */ /* 0x000f280000300a00 */
[----:B------:R-:W4:Y:S04]  /*2b380*/  LDL.LU.64 R10, [R1+0xa28] ;  /* 0x000a2800010a7983 */ /* 0x000f280000300a00 */
[----:B------:R-:W-:Y:S04]  /*2b390*/  STL.64 [R1+0x80], R16 ;  /* 0x0000801001007387 */ /* 0x000fe80000100a00 */
[----:B------:R0:W-:Y:S04]  /*2b3a0*/  STL.64 [R1+0x88], R18 ;  /* 0x0000881201007387 */ /* 0x0001e80000100a00 */
[----:B0-----:R-:W2:Y:S04]  /*2b3b0*/  LDL.LU R18, [R1+0x3828] ;  /* 0x0038280001127983 */ /* 0x001ea80000300800 */
[----:B------:R-:W4:Y:S01]  /*2b3c0*/  LDL.LU.64 R16, [R1+0x3820] ;  /* 0x0038200001107983 */ /* 0x000f220000300a00 */
[----:B------:R-:W-:-:S03]  /*2b3d0*/  IMAD.MOV.U32 R19, RZ, RZ, R24 ;  /* 0x000000ffff137224 */ /* 0x000fc600078e0018 */
[----:B------:R-:W3:Y:S04]  /*2b3e0*/  LDL.LU.64 R26, [R1+0x3818] ;  /* 0x00381800011a7983 */ /* 0x000ee80000300a00 */
[----:B------:R-:W3:Y:S02]  /*2b3f0*/  LDL.LU.64 R24, [R1+0x3810] ;  /* 0x0038100001187983 */ /* 0x000ee40000300a00 */
[----:B---3--:R-:W-:Y:S07]  /*2b400*/  HMMA.16816.F32 R24, R12, R20, R24 ;  /* 0x000000140c18723c */ /* 0x008fee0000001818 */
[----:B----4-:R-:W-:-:S02]  /*2b410*/  IMAD.MOV.U32 R12, RZ, RZ, R17 ;  /* 0x000000ffff0c7224 */ /* 0x010fc400078e0011 */
[----:B--2---:R-:W-:Y:S01]  /*2b420*/  IMAD.MOV.U32 R13, RZ, RZ, R18 ;  /* 0x000000ffff0d7224 */ /* 0x004fe200078e0012 */
[----:B------:R-:W2:Y:S04]  /*2b430*/  LDL.LU R17, [R1+0x380c] ;  /* 0x00380c0001117983 */ /* 0x000ea80000300800 */
[----:B------:R-:W2:Y:S04]  /*2b440*/  LDL.LU R18, [R1+0x3808] ;  /* 0x0038080001127983 */ /* 0x000ea80000300800 */
[----:B------:R-:W-:Y:S05]  /*2b450*/  STL.64 [R1+0x3680], R20 ;  /* 0x0036801401007387 */ /* 0x000fea0000100a00 */
[----:B------:R-:W-:Y:S04]  /*2b460*/  STL.64 [R1+0x3208], R26 ;  /* 0x0032081a01007387 */ /* 0x000fe80000100a00 */
[----:B------:R0:W-:Y:S02]  /*2b470*/  STL.64 [R1+0x3200], R24 ;  /* 0x0032001801007387 */ /* 0x0001e40000100a00 */
[----:B0-----:R-:W-:-:S02]  /*2b480*/  IMAD.MOV.U32 R24, RZ, RZ, R19 ;  /* 0x000000ffff187224 */ /* 0x001fc400078e0013 */
[----:B------:R-:W2:Y:S01]  /*2b490*/  LDL.LU R19, [R1+0x3804] ;  /* 0x0038040001137983 */ /* 0x000ea20000300800 */
[----:B------:R-:W-:-:S03]  /*2b4a0*/  IMAD.MOV.U32 R25, RZ, RZ, R28 ;  /* 0x000000ffff197224 */ /* 0x000fc600078e001c */
[----:B------:R-:W3:Y:S04]  /*2b4b0*/  LDL.LU R28, [R1+0x3800] ;  /* 0x00380000011c7983 */ /* 0x000ee80000300800 */
[----:B------:R-:W4:Y:S04]  /*2b4c0*/  LDL R26, [R1+0x108] ;  /* 0x00010800011a7983 */ /* 0x000f280000100800 */
[----:B------:R-:W4:Y:S01]  /*2b4d0*/  LDL R27, [R1+0x10c] ;  /* 0x00010c00011b7983 */ /* 0x000f220000100800 */
[C---:B--2---:R-:W-:Y:S03]  /*2b4e0*/  HMMA.16816.F32 R8, R16.reuse, R4, R8 ;  /* 0x000000041008723c */ /* 0x044fe60000001808 */
[----:B----4-:R-:W-:Y:S04]  /*2b4f0*/  STL.64 [R1+0x3690], R26 ;  /* 0x0036901a01007387 */ /* 0x010fe80000100a00 */
[----:B------:R0:W-:Y:S04]  /*2b500*/  STL.64 [R1+0x3688], R24 ;  /* 0x0036881801007387 */ /* 0x0001e80000100a00 */
[----:B0-----:R-:W2:Y:S04]  /*2b510*/  LDL.LU.64 R24, [R1+0x9c0] ;  /* 0x0009c00001187983 */ /* 0x001ea80000300a00 */
[----:B------:R-:W2:Y:S08]  /*2b520*/  LDL.LU.64 R26, [R1+0x9c8] ;  /* 0x0009c800011a7983 */ /* 0x000eb00000300a00 */
[----:B------:R-:W-:Y:S04]  /*2b530*/  STL.64 [R1+0x7c0], R8 ;  /* 0x0007c00801007387 */ /* 0x000fe80000100a00 */
[----:B------:R0:W-:Y:S04]  /*2b540*/  STL.64 [R1+0x7c8], R10 ;  /* 0x0007c80a01007387 */ /* 0x0001e80000100a00 */
[----:B0-----:R-:W4:Y:S04]  /*2b550*/  LDL.LU.64 R10, [R1+0x37f8] ;  /* 0x0037f800010a7983 */ /* 0x001f280000300a00 */
[----:B------:R-:W2:Y:S02]  /*2b560*/  LDL.LU.64 R8, [R1+0x37f0] ;  /* 0x0037f00001087983 */ /* 0x000ea40000300a00 */
[----:B--2---:R-:W-:-:S15]  /*2b570*/  HMMA.16816.F32 R24, R16, R8, R24 ;  /* 0x000000081018723c */ /* 0x004fde0000001818 */
[----:B------:R-:W-:-:S08]  /*2b580*/  NOP ;  /* 0x0000000000007918 */ /* 0x000fd00000000000 */
[----:B------:R0:W-:Y:S04]  /*2b590*/  STL.64 [R1+0x7b0], R24 ;  /* 0x0007b01801007387 */ /* 0x0001e80000100a00 */
[----:B------:R-:W-:Y:S01]  /*2b5a0*/  STL.64 [R1+0x7b8], R26 ;  /* 0x0007b81a01007387 */ /* 0x000fe20000100a00 */
[----:B0-----:R-:W-:Y:S02]  /*2b5b0*/  IMAD.MOV.U32 R24, RZ, RZ, R7 ;  /* 0x000000ffff187224 */ /* 0x001fe400078e0007 */
[----:B------:R-:W-:Y:S01]  /*2b5c0*/  IMAD.MOV.U32 R25, RZ, RZ, R22 ;  /* 0x000000ffff197224 */ /* 0x000fe200078e0016 */
[----:B------:R-:W2:Y:S04]  /*2b5d0*/  LDL.LU R7, [R1+0x37ec] ;  /* 0x0037ec0001077983 */ /* 0x000ea80000300800 */
[----:B------:R-:W3:Y:S04]  /*2b5e0*/  LDL.LU R22, [R1+0x37e8] ;  /* 0x0037e80001167983 */ /* 0x000ee80000300800 */
[----:B------:R0:W-:Y:S02]  /*2b5f0*/  STL.64 [R1+0x36a8], R24 ;  /* 0x0036a81801007387 */ /* 0x0001e40000100a00 */
[----:B0-----:R-:W-:-:S02]  /*2b600*/  IMAD.MOV.U32 R24, RZ, RZ, R0 ;  /* 0x000000ffff187224 */ /* 0x001fc400078e0000 */
[----:B------:R-:W-:Y:S01]  /*2b610*/  IMAD.MOV.U32 R25, RZ, RZ, R29 ;  /* 0x000000ffff197224 */ /* 0x000fe200078e001d */
[----:B------:R-:W3:Y:S04]  /*2b620*/  LDL.LU R0, [R1+0x37e4] ;  /* 0x0037e40001007983 */ /* 0x000ee80000300800 */
[----:B------:R-:W3:Y:S04]  /*2b630*/  LDL.LU R29, [R1+0x37e0] ;  /* 0x0037e000011d7983 */ /* 0x000ee80000300800 */
[----:B------:R0:W-:Y:S04]  /*2b640*/  STL.64 [R1+0x36c0], R24 ;  /* 0x0036c01801007387 */ /* 0x0001e80000100a00 */
[----:B----4-:R1:W-:Y:S04]  /*2b650*/  STL.64 [R1+0x3658], R10 ;  /* 0x0036580a01007387 */ /* 0x0103e80000100a00 */
[----:B------:R-:W4:Y:S04]  /*2b660*/  LDL.LU R8, [R1+0x3f0] ;  /* 0x0003f00001087983 */ /* 0x000f280000300800 */
[----:B------:R-:W4:Y:S01]  /*2b670*/  LDL.LU R9, [R1+0x3f4] ;  /* 0x0003f40001097983 */ /* 0x000f220000300800 */
[----:B0-----:R-:W-:-:S02]  /*2b680*/  IMAD.MOV.U32 R24, RZ, RZ, R23 ;  /* 0x000000ffff187224 */ /* 0x001fc400078e0017 */
[----:B------:R-:W-:Y:S01]  /*2b690*/  IMAD.MOV.U32 R25, RZ, RZ, R3 ;  /* 0x000000ffff197224 */ /* 0x000fe200078e0003 */
[----:B-1----:R-:W2:Y:S04]  /*2b6a0*/  LDL.LU R10, [R1+0x3f8] ;  /* 0x0003f800010a7983 */ /* 0x002ea80000300800 */
[----:B------:R-:W2:Y:S04]  /*2b6b0*/  LDL.LU R11, [R1+0x3fc] ;  /* 0x0003fc00010b7983 */ /* 0x000ea80000300800 */
[----:B------:R-:W3:Y:S04]  /*2b6c0*/  LDL.LU R23, [R1+0x37dc] ;  /* 0x0037dc0001177983 */ /* 0x000ee80000300800 */
[----:B------:R-:W3:Y:S04]  /*2b6d0*/  LDL.LU R3, [R1+0x37d8] ;  /* 0x0037d80001037983 */ /* 0x000ee80000300800 */
[----:B------:R0:W-:Y:S04]  /*2b6e0*/  STL.64 [R1+0x36d8], R24 ;  /* 0x0036d81801007387 */ /* 0x0001e80000100a00 */
[----:B0-----:R-:W4:Y:S04]  /*2b6f0*/  LDL.LU.64 R24, [R1+0x8f0] ;  /* 0x0008f00001187983 */ /* 0x001f280000300a00 */
[----:B------:R-:W4:Y:S02]  /*2b700*/  LDL.LU.64 R26, [R1+0x8f8] ;  /* 0x0008f800011a7983 */ /* 0x000f240000300a00 */
[----:B----4-:R-:W-:Y:S02]  /*2b710*/  HMMA.16816.F32 R12, R16, R12, R24 ;  /* 0x0000000c100c723c */ /* 0x010fe40000001818 */
[----:B--2---:R-:W-:Y:S04]  /*2b720*/  STL.64 [R1+0x3678], R10 ;  /* 0x0036780a01007387 */ /* 0x004fe80000100a00 */
[----:B------:R-:W-:Y:S01]  /*2b730*/  STL.64 [R1+0x3670], R8 ;  /* 0x0036700801007387 */ /* 0x000fe20000100a00 */
[----:B------:R-:W-:-:S02]  /*2b740*/  IMAD.MOV.U32 R24, RZ, RZ, R2 ;  /* 0x000000ffff187224 */ /* 0x000fc400078e0002 */
[----:B------:R-:W-:-:S14]  /*2b750*/  IMAD.MOV.U32 R25, RZ, RZ, R6 ;  /* 0x000000ffff197224 */ /* 0x000fdc00078e0006 */
[----:B------:R-:W-:Y:S04]  /*2b760*/  STL.64 [R1+0x7f0], R12 ;  /* 0x0007f00c01007387 */ /* 0x000fe80000100a00 */
[----:B------:R-:W-:Y:S04]  /*2b770*/  STL [R1+0x7f8], R14 ;  /* 0x0007f80e01007387 */ /* 0x000fe80000100800 */
[----:B------:R-:W2:Y:S04]  /*2b780*/  LDL.LU R2, [R1+0x37d4] ;  /* 0x0037d40001027983 */ /* 0x000ea80000300800 */
[----:B------:R-:W4:Y:S04]  /*2b790*/  LDL.LU R6, [R1+0x37d0] ;  /* 0x0037d00001067983 */ /* 0x000f280000300800 */
[----:B------:R0:W-:Y:S02]  /*2b7a0*/  STL.64 [R1+0x36f0], R24 ;  /* 0x0036f01801007387 */ /* 0x0001e40000100a00 */
[----:B0-----:R-:W-:-:S02]  /*2b7b0*/  IMAD.MOV.U32 R24, RZ, RZ, R7 ;  /* 0x000000ffff187224 */ /* 0x001fc400078e0007 */
[----:B---3--:R-:W-:Y:S01]  /*2b7c0*/  IMAD.MOV.U32 R25, RZ, RZ, R28 ;  /* 0x000000ffff197224 */ /* 0x008fe200078e001c */
[----:B------:R-:W3:Y:S04]  /*2b7d0*/  LDL.LU R7, [R1+0x37cc] ;  /* 0x0037cc0001077983 */ /* 0x000ee80000300800 */
[----:B------:R-:W4:Y:S04]  /*2b7e0*/  LDL.LU R28, [R1+0x37c8] ;  /* 0x0037c800011c7983 */ /* 0x000f280000300800 */
[----:B------:R0:W-:Y:S02]  /*2b7f0*/  STL.64 [R1+0x3708], R24 ;  /* 0x0037081801007387 */ /* 0x0001e40000100a00 */
[----:B0-----:R-:W-:-:S02]  /*2b800*/  IMAD.MOV.U32 R24, RZ, RZ, R0 ;  /* 0x000000ffff187224 */ /* 0x001fc400078e0000 */
[----:B------:R-:W-:Y:S01]  /*2b810*/  IMAD.MOV.U32 R25, RZ, RZ, R22 ;  /* 0x000000ffff197224 */ /* 0x000fe200078e0016 */
[----:B------:R-:W4:Y:S04]  /*2b820*/  LDL.LU R0, [R1+0x37c4] ;  /* 0x0037c40001007983 */ /* 0x000f280000300800 */
[----:B------:R-:W4:Y:S04]  /*2b830*/  LDL.LU R22, [R1+0x37c0] ;  /* 0x0037c00001167983 */ /* 0x000f280000300800 */
[----:B------:R0:W-:Y:S02]  /*2b840*/  STL.64 [R1+0x3720], R24 ;  /* 0x0037201801007387 */ /* 0x0001e40000100a00 */
[----:B0-----:R-:W-:-:S02]  /*2b850*/  IMAD.MOV.U32 R24, RZ, RZ, R23 ;  /* 0x000000ffff187224 */ /* 0x001fc400078e0017 */
[----:B------:R-:W4:Y:S01]  /*2b860*/  LDL.LU R23, [R1+0x37bc] ;  /* 0x0037bc0001177983 */ /* 0x000f220000300800 */
[----:B------:R-:W-:-:S03]  /*2b870*/  IMAD.MOV.U32 R25, RZ, RZ, R29 ;  /* 0x000000ffff197224 */ /* 0x000fc600078e001d */
[----:B------:R-:W4:Y:S04]  /*2b880*/  LDL.LU R29, [R1+0x37b8] ;  /* 0x0037b800011d7983 */ /* 0x000f280000300800 */
[----:B------:R0:W-:Y:S02]  /*2b890*/  STL.64 [R1+0x3738], R24 ;  /* 0x0037381801007387 */ /* 0x0001e40000100a00 */
[----:B0-----:R-:W-:Y:S02]  /*2b8a0*/  IMAD.MOV.U32 R25, RZ, RZ, R3 ;  /* 0x000000ffff197224 */ /* 0x001fe400078e0003 */
[----:B--2---:R-:W-:Y:S02]  /*2b8b0*/  IMAD.MOV.U32 R24, RZ, RZ, R2 ;  /* 0x000000ffff187224 */ /* 0x004fe400078e0002 */
[----:B------:R-:W2:Y:S04]  /*2b8c0*/  LDL.LU R2, [R1+0x37b4] ;  /* 0x0037b40001027983 */ /* 0x000ea80000300800 */
[----:B------:R-:W2:Y:S04]  /*2b8d0*/  LDL.LU R3, [R1+0x37b0] ;  /* 0x0037b00001037983 */ /* 0x000ea80000300800 */
[----:B------:R3:W-:Y:S02]  /*2b8e0*/  STL.64 [R1+0x3750], R24 ;  /* 0x0037501801007387 */ /* 0x0007e40000100a00 */
[----:B---3--:R-:W-:-:S02]  /*2b8f0*/  IMAD.MOV.U32 R24, RZ, RZ, R7 ;  /* 0x000000ffff187224 */ /* 0x008fc400078e0007 */
[----:B----4-:R-:W-:Y:S01]  /*2b900*/  IMAD.MOV.U32 R25, RZ, RZ, R6 ;  /* 0x000000ffff197224 */ /* 0x010fe200078e0006 */
[----:B------:R-:W3:Y:S04]  /*2b910*/  LDL.LU R7, [R1+0x37ac] ;  /* 0x0037ac0001077983 */ /* 0x000ee80000300800 */
[----:B------:R-:W4:Y:S04]  /*2b920*/  LDL.LU R6, [R1+0x37a8] ;  /* 0x0037a80001067983 */ /* 0x000f280000300800 */
[----:B------:R0:W-:Y:S02]  /*2b930*/  STL.64 [R1+0x3768], R24 ;  /* 0x0037681801007387 */ /* 0x0001e40000100a00 */
[----:B0-----:R-:W-:-:S02]  /*2b940*/  IMAD.MOV.U32 R24, RZ, RZ, R0 ;  /* 0x000000ffff187224 */ /* 0x001fc400078e0000 */
[----:B------:R-:W-:Y:S01]  /*2b950*/  IMAD.MOV.U32 R25, RZ, RZ, R28 ;  /* 0x000000ffff197224 */ /* 0x000fe200078e001c */
[----:B------:R-:W2:Y:S04]  /*2b960*/  LDL.LU R0, [R1+0x37a4] ;  /* 0x0037a40001007983 */ /* 0x000ea80000300800 */
[----:B------:R-:W2:Y:S04]  /*2b970*/  LDL.LU R28, [R1+0x37a0] ;  /* 0x0037a000011c7983 */ /* 0x000ea80000300800 */
[----:B------:R0:W-:Y:S04]  /*2b980*/  STL.64 [R1+0x3780], R24 ;  /* 0x0037801801007387 */ /* 0x0001e80000100a00 */
[----:B------:R-:W3:Y:S01]  /*2b990*/  LDL.LU.64 R20, [R1+0x890] ;  /* 0x0008900001147983 */ /* 0x000ee20000300a00 */
[----:B0-----:R-:W-:-:S02]  /*2b9a0*/  IMAD.MOV.U32 R24, RZ, RZ, R23 ;  /* 0x000000ffff187224 */ /* 0x001fc400078e0017 */
[----:B------:R-:W-:Y:S02]  /*2b9b0*/  IMAD.MOV.U32 R25, RZ, RZ, R22 ;  /* 0x000000ffff197224 */ /* 0x000fe400078e0016 */
        /* <DEDUP_REMOVED lines=40> */
[----:B------:R-:W4:Y:S01]  /*2bc40*/  LDL.LU.64 R22, [R1+0x8d8] ;  /* 0x0008d80001167983 */ /* 0x000f220000300a00 */
[----:B------:R-:W-:-:S03]  /*2bc50*/  IMAD.MOV.U32 R4, RZ, RZ, R15 ;  /* 0x000000ffff047224 */ /* 0x000fc600078e000f */
[----:B------:R-:W0:Y:S04]  /*2bc60*/  LDSM.16.MT88.4 R12, [R29+UR4+0x2080] ;  /* 0x002080041d0c783b */ /* 0x000e280008004200 */
[----:B----4-:R-:W-:Y:S04]  /*2bc70*/  STL.64 [R1+0x3790], R22 ;  /* 0x0037901601007387 */ /* 0x010fe80000100a00 */
[----:B---3--:R1:W-:Y:S04]  /*2bc80*/  STL.64 [R1+0x3788], R20 ;  /* 0x0037881401007387 */ /* 0x0083e80000100a00 */
[----:B-1----:R-:W3:Y:S04]  /*2bc90*/  LDL.LU.64 R20, [R1+0x8e0] ;  /* 0x0008e00001147983 */ /* 0x002ee80000300a00 */
[----:B------:R-:W3:Y:S04]  /*2bca0*/  LDL.LU.64 R22, [R1+0x8e8] ;  /* 0x0008e80001167983 */ /* 0x000ee80000300a00 */
[----:B------:R-:W4:Y:S04]  /*2bcb0*/  LDL.LU.64 R8, [R1+0x880] ;  /* 0x0008800001087983 */ /* 0x000f280000300a00 */
[----:B------:R-:W4:Y:S04]  /*2bcc0*/  LDL.LU.64 R10, [R1+0x888] ;  /* 0x00088800010a7983 */ /* 0x000f280000300a00 */
[----:B------:R-:W-:Y:S04]  /*2bcd0*/  STL [R1+0x30c8], R4 ;  /* 0x0030c80401007387 */ /* 0x000fe80000100800 */
[----:B0-----:R0:W-:Y:S04]  /*2bce0*/  STL.64 [R1+0x3548], R14 ;  /* 0x0035480e01007387 */ /* 0x0011e80000100a00 */
[----:B------:R1:W-:Y:S01]  /*2bcf0*/  STL.64 [R1+0x3540], R12 ;  /* 0x0035400c01007387 */ /* 0x0003e20000100a00 */
[----:B0-----:R-:W-:-:S03]  /*2bd00*/  IMAD.MOV.U32 R14, RZ, RZ, R6 ;  /* 0x000000ffff0e7224 */ /* 0x001fc600078e0006 */
[----:B-1----:R-:W2:Y:S04]  /*2bd10*/  LDL.LU R12, [R1+0x4c0] ;  /* 0x0004c000010c7983 */ /* 0x002ea80000300800 */
[----:B------:R-:W2:Y:S04]  /*2bd20*/  LDL.LU R13, [R1+0x4c4] ;  /* 0x0004c400010d7983 */ /* 0x000ea80000300800 */
[----:B------:R-:W2:Y:S01]  /*2bd30*/  LDL.LU R6, [R1+0x379c] ;  /* 0x00379c0001067983 */ /* 0x000ea20000300800 */
[----:B------:R-:W-:-:S03]  /*2bd40*/  IMAD.MOV.U32 R15, RZ, RZ, R7 ;  /* 0x000000ffff0f7224 */ /* 0x000fc600078e0007 */
[----:B------:R-:W2:Y:S01]  /*2bd50*/  LDL.LU R7, [R1+0x3798] ;  /* 0x0037980001077983 */ /* 0x000ea20000300800 */
        /* <DEDUP_REMOVED lines=74> */
[----:B------:R-:W-:Y:S04]  /*2c200*/  STL.64 [R1+0x8f0], R24 ;  /* 0x0008f01801007387 */ /* 0x000fe80000100a00 */
[----:B------:R0:W-:Y:S04]  /*2c210*/  STL.64 [R1+0x8f8], R26 ;  /* 0x0008f81a01007387 */ /* 0x0001e80000100a00 */
[----:B0-----:R-:W4:Y:S04]  /*2c220*/  LDL.LU.64 R26, [R1+0x3690] ;  /* 0x00369000011a7983 */ /* 0x001f280000300a00 */
[----:B------:R-:W3:Y:S02]  /*2c230*/  LDL.LU.64 R24, [R1+0x3688] ;  /* 0x0036880001187983 */ /* 0x000ee40000300a00 */
[----:B---3--:R-:W-:-:S15]  /*2c240*/  HMMA.16816.F32 R20, R16, R24, R20 ;  /* 0x000000181014723c */ /* 0x008fde0000001814 */
[----:B------:R-:W-:-:S08]  /*2c250*/  NOP ;  /* 0x0000000000007918 */ /* 0x000fd00000000000 */
[----:B------:R0:W-:Y:S04]  /*2c260*/  STL.64 [R1+0x930], R20 ;  /* 0x0009301401007387 */ /* 0x0001e80000100a00 */
[----:B------:R-:W-:Y:S04]  /*2c270*/  STL.64 [R1+0x938], R22 ;  /* 0x0009381601007387 */ /* 0x000fe80000100a00 */
[----:B0-----:R-:W3:Y:S04]  /*2c280*/  LDL.LU.64 R20, [R1+0x3680] ;  /* 0x0036800001147983 */ /* 0x001ee80000300a00 */
[----:B----4-:R0:W-:Y:S04]  /*2c290*/  STL.64 [R1+0x35c8], R26 ;  /* 0x0035c81a01007387 */ /* 0x0101e80000100a00 */
[----:B0-----:R-:W4:Y:S01]  /*2c2a0*/  LDL.64 R26, [R1+0x8] ;  /* 0x00000800011a7983 */ /* 0x001f220000100a00 */
[----:B---3--:R-:W-:Y:S03]  /*2c2b0*/  HMMA.16816.F32 R16, R16, R20, R8 ;  /* 0x000000141010723c */ /* 0x008fe60000001808 */
[----:B------:R-:W2:Y:S04]  /*2c2c0*/  LDL.LU.64 R10, [R1+0x3678] ;  /* 0x00367800010a7983 */ /* 0x000ea80000300a00 */
[----:B------:R-:W2:Y:S04]  /*2c2d0*/  LDL.LU.64 R8, [R1+0x3670] ;  /* 0x0036700001087983 */ /* 0x000ea80000300a00 */
[----:B------:R-:W2:Y:S04]  /*2c2e0*/  LDL.LU.64 R22, [R1+0x3668] ;  /* 0x0036680001167983 */ /* 0x000ea80000300a00 */
[----:B------:R-:W2:Y:S08]  /*2c2f0*/  LDL.LU.64 R20, [R1+0x3660] ;  /* 0x0036600001147983 */ /* 0x000eb00000300a00 */
[----:B------:R0:W-:Y:S04]  /*2c300*/  STL.64 [R1+0x920], R16 ;  /* 0x0009201001007387 */ /* 0x0001e80000100a00 */
[----:B------:R-:W-:Y:S04]  /*2c310*/  STL.64 [R1+0x928], R18 ;  /* 0x0009281201007387 */ /* 0x000fe80000100a00 */
[----:B0-----:R-:W3:Y:S04]  /*2c320*/  LDL.LU R16, [R1+0x3e0] ;  /* 0x0003e00001107983 */ /* 0x001ee80000300800 */
[----:B------:R-:W3:Y:S01]  /*2c330*/  LDL.LU R17, [R1+0x3e4] ;  /* 0x0003e40001117983 */ /* 0x000ee20000300800 */
[----:B--2---:R-:W-:-:S15]  /*2c340*/  HMMA.16816.F32 R8, R20, R6, R8 ;  /* 0x000000061408723c */ /* 0x004fde0000001808 */
[----:B------:R-:W-:-:S08]  /*2c350*/  NOP ;  /* 0x0000000000007918 */ /* 0x000fd00000000000 */
[----:B------:R-:W-:Y:S04]  /*2c360*/  STL.64 [R1+0x910], R8 ;  /* 0x0009100801007387 */ /* 0x000fe80000100a00 */
[----:B------:R0:W-:Y:S04]  /*2c370*/  STL.64 [R1+0x918], R10 ;  /* 0x0009180a01007387 */ /* 0x0001e80000100a00 */
[----:B0-----:R-:W3:Y:S01]  /*2c380*/  LDL.LU.64 R10, [R1+0x3658] ;  /* 0x00365800010a7983 */ /* 0x001ee20000300a00 */
[----:B------:R-:W-:Y:S02]  /*2c390*/  IMAD.MOV.U32 R18, RZ, RZ, R28 ;  /* 0x000000ffff127224 */ /* 0x000fe400078e001c */
[----:B------:R-:W-:-:S07]  /*2c3a0*/  IMAD.MOV.U32 R19, RZ, RZ, R0 ;  /* 0x000000ffff137224 */ /* 0x000fce00078e0000 */
[----:B---3--:R-:W-:Y:S06]  /*2c3b0*/  HMMA.16816.F32 R16, R20, R10, R16 ;  /* 0x0000000a1410723c */ /* 0x008fec0000001810 */
[----:B------:R-:W-:Y:S04]  /*2c3c0*/  STL [R1+0x353c], R10 ;  /* 0x00353c0a01007387 */ /* 0x000fe80000100800 */
[----:B------:R-:W-:-:S13]  /*2c3d0*/  STL [R1+0x3538], R11 ;  /* 0x0035380b01007387 */ /* 0x000fda0000100800 */
[----:B------:R-:W-:Y:S04]  /*2c3e0*/  STL.64 [R1+0x900], R16 ;  /* 0x0009001001007387 */ /* 0x000fe80000100a00 */
[----:B------:R-:W-:Y:S04]  /*2c3f0*/  STL.64 [R1+0x908], R18 ;  /* 0x0009081201007387 */ /* 0x000fe80000100a00 */
[----:B------:R-:W0:Y:S04]  /*2c400*/  LDSM.16.MT88.4 R16, [R29+UR4+0x2100] ;  /* 0x002100041d10783b */ /* 0x000e280008004200 */
[----:B0-----:R0:W-:Y:S04]  /*2c410*/  STL.64 [R1+0x3428], R18 ;  /* 0x0034281201007387 */ /* 0x0011e80000100a00 */
[----:B------:R-:W-:Y:S04]  /*2c420*/  STL.64 [R1+0x3420], R16 ;  /* 0x0034201001007387 */ /* 0x000fe80000100a00 */
[----:B0-----:R-:W2:Y:S01]  /*2c430*/  LDL.64 R18, [R1+0xf8] ;  /* 0x0000f80001127983 */ /* 0x001ea20000100a00 */
[----:B----4-:R-:W-:Y:S06]  /*2c440*/  HMMA.16816.F32 R12, R20, R26, R12 ;  /* 0x0000001a140c723c */ /* 0x010fec000000180c */
[----:B------:R-:W-:-:S02]  /*2c450*/  IMAD.MOV.U32 R5, RZ, RZ, R26 ;  /* 0x000000ffff057224 */ /* 0x000fc400078e001a */
[----:B------:R-:W-:Y:S01]  /*2c460*/  IMAD.MOV.U32 R4, RZ, RZ, R27 ;  /* 0x000000ffff047224 */ /* 0x000fe200078e001b */
[----:B--2---:R-:W-:-:S14]  /*2c470*/  STL.64 [R1+0x3570], R18 ;  /* 0x0035701201007387 */ /* 0x004fdc0000100a00 */
[----:B------:R-:W-:Y:S04]  /*2c480*/  STL.64 [R1+0x990], R12 ;  /* 0x0009900c01007387 */ /* 0x000fe80000100a00 */
[----:B------:R-:W-:Y:S04]  /*2c490*/  STL.64 [R1+0x3558], R6 ;  /* 0x0035580601007387 */ /* 0x000fe80000100a00 */
[----:B------:R0:W-:Y:S04]  /*2c4a0*/  STL.64 [R1+0x3550], R4 ;  /* 0x0035500401007387 */ /* 0x0001e80000100a00 */
[----:B0-----:R-:W2:Y:S04]  /*2c4b0*/  LDL.LU R4, [R1+0x400] ;  /* 0x0004000001047983 */ /* 0x001ea80000300800 */
[----:B------:R-:W2:Y:S04]  /*2c4c0*/  LDL.LU R5, [R1+0x404] ;  /* 0x0004040001057983 */ /* 0x000ea80000300800 */
[----:B------:R-:W3:Y:S04]  /*2c4d0*/  LDL.LU R6, [R1+0x408] ;  /* 0x0004080001067983 */ /* 0x000ee80000300800 */
[----:B------:R-:W3:Y:S04]  /*2c4e0*/  LDL.LU R7, [R1+0x40c] ;  /* 0x00040c0001077983 */ /* 0x000ee80000300800 */
[----:B------:R-:W4:Y:S04]  /*2c4f0*/  LDL.LU R16, [R1+0x410] ;  /* 0x0004100001107983 */ /* 0x000f280000300800 */
[----:B------:R-:W4:Y:S04]  /*2c500*/  LDL.LU R17, [R1+0x414] ;  /* 0x0004140001117983 */ /* 0x000f280000300800 */
[----:B------:R-:W2:Y:S04]  /*2c510*/  LDL.LU R18, [R1+0x418] ;  /* 0x0004180001127983 */ /* 0x000ea80000300800 */
[----:B------:R-:W2:Y:S04]  /*2c520*/  LDL.LU R19, [R1+0x41c] ;  /* 0x00041c0001137983 */ /* 0x000ea80000300800 */
[----:B--2---:R0:W-:Y:S04]  /*2c530*/  STL.64 [R1+0x3580], R18 ;  /* 0x0035801201007387 */ /* 0x0041e80000100a00 */
[----:B----4-:R-:W-:Y:S04]  /*2c540*/  STL.64 [R1+0x3578], R16 ;  /* 0x0035781001007387 */ /* 0x010fe80000100a00 */
[----:B0-----:R-:W2:Y:S04]  /*2c550*/  LDL.64 R18, [R1+0x128] ;  /* 0x0001280001127983 */ /* 0x001ea80000100a00 */
[----:B--2---:R0:W-:Y:S04]  /*2c560*/  STL.64 [R1+0x3590], R18 ;  /* 0x0035901201007387 */ /* 0x0041e80000100a00 */
[----:B0-----:R-:W2:Y:S04]  /*2c570*/  LDL.64 R18, [R1+0x138] ;  /* 0x0001380001127983 */ /* 0x001ea80000100a00 */
[----:B--2---:R0:W-:Y:S04]  /*2c580*/  STL.64 [R1+0x35a8], R18 ;  /* 0x0035a81201007387 */ /* 0x0041e80000100a00 */
[----:B0-----:R-:W2:Y:S04]  /*2c590*/  LDL R18, [R1+0x148] ;  /* 0x0001480001127983 */ /* 0x001ea80000100800 */
[----:B------:R-:W2:Y:S04]  /*2c5a0*/  LDL R19, [R1+0x14c] ;  /* 0x00014c0001137983 */ /* 0x000ea80000100800 */
[----:B--2---:R-:W-:Y:S04]  /*2c5b0*/  STL.64 [R1+0x35c0], R18 ;  /* 0x0035c01201007387 */ /* 0x004fe80000100a00 */
[----:B---3--:R0:W-:Y:S04]  /*2c5c0*/  STL.64 [R1+0x3568], R6 ;  /* 0x0035680601007387 */ /* 0x0081e80000100a00 */
[----:B------:R1:W-:Y:S04]  /*2c5d0*/  STL.64 [R1+0x3560], R4 ;  /* 0x0035600401007387 */ /* 0x0003e80000100a00 */
[----:B0-----:R-:W2:Y:S04]  /*2c5e0*/  LDL.64 R6, [R1+0x118] ;  /* 0x0001180001067983 */ /* 0x001ea80000100a00 */
[----:B--2---:R0:W-:Y:S04]  /*2c5f0*/  STL.64 [R1+0x3588], R6 ;  /* 0x0035880601007387 */ /* 0x0041e80000100a00 */
[----:B-1----:R-:W2:Y:S04]  /*2c600*/  LDL.LU R4, [R1+0x420] ;  /* 0x0004200001047983 */ /* 0x002ea80000300800 */
[----:B------:R-:W2:Y:S04]  /*2c610*/  LDL.LU R5, [R1+0x424] ;  /* 0x0004240001057983 */ /* 0x000ea80000300800 */
[----:B0-----:R-:W3:Y:S04]  /*2c620*/  LDL.LU R6, [R1+0x428] ;  /* 0x0004280001067983 */ /* 0x001ee80000300800 */
[----:B------:R-:W3:Y:S04]  /*2c630*/  LDL.LU R7, [R1+0x42c] ;  /* 0x00042c0001077983 */ /* 0x000ee80000300800 */
[----:B------:R-:W4:Y:S04]  /*2c640*/  LDL.LU R24, [R1+0x450] ;  /* 0x0004500001187983 */ /* 0x000f280000300800 */
[----:B------:R-:W4:Y:S04]  /*2c650*/  LDL.LU R25, [R1+0x454] ;  /* 0x0004540001197983 */ /* 0x000f280000300800 */
[----:B------:R-:W2:Y:S04]  /*2c660*/  LDL.LU R26, [R1+0x458] ;  /* 0x00045800011a7983 */ /* 0x000ea80000300800 */
[----:B------:R-:W2:Y:S04]  /*2c670*/  LDL.LU R27, [R1+0x45c] ;  /* 0x00045c00011b7983 */ /* 0x000ea80000300800 */
[----:B--2---:R0:W-:Y:S04]  /*2c680*/  STL.64 [R1+0x35d8], R26 ;  /* 0x0035d81a01007387 */ /* 0x0041e80000100a00 */
[----:B----4-:R-:W-:Y:S04]  /*2c690*/  STL.64 [R1+0x35d0], R24 ;  /* 0x0035d01801007387 */ /* 0x010fe80000100a00 */
[----:B0-----:R-:W2:Y:S04]  /*2c6a0*/  LDL R26, [R1+0x168] ;  /* 0x00016800011a7983 */ /* 0x001ea80000100800 */
[----:B------:R-:W2:Y:S04]  /*2c6b0*/  LDL R27, [R1+0x16c] ;  /* 0x00016c00011b7983 */ /* 0x000ea80000100800 */
[----:B--2---:R0:W-:Y:S04]  /*2c6c0*/  STL.64 [R1+0x35e8], R26 ;  /* 0x0035e81a01007387 */ /* 0x0041e80000100a00 */
[----:B0-----:R-:W2:Y:S04]  /*2c6d0*/  LDL.64 R26, [R1+0x178] ;  /* 0x00017800011a7983 */ /* 0x001ea80000100a00 */
[----:B--2---:R-:W-:Y:S04]  /*2c6e0*/  STL.64 [R1+0x3600], R26 ;  /* 0x0036001a01007387 */ /* 0x004fe80000100a00 */
[----:B------:R-:W2:Y:S04]  /*2c6f0*/  LDL.64 R18, [R1+0x158] ;  /* 0x0001580001127983 */ /* 0x000ea80000100a00 */
[----:B--2---:R0:W-:Y:S04]  /*2c700*/  STL.64 [R1+0x35e0], R18 ;  /* 0x0035e01201007387 */ /* 0x0041e80000100a00 */
[----:B------:R-:W2:Y:S04]  /*2c710*/  LDL.LU R16, [R1+0x460] ;  /* 0x0004600001107983 */ /* 0x000ea80000300800 */
[----:B------:R-:W2:Y:S04]  /*2c720*/  LDL.LU R17, [R1+0x464] ;  /* 0x0004640001117983 */ /* 0x000ea80000300800 */
[----:B0-----:R-:W4:Y:S04]  /*2c730*/  LDL.LU R18, [R1+0x468] ;  /* 0x0004680001127983 */ /* 0x001f280000300800 */
[----:B------:R-:W4:Y:S04]  /*2c740*/  LDL.LU R19, [R1+0x46c] ;  /* 0x00046c0001137983 */ /* 0x000f280000300800 */
[----:B------:R-:W3:Y:S04]  /*2c750*/  LDL R26, [R1+0x188] ;  /* 0x00018800011a7983 */ /* 0x000ee80000100800 */
[----:B------:R-:W3:Y:S04]  /*2c760*/  LDL R27, [R1+0x18c] ;  /* 0x00018c00011b7983 */ /* 0x000ee80000100800 */
[----:B---3--:R-:W-:Y:S04]  /*2c770*/  STL.64 [R1+0x3618], R26 ;  /* 0x0036181a01007387 */ /* 0x008fe80000100a00 */
[----:B----4-:R-:W-:Y:S04]  /*2c780*/  STL.64 [R1+0x35f8], R18 ;  /* 0x0035f81201007387 */ /* 0x010fe80000100a00 */
[----:B--2---:R0:W-:Y:S04]  /*2c790*/  STL.64 [R1+0x35f0], R16 ;  /* 0x0035f01001007387 */ /* 0x0041e80000100a00 */
[----:B0-----:R-:W2:Y:S04]  /*2c7a0*/  LDL.LU R16, [R1+0x470] ;  /* 0x0004700001107983 */ /* 0x001ea80000300800 */
[----:B------:R-:W2:Y:S04]  /*2c7b0*/  LDL.LU R17, [R1+0x474] ;  /* 0x0004740001117983 */ /* 0x000ea80000300800 */
[----:B------:R-:W3:Y:S04]  /*2c7c0*/  LDL.LU R18, [R1+0x478] ;  /* 0x0004780001127983 */ /* 0x000ee80000300800 */
[----:B------:R-:W3:Y:S04]  /*2c7d0*/  LDL.LU R19, [R1+0x47c] ;  /* 0x00047c0001137983 */ /* 0x000ee80000300800 */
[----:B------:R-:W4:Y:S04]  /*2c7e0*/  LDL R26, [R1+0x198] ;  /* 0x00019800011a7983 */ /* 0x000f280000100800 */
[----:B------:R-:W4:Y:S04]  /*2c7f0*/  LDL R27, [R1+0x19c] ;  /* 0x00019c00011b7983 */ /* 0x000f280000100800 */
[----:B------:R-:W2:Y:S04]  /*2c800*/  LDL.LU R8, [R1+0x4a0] ;  /* 0x0004a00001087983 */ /* 0x000ea80000300800 */
[----:B------:R-:W2:Y:S04]  /*2c810*/  LDL.LU R9, [R1+0x4a4] ;  /* 0x0004a40001097983 */ /* 0x000ea80000300800 */
[----:B------:R-:W3:Y:S04]  /*2c820*/  LDL.LU R10, [R1+0x4a8] ;  /* 0x0004a800010a7983 */ /* 0x000ee80000300800 */
[----:B------:R-:W3:Y:S04]  /*2c830*/  LDL.LU R11, [R1+0x4ac] ;  /* 0x0004ac00010b7983 */ /* 0x000ee80000300800 */
[----:B---3--:R-:W-:Y:S04]  /*2c840*/  STL.64 [R1+0x3650], R10 ;  /* 0x0036500a01007387 */ /* 0x008fe80000100a00 */
[----:B--2---:R-:W-:Y:S04]  /*2c850*/  STL.64 [R1+0x3648], R8 ;  /* 0x0036480801007387 */ /* 0x004fe80000100a00 */
[----:B----4-:R0:W-:Y:S04]  /*2c860*/  STL.64 [R1+0x3630], R26 ;  /* 0x0036301a01007387 */ /* 0x0101e80000100a00 */
[----:B0-----:R-:W2:Y:S04]  /*2c870*/  LDL R26, [R1+0x1b8] ;  /* 0x0001b800011a7983 */ /* 0x001ea80000100800 */
[----:B------:R-:W2:Y:S04]  /*2c880*/  LDL R27, [R1+0x1bc] ;  /* 0x0001bc00011b7983 */ /* 0x000ea80000100800 */
[----:B------:R-:W2:Y:S04]  /*2c890*/  LDL.LU R8, [R1+0x4b0] ;  /* 0x0004b00001087983 */ /* 0x000ea80000300800 */
[----:B------:R-:W2:Y:S04]  /*2c8a0*/  LDL.LU R9, [R1+0x4b4] ;  /* 0x0004b40001097983 */ /* 0x000ea80000300800 */
[----:B------:R-:W2:Y:S04]  /*2c8b0*/  LDL.LU R10, [R1+0x4b8] ;  /* 0x0004b800010a7983 */ /* 0x000ea80000300800 */
[----:B------:R-:W2:Y:S04]  /*2c8c0*/  LDL.LU R11, [R1+0x4bc] ;  /* 0x0004bc00010b7983 */ /* 0x000ea80000300800 */
[----:B------:R-:W-:Y:S04]  /*2c8d0*/  STL.64 [R1+0x3610], R18 ;  /* 0x0036101201007387 */ /* 0x000fe80000100a00 */
[----:B------:R0:W-:Y:S04]  /*2c8e0*/  STL.64 [R1+0x3608], R16 ;  /* 0x0036081001007387 */ /* 0x0001e80000100a00 */
[----:B0-----:R-:W3:Y:S04]  /*2c8f0*/  LDL.LU R16, [R1+0x480] ;  /* 0x0004800001107983 */ /* 0x001ee80000300800 */
[----:B------:R-:W3:Y:S04]  /*2c900*/  LDL.LU R17, [R1+0x484] ;  /* 0x0004840001117983 */ /* 0x000ee80000300800 */
[----:B------:R-:W4:Y:S04]  /*2c910*/  LDL.LU R18, [R1+0x488] ;  /* 0x0004880001127983 */ /* 0x000f280000300800 */
[----:B------:R-:W4:Y:S04]  /*2c920*/  LDL.LU R19, [R1+0x48c] ;  /* 0x00048c0001137983 */ /* 0x000f280000300800 */
[----:B----4-:R-:W-:Y:S04]  /*2c930*/  STL.64 [R1+0x3628], R18 ;  /* 0x0036281201007387 */ /* 0x010fe80000100a00 */
[----:B---3--:R0:W-:Y:S04]  /*2c940*/  STL.64 [R1+0x3620], R16 ;  /* 0x0036201001007387 */ /* 0x0081e80000100a00 */
[----:B0-----:R-:W3:Y:S04]  /*2c950*/  LDL.LU R16, [R1+0x490] ;  /* 0x0004900001107983 */ /* 0x001ee80000300800 */
[----:B------:R-:W3:Y:S04]  /*2c960*/  LDL.LU R17, [R1+0x494] ;  /* 0x0004940001117983 */ /* 0x000ee80000300800 */
[----:B------:R-:W4:Y:S04]  /*2c970*/  LDL.LU R18, [R1+0x498] ;  /* 0x0004980001127983 */ /* 0x000f280000300800 */
[----:B------:R-:W4:Y:S04]  /*2c980*/  LDL.LU R19, [R1+0x49c] ;  /* 0x00049c0001137983 */ /* 0x000f280000300800 */
[----:B----4-:R0:W-:Y:S04]  /*2c990*/  STL.64 [R1+0x3640], R18 ;  /* 0x0036401201007387 */ /* 0x0101e80000100a00 */
[----:B---3--:R-:W-:Y:S04]  /*2c9a0*/  STL.64 [R1+0x3638], R16 ;  /* 0x0036381001007387 */ /* 0x008fe80000100a00 */
[----:B0-----:R-:W3:Y:S04]  /*2c9b0*/  LDL.64 R18, [R1+0x1a8] ;  /* 0x0001a80001127983 */ /* 0x001ee80000100a00 */
[----:B------:R-:W-:Y:S04]  /*2c9c0*/  STL.64 [R1+0x35a0], R6 ;  /* 0x0035a00601007387 */ /* 0x000fe80000100a00 */
[----:B------:R0:W-:Y:S04]  /*2c9d0*/  STL.64 [R1+0x3598], R4 ;  /* 0x0035980401007387 */ /* 0x0001e80000100a00 */
[----:B0-----:R-:W4:Y:S04]  /*2c9e0*/  LDL.LU R4, [R1+0x430] ;  /* 0x0004300001047983 */ /* 0x001f280000300800 */
[----:B------:R-:W4:Y:S04]  /*2c9f0*/  LDL.LU R5, [R1+0x434] ;  /* 0x0004340001057983 */ /* 0x000f280000300800 */
[----:B------:R-:W3:Y:S04]  /*2ca00*/  LDL.LU R6, [R1+0x438] ;  /* 0x0004380001067983 */ /* 0x000ee80000300800 */
[----:B------:R-:W3:Y:S01]  /*2ca10*/  LDL.LU R7, [R1+0x43c] ;  /* 0x00043c0001077983 */ /* 0x000ee20000300800 */
[----:B------:R-:W-:-:S02]  /*2ca20*/  IMAD.MOV.U32 R0, RZ, RZ, R15 ;  /* 0x000000ffff007224 */ /* 0x000fc400078e000f */
[----:B------:R-:W-:Y:S01]  /*2ca30*/  IMAD.MOV.U32 R28, RZ, RZ, R14 ;  /* 0x000000ffff1c7224 */ /* 0x000fe200078e000e */
[----:B--2---:R-:W-:Y:S01]  /*2ca40*/  HMMA.16816.F32 R24, R20, R26, R8 ;  /* 0x0000001a1418723c */ /* 0x004fe20000001808 */
[----:B---3--:R-:W-:Y:S04]  /*2ca50*/  STL.64 [R1+0x35b8], R6 ;  /* 0x0035b80601007387 */ /* 0x008fe80000100a00 */
[----:B----4-:R0:W-:Y:S04]  /*2ca60*/  STL.64 [R1+0x35b0], R4 ;  /* 0x0035b00401007387 */ /* 0x0101e80000100a00 */
[----:B0-----:R-:W2:Y:S04]  /*2ca70*/  LDL.LU R4, [R1+0x440] ;  /* 0x0004400001047983 */ /* 0x001ea80000300800 */
[----:B------:R-:W2:Y:S04]  /*2ca80*/  LDL.LU R5, [R1+0x444] ;  /* 0x0004440001057983 */ /* 0x000ea80000300800 */
[----:B------:R-:W2:Y:S04]  /*2ca90*/  LDL.LU R6, [R1+0x448] ;  /* 0x0004480001067983 */ /* 0x000ea80000300800 */
[----:B------:R-:W2:Y:S04]  /*2caa0*/  LDL.LU R7, [R1+0x44c] ;  /* 0x00044c0001077983 */ /* 0x000ea80000300800 */
[----:B------:R-:W3:Y:S04]  /*2cab0*/  LDL.LU R12, [R1+0x3d0] ;  /* 0x0003d000010c7983 */ /* 0x000ee80000300800 */
[----:B------:R-:W3:Y:S04]  /*2cac0*/  LDL.LU R13, [R1+0x3d4] ;  /* 0x0003d400010d7983 */ /* 0x000ee80000300800 */
[----:B------:R0:W-:Y:S04]  /*2cad0*/  STL [R1+0x2e34], R0 ;  /* 0x002e340001007387 */ /* 0x0001e80000100800 */
[----:B------:R-:W-:Y:S04]  /*2cae0*/  STL [R1+0x2e30], R28 ;  /* 0x002e301c01007387 */ /* 0x000fe80000100800 */
[----:B------:R-:W4:Y:S04]  /*2caf0*/  LDL.LU.64 R10, [R1+0x3650] ;  /* 0x00365000010a7983 */ /* 0x000f280000300a00 */
[----:B------:R-:W4:Y:S04]  /*2cb00*/  LDL.LU.64 R8, [R1+0x3648] ;  /* 0x0036480001087983 */ /* 0x000f280000300a00 */
[----:B------:R-:W-:Y:S04]  /*2cb10*/  STL.64 [R1+0x980], R24 ;  /* 0x0009801801007387 */ /* 0x000fe80000100a00 */
[----:B------:R4:W-:Y:S01]  /*2cb20*/  STL.64 [R1+0x988], R26 ;  /* 0x0009881a01007387 */ /* 0x0009e20000100a00 */
[----:B------:R-:W-:-:S02]  /*2cb30*/  IMAD.MOV.U32 R14, RZ, RZ, R3 ;  /* 0x000000ffff0e7224 */ /* 0x000fc400078e0003 */
[----:B------:R-:W-:Y:S02]  /*2cb40*/  IMAD.MOV.U32 R15, RZ, RZ, R2 ;  /* 0x000000ffff0f7224 */ /* 0x000fe400078e0002 */
[----:B0-----:R-:W-:Y:S01]  /*2cb50*/  IMAD.MOV.U32 R0, RZ, RZ, R19 ;  /* 0x000000ffff007224 */ /* 0x001fe200078e0013 */
[----:B----4-:R-:W-:Y:S07]  /*2cb60*/  HMMA.16816.F32 R24, R20, R18, R8 ;  /* 0x000000121418723c */ /* 0x010fee0000001808 */
[----:B------:R-:W-:-:S02]  /*2cb70*/  IMAD.MOV.U32 R8, RZ, RZ, R18 ;  /* 0x000000ffff087224 */ /* 0x000fc400078e0012 */
[----:B------:R-:W4:Y:S04]  /*2cb80*/  LDL.LU.64 R18, [R1+0x3640] ;  /* 0x0036400001127983 */ /* 0x000f280000300a00 */
[----:B------:R-:W4:Y:S10]  /*2cb90*/  LDL.LU.64 R16, [R1+0x3638] ;  /* 0x0036380001107983 */ /* 0x000f340000300a00 */
[----:B------:R4:W-:Y:S01]  /*2cba0*/  STL.64 [R1+0x970], R24 ;  /* 0x0009701801007387 */ /* 0x0009e20000100a00 */
[----:B------:R-:W-:-:S02]  /*2cbb0*/  IMAD.MOV.U32 R3, RZ, RZ, R26 ;  /* 0x000000ffff037224 */ /* 0x000fc400078e001a */
[----:B------:R-:W-:Y:S02]  /*2cbc0*/  IMAD.MOV.U32 R2, RZ, RZ, R27 ;  /* 0x000000ffff027224 */ /* 0x000fe400078e001b */
[----:B------:R-:W4:Y:S04]  /*2cbd0*/  LDL.LU.64 R26, [R1+0x3630] ;  /* 0x00363000011a7983 */ /* 0x000f280000300a00 */
[----:B------:R-:W-:Y:S04]  /*2cbe0*/  STL [R1+0x2e3c], R2 ;  /* 0x002e3c0201007387 */ /* 0x000fe80000100800 */
[----:B------:R-:W-:Y:S01]  /*2cbf0*/  STL [R1+0x2e38], R3 ;  /* 0x002e380301007387 */ /* 0x000fe20000100800 */
[----:B----4-:R-:W-:Y:S03]  /*2cc00*/  HMMA.16816.F32 R24, R20, R26, R16 ;  /* 0x0000001a1418723c */ /* 0x010fe60000001810 */
[----:B------:R-:W4:Y:S04]  /*2cc10*/  LDL.LU.64 R18, [R1+0x3628] ;  /* 0x0036280001127983 */ /* 0x000f280000300a00 */
[----:B------:R-:W4:-:S15]  /*2cc20*/  LDL.LU.64 R16, [R1+0x3620] ;  /* 0x0036200001107983 */ /* 0x000f1e0000300a00 */
[----:B------:R-:W-:-:S01]  /*2cc30*/  NOP ;  /* 0x0000000000007918 */ /* 0x000fc20000000000 */
[----:B------:R-:W-:Y:S04]  /*2cc40*/  STL.64 [R1+0x960], R24 ;  /* 0x0009601801007387 */ /* 0x000fe80000100a00 */
[----:B------:R0:W-:Y:S04]  /*2cc50*/  STL.64 [R1+0x968], R26 ;  /* 0x0009681a01007387 */ /* 0x0001e80000100a00 */
[----:B0-----:R-:W4:Y:S02]  /*2cc60*/  LDL.LU.64 R26, [R1+0x3618] ;  /* 0x00361800011a7983 */ /* 0x001f240000300a00 */
[----:B----4-:R-:W-:Y:S02]  /*2cc70*/  HMMA.16816.F32 R24, R20, R26, R16 ;  /* 0x0000001a1418723c */ /* 0x010fe40000001810 */
[----:B------:R-:W4:Y:S04]  /*2cc80*/  LDL.LU.64 R18, [R1+0x3610] ;  /* 0x0036100001127983 */ /* 0x000f280000300a00 */
[----:B------:R-:W4:-:S15]  /*2cc90*/  LDL.LU.64 R16, [R1+0x3608] ;  /* 0x0036080001107983 */ /* 0x000f1e0000300a00 */
[----:B------:R-:W-:-:S02]  /*2cca0*/  NOP ;  /* 0x0000000000007918 */ /* 0x000fc40000000000 */
[----:B------:R-:W-:Y:S04]  /*2ccb0*/  STL.64 [R1+0x950], R24 ;  /* 0x0009501801007387 */ /* 0x000fe80000100a00 */
[----:B------:R0:W-:Y:S04]  /*2ccc0*/  STL.64 [R1+0x958], R26 ;  /* 0x0009581a01007387 */ /* 0x0001e80000100a00 */
[----:B0-----:R-:W4:Y:S02]  /*2ccd0*/  LDL.LU.64 R26, [R1+0x3600] ;  /* 0x00360000011a7983 */ /* 0x001f240000300a00 */
[----:B----4-:R-:W-:Y:S06]  /*2cce0*/  HMMA.16816.F32 R16, R20, R26, R16 ;  /* 0x0000001a1410723c */ /* 0x010fec0000001810 */
[----:B------:R-:W-:-:S02]  /*2ccf0*/  IMAD.MOV.U32 R3, RZ, RZ, R26 ;  /* 0x000000ffff037224 */ /* 0x000fc400078e001a */
[----:B------:R-:W-:-:S15]  /*2cd00*/  IMAD.MOV.U32 R2, RZ, RZ, R27 ;  /* 0x000000ffff027224 */ /* 0x000fde00078e001b */
[----:B------:R-:W-:Y:S04]  /*2cd10*/  STL.64 [R1+0x940], R16 ;  /* 0x0009401001007387 */ /* 0x000fe80000100a00 */
[----:B------:R0:W-:Y:S04]  /*2cd20*/  STL.64 [R1+0x948], R18 ;  /* 0x0009481201007387 */ /* 0x0001e80000100a00 */
[----:B0-----:R-:W4:Y:S04]  /*2cd30*/  LDL.LU.64 R18, [R1+0x35f8] ;  /* 0x0035f80001127983 */ /* 0x001f280000300a00 */
[----:B------:R-:W4:Y:S04]  /*2cd40*/  LDL.LU.64 R16, [R1+0x35f0] ;  /* 0x0035f00001107983 */ /* 0x000f280000300a00 */
[----:B------:R-:W4:Y:S02]  /*2cd50*/  LDL.LU.64 R26, [R1+0x35e8] ;  /* 0x0035e800011a7983 */ /* 0x000f240000300a00 */
[----:B----4-:R-:W-:Y:S02]  /*2cd60*/  HMMA.16816.F32 R24, R20, R26, R16 ;  /* 0x0000001a1418723c */ /* 0x010fe40000001810 */
[----:B------:R-:W4:-:S15]  /*2cd70*/  LDL.LU.64 R18, [R1+0x35e0] ;  /* 0x0035e00001127983 */ /* 0x000f1e0000300a00 */
[----:B------:R-:W-:-:S06]  /*2cd80*/  NOP ;  /* 0x0000000000007918 */ /* 0x000fcc0000000000 */
[----:B------:R-:W-:Y:S04]  /*2cd90*/  STL.64 [R1+0x4c0], R24 ;  /* 0x0004c01801007387 */ /* 0x000fe80000100a00 */
[----:B------:R0:W-:Y:S04]  /*2cda0*/  STL.64 [R1+0x4c8], R26 ;  /* 0x0004c81a01007387 */ /* 0x0001e80000100a00 */
[----:B0-----:R-:W2:Y:S04]  /*2cdb0*/  LDL.LU.64 R26, [R1+0x35d8] ;  /* 0x0035d800011a7983 */ /* 0x001ea80000300a00 */
[----:B------:R-:W2:Y:S01]  /*2cdc0*/  LDL.LU.64 R24, [R1+0x35d0] ;  /* 0x0035d00001187983 */ /* 0x000ea20000300a00 */
[----:B----4-:R-:W-:Y:S01]  /*2cdd0*/  IMAD.MOV.U32 R9, RZ, RZ, R19 ;  /* 0x000000ffff097224 */ /* 0x010fe200078e0013 */
[----:B--2---:R-:W-:-:S15]  /*2cde0*/  HMMA.16816.F32 R24, R20, R18, R24 ;  /* 0x000000121418723c */ /* 0x004fde0000001818 */
[----:B------:R-:W-:-:S08]  /*2cdf0*/  NOP ;  /* 0x0000000000007918 */ /* 0x000fd00000000000 */
[----:B------:R0:W-:Y:S04]  /*2ce00*/  STL.64 [R1+0x4b0], R24 ;  /* 0x0004b01801007387 */ /* 0x0001e80000100a00 */
[----:B------:R1:W-:Y:S01]  /*2ce10*/  STL.64 [R1+0x4b8], R26 ;  /* 0x0004b81a01007387 */ /* 0x0003e20000100a00 */
[----:B0-----:R-:W-:-:S03]  /*2ce20*/  IMAD.MOV.U32 R24, RZ, RZ, R18 ;  /* 0x000000ffff187224 */ /* 0x001fc600078e0012 */
[----:B-1----:R-:W2:Y:S04]  /*2ce30*/  LDL.LU.64 R26, [R1+0x35c8] ;  /* 0x0035c800011a7983 */ /* 0x002ea80000300a00 */
[----:B------:R-:W4:Y:S02]  /*2ce40*/  LDL.LU.64 R18, [R1+0x35c0] ;  /* 0x0035c00001127983 */ /* 0x000f240000300a00 */
        /* <DEDUP_REMOVED lines=23> */
[----:B----4-:R-:W-:-:S15]  /*2cfc0*/  HMMA.16816.F32 R16, R20, R6, R16 ;  /* 0x000000061410723c */ /* 0x010fde0000001810 */
[----:B------:R-:W-:-:S08]  /*2cfd0*/  NOP ;  /* 0x0000000000007918 */ /* 0x000fd00000000000 */
[----:B------:R0:W-:Y:S04]  /*2cfe0*/  STL.64 [R1+0x470], R16 ;  /* 0x0004701001007387 */ /* 0x0001e80000100a00 */
[----:B------:R1:W-:Y:S01]  /*2cff0*/  STL.64 [R1+0x478], R18 ;  /* 0x0004781201007387 */ /* 0x0003e20000100a00 */
[----:B0-----:R-:W-:-:S03]  /*2d000*/  IMAD.MOV.U32 R17, RZ, RZ, R6 ;  /* 0x000000ffff117224 */ /* 0x001fc600078e0006 */
[----:B-1----:R-:W3:Y:S01]  /*2d010*/  LDL.LU.64 R18, [R1+0x3570] ;  /* 0x0035700001127983 */ /* 0x002ee20000300a00 */
[----:B------:R-:W-:-:S03]  /*2d020*/  IMAD.MOV.U32 R16, RZ, RZ, R7 ;  /* 0x000000ffff107224 */ /* 0x000fc600078e0007 */
[----:B------:R-:W2:Y:S04]  /*2d030*/  LDL.LU.64 R6, [R1+0x3568] ;  /* 0x0035680001067983 */ /* 0x000ea80000300a00 */
[----:B------:R-:W2:Y:S02]  /*2d040*/  LDL.LU.64 R4, [R1+0x3560] ;  /* 0x0035600001047983 */ /* 0x000ea40000300a00 */
[C---:B--2---:R-:W-:Y:S06]  /*2d050*/  HMMA.16816.F32 R4, R20.reuse, R26, R4 ;  /* 0x0000001a1404723c */ /* 0x044fec0000001804 */
[----:B---3--:R-:W-:-:S15]  /*2d060*/  HMMA.16816.F32 R20, R20, R18, R12 ;  /* 0x000000121414723c */ /* 0x008fde000000180c */
[----:B------:R-:W-:-:S02]  /*2d070*/  NOP ;  /* 0x0000000000007918 */ /* 0x000fc40000000000 */
[----:B------:R-:W-:Y:S04]  /*2d080*/  STL.64 [R1+0x460], R4 ;  /* 0x0004600401007387 */ /* 0x000fe80000100a00 */
[----:B------:R0:W-:Y:S04]  /*2d090*/  STL.64 [R1+0x468], R6 ;  /* 0x0004680601007387 */ /* 0x0001e80000100a00 */
[----:B0-----:R-:W2:Y:S04]  /*2d0a0*/  LDL.LU.64 R6, [R1+0x3558] ;  /* 0x0035580001067983 */ /* 0x001ea80000300a00 */
[----:B------:R-:W3:Y:S04]  /*2d0b0*/  LDL.LU.64 R4, [R1+0x3550] ;  /* 0x0035500001047983 */ /* 0x000ee80000300a00 */
[----:B------:R-:W-:Y:S04]  /*2d0c0*/  STL.64 [R1+0x3438], R26 ;  /* 0x0034381a01007387 */ /* 0x000fe80000100a00 */
[----:B------:R-:W2:Y:S04]  /*2d0d0*/  LDL.LU.64 R14, [R1+0x3548] ;  /* 0x00354800010e7983 */ /* 0x000ea80000300a00 */
[----:B------:R-:W2:Y:S04]  /*2d0e0*/  LDL.LU.64 R12, [R1+0x3540] ;  /* 0x00354000010c7983 */ /* 0x000ea80000300a00 */
[----:B------:R0:W-:Y:S04]  /*2d0f0*/  STL.64 [R1+0x450], R20 ;  /* 0x0004501401007387 */ /* 0x0001e80000100a00 */
[----:B------:R1:W-:Y:S04]  /*2d100*/  STL.64 [R1+0x458], R22 ;  /* 0x0004581601007387 */ /* 0x0003e80000100a00 */
[----:B0-----:R-:W2:Y:S04]  /*2d110*/  LDL.LU R20, [R1+0x2f0] ;  /* 0x0002f00001147983 */ /* 0x001ea80000300800 */
[----:B------:R-:W2:Y:S04]  /*2d120*/  LDL.LU R21, [R1+0x2f4] ;  /* 0x0002f40001157983 */ /* 0x000ea80000300800 */
[----:B-1----:R-:W2:Y:S04]  /*2d130*/  LDL.LU R22, [R1+0x2f8] ;  /* 0x0002f80001167983 */ /* 0x002ea80000300800 */
[----:B------:R-:W2:Y:S01]  /*2d140*/  LDL.LU R23, [R1+0x2fc] ;  /* 0x0002fc0001177983 */ /* 0x000ea20000300800 */
[----:B------:R-:W-:-:S02]  /*2d150*/  IMAD.MOV.U32 R26, RZ, RZ, R17 ;  /* 0x000000ffff1a7224 */ /* 0x000fc400078e0011 */
[----:B------:R-:W-:Y:S01]  /*2d160*/  IMAD.MOV.U32 R27, RZ, RZ, R16 ;  /* 0x000000ffff1b7224 */ /* 0x000fe200078e0010 */
[----:B------:R0:W-:Y:S01]  /*2d170*/  STL.64 [R1+0x3440], R18 ;  /* 0x0034401201007387 */ /* 0x0001e20000100a00 */
[----:B--2---:R-:W-:-:S15]  /*2d180*/  HMMA.16816.F32 R20, R12, R6, R20 ;  /* 0x000000060c14723c */ /* 0x004fde0000001814 */
[----:B------:R-:W-:-:S08]  /*2d190*/  NOP ;  /* 0x0000000000007918 */ /* 0x000fd00000000000 */
[----:B------:R-:W-:Y:S04]  /*2d1a0*/  STL.64 [R1+0xa50], R20 ;  /* 0x000a501401007387 */ /* 0x000fe80000100a00 */
[----:B------:R-:W-:Y:S04]  /*2d1b0*/  STL.64 [R1+0xa58], R22 ;  /* 0x000a581601007387 */ /* 0x000fe80000100a00 */
[----:B------:R1:W-:Y:S04]  /*2d1c0*/  STL.64 [R1+0x3448], R26 ;  /* 0x0034481a01007387 */ /* 0x0003e80000100a00 */
[----:B------:R-:W2:Y:S04]  /*2d1d0*/  LDL.LU R16, [R1+0x310] ;  /* 0x0003100001107983 */ /* 0x000ea80000300800 */
[----:B------:R-:W2:Y:S04]  /*2d1e0*/  LDL.LU R17, [R1+0x314] ;  /* 0x0003140001117983 */ /* 0x000ea80000300800 */
[----:B0-----:R-:W4:Y:S04]  /*2d1f0*/  LDL.LU R18, [R1+0x318] ;  /* 0x0003180001127983 */ /* 0x001f280000300800 */
[----:B------:R-:W4:Y:S01]  /*2d200*/  LDL.LU R19, [R1+0x31c] ;  /* 0x00031c0001137983 */ /* 0x000f220000300800 */
[----:B-1----:R-:W-:-:S02]  /*2d210*/  IMAD.MOV.U32 R26, RZ, RZ, R10 ;  /* 0x000000ffff1a7224 */ /* 0x002fc400078e000a */
[----:B------:R-:W-:Y:S01]  /*2d220*/  IMAD.MOV.U32 R27, RZ, RZ, R11 ;  /* 0x000000ffff1b7224 */ /* 0x000fe200078e000b */
[----:B----4-:R-:W-:Y:S04]  /*2d230*/  STL.64 [R1+0x3458], R18 ;  /* 0x0034581201007387 */ /* 0x010fe80000100a00 */
[----:B--2---:R-:W-:Y:S04]  /*2d240*/  STL.64 [R1+0x3450], R16 ;  /* 0x0034501001007387 */ /* 0x004fe80000100a00 */
[----:B------:R-:W2:Y:S04]  /*2d250*/  LDL.LU R10, [R1+0x353c] ;  /* 0x00353c00010a7983 */ /* 0x000ea80000300800 */
[----:B------:R-:W2:Y:S04]  /*2d260*/  LDL.LU R11, [R1+0x3538] ;  /* 0x00353800010b7983 */ /* 0x000ea80000300800 */
[----:B------:R0:W-:Y:S02]  /*2d270*/  STL.64 [R1+0x3460], R26 ;  /* 0x0034601a01007387 */ /* 0x0001e40000100a00 */
[----:B0-----:R-:W-:-:S02]  /*2d280*/  IMAD.MOV.U32 R26, RZ, RZ, R28 ;  /* 0x000000ffff1a7224 */ /* 0x001fc400078e001c */
[----:B------:R-:W-:-:S05]  /*2d290*/  IMAD.MOV.U32 R27, RZ, RZ, R25 ;  /* 0x000000ffff1b7224 */ /* 0x000fca00078e0019 */
[----:B------:R0:W-:Y:S04]  /*2d2a0*/  STL.64 [R1+0x3478], R26 ;  /* 0x0034781a01007387 */ /* 0x0001e80000100a00 */
[----:B0-----:R-:W4:Y:S04]  /*2d2b0*/  LDL.64 R26, [R1+0x148] ;  /* 0x00014800011a7983 */ /* 0x001f280000100a00 */
[----:B----4-:R0:W-:Y:S04]  /*2d2c0*/  STL.64 [R1+0x3490], R26 ;  /* 0x0034901a01007387 */ /* 0x0101e80000100a00 */
[----:B------:R-:W4:Y:S04]  /*2d2d0*/  LDL.LU R16, [R1+0x320] ;  /* 0x0003200001107983 */ /* 0x000f280000300800 */
[----:B------:R-:W4:Y:S04]  /*2d2e0*/  LDL.LU R17, [R1+0x324] ;  /* 0x0003240001117983 */ /* 0x000f280000300800 */
[----:B------:R-:W3:Y:S04]  /*2d2f0*/  LDL.LU R18, [R1+0x328] ;  /* 0x0003280001127983 */ /* 0x000ee80000300800 */
[----:B------:R-:W3:Y:S01]  /*2d300*/  LDL.LU R19, [R1+0x32c] ;  /* 0x00032c0001137983 */ /* 0x000ee20000300800 */
[----:B0-----:R-:W-:-:S02]  /*2d310*/  IMAD.MOV.U32 R26, RZ, RZ, R24 ;  /* 0x000000ffff1a7224 */ /* 0x001fc400078e0018 */
[----:B------:R-:W-:-:S05]  /*2d320*/  IMAD.MOV.U32 R27, RZ, RZ, R9 ;  /* 0x000000ffff1b7224 */ /* 0x000fca00078e0009 */
[----:B------:R-:W-:Y:S04]  /*2d330*/  STL.64 [R1+0x34a8], R26 ;  /* 0x0034a81a01007387 */ /* 0x000fe80000100a00 */
[----:B---3--:R-:W-:Y:S04]  /*2d340*/  STL.64 [R1+0x3470], R18 ;  /* 0x0034701201007387 */ /* 0x008fe80000100a00 */
[----:B----4-:R0:W-:Y:S04]  /*2d350*/  STL.64 [R1+0x3468], R16 ;  /* 0x0034681001007387 */ /* 0x0101e80000100a00 */
[----:B0-----:R-:W3:Y:S04]  /*2d360*/  LDL.LU R16, [R1+0x330] ;  /* 0x0003300001107983 */ /* 0x001ee80000300800 */
[----:B------:R-:W3:Y:S04]  /*2d370*/  LDL.LU R17, [R1+0x334] ;  /* 0x0003340001117983 */ /* 0x000ee80000300800 */
[----:B------:R-:W4:Y:S04]  /*2d380*/  LDL.LU R18, [R1+0x338] ;  /* 0x0003380001127983 */ /* 0x000f280000300800 */
[----:B------:R-:W4:Y:S04]  /*2d390*/  LDL.LU R19, [R1+0x33c] ;  /* 0x00033c0001137983 */ /* 0x000f280000300800 */
[----:B------:R-:W2:Y:S04]  /*2d3a0*/  LDL.LU R24, [R1+0x360] ;  /* 0x0003600001187983 */ /* 0x000ea80000300800 */
[----:B------:R-:W2:Y:S04]  /*2d3b0*/  LDL.LU R25, [R1+0x364] ;  /* 0x0003640001197983 */ /* 0x000ea80000300800 */
[----:B------:R-:W3:Y:S04]  /*2d3c0*/  LDL.LU R26, [R1+0x368] ;  /* 0x00036800011a7983 */ /* 0x000ee80000300800 */
[----:B------:R-:W3:Y:S04]  /*2d3d0*/  LDL.LU R27, [R1+0x36c] ;  /* 0x00036c00011b7983 */ /* 0x000ee80000300800 */
[----:B---3--:R0:W-:Y:S04]  /*2d3e0*/  STL.64 [R1+0x34b8], R26 ;  /* 0x0034b81a01007387 */ /* 0x0081e80000100a00 */
[----:B--2---:R-:W-:Y:S01]  /*2d3f0*/  STL.64 [R1+0x34b0], R24 ;  /* 0x0034b01801007387 */ /* 0x004fe20000100a00 */
[----:B0-----:R-:W-:-:S02]  /*2d400*/  IMAD.MOV.U32 R26, RZ, RZ, R3 ;  /* 0x000000ffff1a7224 */ /* 0x001fc400078e0003 */
[----:B------:R-:W-:-:S05]  /*2d410*/  IMAD.MOV.U32 R27, RZ, RZ, R2 ;  /* 0x000000ffff1b7224 */ /* 0x000fca00078e0002 */
[----:B------:R0:W-:Y:S04]  /*2d420*/  STL.64 [R1+0x34d0], R26 ;  /* 0x0034d01a01007387 */ /* 0x0001e80000100a00 */
[----:B0-----:R-:W2:Y:S04]  /*2d430*/  LDL.64 R26, [R1+0x188] ;  /* 0x00018800011a7983 */ /* 0x001ea80000100a00 */
[----:B--2---:R0:W-:Y:S04]  /*2d440*/  STL.64 [R1+0x34e8], R26 ;  /* 0x0034e81a01007387 */ /* 0x0041e80000100a00 */
[----:B0-----:R-:W2:Y:S04]  /*2d450*/  LDL.64 R26, [R1+0x198] ;  /* 0x00019800011a7983 */ /* 0x001ea80000100a00 */
[----:B--2---:R0:W-:Y:S04]  /*2d460*/  STL.64 [R1+0x34f0], R26 ;  /* 0x0034f01a01007387 */ /* 0x0041e80000100a00 */
[----:B----4-:R-:W-:Y:S04]  /*2d470*/  STL.64 [R1+0x3488], R18 ;  /* 0x0034881201007387 */ /* 0x010fe80000100a00 */
[----:B------:R1:W-:Y:S01]  /*2d480*/  STL.64 [R1+0x3480], R16 ;  /* 0x0034801001007387 */ /* 0x0003e20000100a00 */
[----:B0-----:R-:W-:-:S02]  /*2d490*/  IMAD.MOV.U32 R26, RZ, RZ, R8 ;  /* 0x000000ffff1a7224 */ /* 0x001fc400078e0008 */
[----:B------:R-:W-:Y:S01]  /*2d4a0*/  IMAD.MOV.U32 R27, RZ, RZ, R0 ;  /* 0x000000ffff1b7224 */ /* 0x000fe200078e0000 */
[----:B-1----:R-:W2:Y:S04]  /*2d4b0*/  LDL.LU R16, [R1+0x340] ;  /* 0x0003400001107983 */ /* 0x002ea80000300800 */
[----:B------:R-:W2:Y:S04]  /*2d4c0*/  LDL.LU R17, [R1+0x344] ;  /* 0x0003440001117983 */ /* 0x000ea80000300800 */
[----:B------:R-:W3:Y:S04]  /*2d4d0*/  LDL.LU R18, [R1+0x348] ;  /* 0x0003480001127983 */ /* 0x000ee80000300800 */
[----:B------:R-:W3:Y:S04]  /*2d4e0*/  LDL.LU R19, [R1+0x34c] ;  /* 0x00034c0001137983 */ /* 0x000ee80000300800 */
[----:B------:R0:W-:Y:S04]  /*2d4f0*/  STL.64 [R1+0x3508], R26 ;  /* 0x0035081a01007387 */ /* 0x0001e80000100a00 */
[----:B0-----:R-:W4:Y:S04]  /*2d500*/  LDL.64 R26, [R1+0x1b8] ;  /* 0x0001b800011a7983 */ /* 0x001f280000100a00 */
[----:B----4-:R-:W-:Y:S04]  /*2d510*/  STL.64 [R1+0x3520], R26 ;  /* 0x0035201a01007387 */ /* 0x010fe80000100a00 */
[----:B---3--:R-:W-:Y:S04]  /*2d520*/  STL.64 [R1+0x34a0], R18 ;  /* 0x0034a01201007387 */ /* 0x008fe80000100a00 */
[----:B--2---:R0:W-:Y:S04]  /*2d530*/  STL.64 [R1+0x3498], R16 ;  /* 0x0034981001007387 */ /* 0x0041e80000100a00 */
[----:B0-----:R-:W2:Y:S04]  /*2d540*/  LDL.LU R16, [R1+0x350] ;  /* 0x0003500001107983 */ /* 0x001ea80000300800 */
[----:B------:R-:W2:Y:S04]  /*2d550*/  LDL.LU R17, [R1+0x354] ;  /* 0x0003540001117983 */ /* 0x000ea80000300800 */
[----:B------:R-:W3:Y:S04]  /*2d560*/  LDL.LU R18, [R1+0x358] ;  /* 0x0003580001127983 */ /* 0x000ee80000300800 */
[----:B------:R-:W3:Y:S04]  /*2d570*/  LDL.LU R19, [R1+0x35c] ;  /* 0x00035c0001137983 */ /* 0x000ee80000300800 */
[----:B------:R-:W4:Y:S04]  /*2d580*/  LDL.LU R20, [R1+0x2e0] ;  /* 0x0002e00001147983 */ /* 0x000f280000300800 */
[----:B------:R-:W4:Y:S04]  /*2d590*/  LDL.LU R21, [R1+0x2e4] ;  /* 0x0002e40001157983 */ /* 0x000f280000300800 */
[----:B------:R-:W4:Y:S04]  /*2d5a0*/  LDL.LU R22, [R1+0x2e8] ;  /* 0x0002e80001167983 */ /* 0x000f280000300800 */
[----:B------:R-:W4:Y:S04]  /*2d5b0*/  LDL.LU R23, [R1+0x2ec] ;  /* 0x0002ec0001177983 */ /* 0x000f280000300800 */
[----:B---3--:R-:W-:Y:S04]  /*2d5c0*/  STL.64 [R1+0x34c8], R18 ;  /* 0x0034c81201007387 */ /* 0x008fe80000100a00 */
[----:B--2---:R0:W-:Y:S04]  /*2d5d0*/  STL.64 [R1+0x34c0], R16 ;  /* 0x0034c01001007387 */ /* 0x0041e80000100a00 */
[----:B0-----:R-:W2:Y:S04]  /*2d5e0*/  LDL.LU R16, [R1+0x370] ;  /* 0x0003700001107983 */ /* 0x001ea80000300800 */
[----:B------:R-:W2:Y:S04]  /*2d5f0*/  LDL.LU R17, [R1+0x374] ;  /* 0x0003740001117983 */ /* 0x000ea80000300800 */
[----:B------:R-:W3:Y:S04]  /*2d600*/  LDL.LU R18, [R1+0x378] ;  /* 0x0003780001127983 */ /* 0x000ee80000300800 */
[----:B------:R-:W3:Y:S04]  /*2d610*/  LDL.LU R19, [R1+0x37c] ;  /* 0x00037c0001137983 */ /* 0x000ee80000300800 */
        /* <DEDUP_REMOVED lines=17> */
[----:B------:R-:W3:Y:S01]  /*2d730*/  LDL.LU R19, [R1+0x3bc] ;  /* 0x0003bc0001137983 */ /* 0x000ee20000300800 */
[----:B----4-:R-:W-:Y:S01]  /*2d740*/  HMMA.16816.F32 R20, R12, R10, R20 ;  /* 0x0000000a0c14723c */ /* 0x010fe20000001814 */
[----:B------:R-:W-:-:S02]  /*2d750*/  IMAD.MOV.U32 R27, RZ, RZ, R4 ;  /* 0x000000ffff1b7224 */ /* 0x000fc400078e0004 */
[----:B------:R-:W-:Y:S01]  /*2d760*/  IMAD.MOV.U32 R26, RZ, RZ, R5 ;  /* 0x000000ffff1a7224 */ /* 0x000fe200078e0005 */
[----:B---3--:R-:W-:Y:S04]  /*2d770*/  STL.64 [R1+0x3530], R18 ;  /* 0x0035301201007387 */ /* 0x008fe80000100a00 */
[----:B--2---:R0:W-:Y:S04]  /*2d780*/  STL.64 [R1+0x3528], R16 ;  /* 0x0035281001007387 */ /* 0x0041e80000100a00 */
[----:B0-----:R-:W2:Y:S04]  /*2d790*/  LDL.LU R16, [R1+0x3c0] ;  /* 0x0003c00001107983 */ /* 0x001ea80000300800 */
[----:B------:R-:W2:Y:S04]  /*2d7a0*/  LDL.LU R17, [R1+0x3c4] ;  /* 0x0003c40001117983 */ /* 0x000ea80000300800 */
[----:B------:R-:W2:Y:S04]  /*2d7b0*/  LDL.LU R18, [R1+0x3c8] ;  /* 0x0003c80001127983 */ /* 0x000ea80000300800 */
[----:B------:R-:W2:Y:S04]  /*2d7c0*/  LDL.LU R19, [R1+0x3cc] ;  /* 0x0003cc0001137983 */ /* 0x000ea80000300800 */
[----:B------:R0:W-:Y:S04]  /*2d7d0*/  STL.64 [R1+0x3430], R6 ;  /* 0x0034300601007387 */ /* 0x0001e80000100a00 */
[----:B------:R-:W3:Y:S04]  /*2d7e0*/  LDL.LU R4, [R1+0x390] ;  /* 0x0003900001047983 */ /* 0x000ee80000300800 */
[----:B------:R-:W3:Y:S04]  /*2d7f0*/  LDL.LU R5, [R1+0x394] ;  /* 0x0003940001057983 */ /* 0x000ee80000300800 */
[----:B0-----:R-:W3:Y:S04]  /*2d800*/  LDL.LU R6, [R1+0x398] ;  /* 0x0003980001067983 */ /* 0x001ee80000300800 */
[----:B------:R-:W3:Y:S04]  /*2d810*/  LDL.LU R7, [R1+0x39c] ;  /* 0x00039c0001077983 */ /* 0x000ee80000300800 */
[----:B------:R-:W-:Y:S04]  /*2d820*/  STL.64 [R1+0xa40], R20 ;  /* 0x000a401401007387 */ /* 0x000fe80000100a00 */
[----:B------:R-:W-:Y:S04]  /*2d830*/  STL.64 [R1+0xa48], R22 ;  /* 0x000a481601007387 */ /* 0x000fe80000100a00 */
[----:B------:R-:W0:Y:S04]  /*2d840*/  LDSM.16.MT88.4 R20, [R29+UR4+0x2180] ;  /* 0x002180041d14783b */ /* 0x000e280008004200 */
[----:B0-----:R0:W-:Y:S04]  /*2d850*/  STL.64 [R1+0x3320], R22 ;  /* 0x0033201601007387 */ /* 0x0011e80000100a00 */
[----:B------:R-:W-:Y:S04]  /*2d860*/  STL.64 [R1+0x3318], R20 ;  /* 0x0033181401007387 */ /* 0x000fe80000100a00 */
[----:B0-----:R-:W4:Y:S01]  /*2d870*/  LDL.64 R22, [R1+0x168] ;  /* 0x0001680001167983 */ /* 0x001f220000100a00 */
[----:B--2---:R-:W-:Y:S03]  /*2d880*/  HMMA.16816.F32 R24, R12, R26, R16 ;  /* 0x0000001a0c18723c */ /* 0x004fe60000001810 */
[----:B------:R-:W2:Y:S04]  /*2d890*/  LDL.LU.64 R18, [R1+0x3530] ;  /* 0x0035300001127983 */ /* 0x000ea80000300a00 */
[----:B------:R-:W2:-:S15]  /*2d8a0*/  LDL.LU.64 R16, [R1+0x3528] ;  /* 0x0035280001107983 */ /* 0x000e9e0000300a00 */
[----:B------:R-:W-:-:S01]  /*2d8b0*/  NOP ;  /* 0x0000000000007918 */ /* 0x000fc20000000000 */
[----:B------:R-:W-:Y:S04]  /*2d8c0*/  STL.64 [R1+0xb20], R24 ;  /* 0x000b201801007387 */ /* 0x000fe80000100a00 */
[----:B------:R0:W-:Y:S04]  /*2d8d0*/  STL.64 [R1+0xb28], R26 ;  /* 0x000b281a01007387 */ /* 0x0001e80000100a00 */
[----:B0-----:R-:W2:Y:S02]  /*2d8e0*/  LDL.LU.64 R26, [R1+0x3520] ;  /* 0x00352000011a7983 */ /* 0x001ea40000300a00 */
[----:B--2---:R-:W-:Y:S06]  /*2d8f0*/  HMMA.16816.F32 R16, R12, R26, R16 ;  /* 0x0000001a0c10723c */ /* 0x004fec0000001810 */
[----:B------:R-:W-:-:S02]  /*2d900*/  IMAD.MOV.U32 R8, RZ, RZ, R26 ;  /* 0x000000ffff087224 */ /* 0x000fc400078e001a */
[----:B------:R-:W-:-:S15]  /*2d910*/  IMAD.MOV.U32 R3, RZ, RZ, R27 ;  /* 0x000000ffff037224 */ /* 0x000fde00078e001b */
[----:B------:R-:W-:Y:S04]  /*2d920*/  STL.64 [R1+0xb10], R16 ;  /* 0x000b101001007387 */ /* 0x000fe80000100a00 */
[----:B------:R0:W-:Y:S04]  /*2d930*/  STL.64 [R1+0xb18], R18 ;  /* 0x000b181201007387 */ /* 0x0001e80000100a00 */
[----:B0-----:R-:W2:Y:S04]  /*2d940*/  LDL.LU.64 R18, [R1+0x3518] ;  /* 0x0035180001127983 */ /* 0x001ea80000300a00 */
[----:B------:R-:W2:Y:S04]  /*2d950*/  LDL.LU.64 R16, [R1+0x3510] ;  /* 0x0035100001107983 */ /* 0x000ea80000300a00 */
[----:B------:R-:W2:Y:S02]  /*2d960*/  LDL.LU.64 R26, [R1+0x3508] ;  /* 0x00350800011a7983 */ /* 0x000ea40000300a00 */
[----:B--2---:R-:W-:Y:S02]  /*2d970*/  HMMA.16816.F32 R24, R12, R26, R16 ;  /* 0x0000001a0c18723c */ /* 0x004fe40000001810 */
[----:B------:R-:W2:Y:S04]  /*2d980*/  LDL.LU.64 R18, [R1+0x3500] ;  /* 0x0035000001127983 */ /* 0x000ea80000300a00 */
[----:B------:R-:W2:-:S15]  /*2d990*/  LDL.LU.64 R16, [R1+0x34f8] ;  /* 0x0034f80001107983 */ /* 0x000e9e0000300a00 */
[----:B------:R-:W-:-:S02]  /*2d9a0*/  NOP ;  /* 0x0000000000007918 */ /* 0x000fc40000000000 */
[----:B------:R-:W-:Y:S04]  /*2d9b0*/  STL.64 [R1+0xb00], R24 ;  /* 0x000b001801007387 */ /* 0x000fe80000100a00 */
[----:B------:R0:W-:Y:S04]  /*2d9c0*/  STL.64 [R1+0xb08], R26 ;  /* 0x000b081a01007387 */ /* 0x0001e80000100a00 */
[----:B0-----:R-:W3:Y:S02]  /*2d9d0*/  LDL.LU.64 R26, [R1+0x34f0] ;  /* 0x0034f000011a7983 */ /* 0x001ee40000300a00 */
[----:B---3--:R-:W-:-:S15]  /*2d9e0*/  HMMA.16816.F32 R4, R12, R26, R4 ;  /* 0x0000001a0c04723c */ /* 0x008fde0000001804 */
[----:B------:R-:W-:-:S08]  /*2d9f0*/  NOP ;  /* 0x0000000000007918 */ /* 0x000fd00000000000 */
[----:B------:R0:W-:Y:S04]  /*2da00*/  STL.64 [R1+0xaf0], R4 ;  /* 0x000af00401007387 */ /* 0x0001e80000100a00 */
[----:B------:R-:W-:Y:S01]  /*2da10*/  STL.64 [R1+0xaf8], R6 ;  /* 0x000af80601007387 */ /* 0x000fe20000100a00 */
[----:B0-----:R-:W-:Y:S02]  /*2da20*/  IMAD.MOV.U32 R5, RZ, RZ, R26 ;  /* 0x000000ffff057224 */ /* 0x001fe400078e001a */
[----:B------:R-:W-:Y:S02]  /*2da30*/  IMAD.MOV.U32 R4, RZ, RZ, R27 ;  /* 0x000000ffff047224 */ /* 0x000fe400078e001b */
[----:B------:R-:W2:Y:S02]  /*2da40*/  LDL.LU.64 R26, [R1+0x34e8] ;  /* 0x0034e800011a7983 */ /* 0x000ea40000300a00 */
        /* <DEDUP_REMOVED lines=14> */
[----:B0-----:R-:W4:Y:S04]  /*2db30*/  LDL.LU.64 R26, [R1+0x34b8] ;  /* 0x0034b800011a7983 */ /* 0x001f280000300a00 */
[----:B------:R-:W4:Y:S02]  /*2db40*/  LDL.LU.64 R24, [R1+0x34b0] ;  /* 0x0034b00001187983 */ /* 0x000f240000300a00 */
[----:B----4-:R-:W-:-:S15]  /*2db50*/  HMMA.16816.F32 R24, R12, R22, R24 ;  /* 0x000000160c18723c */ /* 0x010fde0000001818 */
[----:B------:R-:W-:-:S08]  /*2db60*/  NOP ;  /* 0x0000000000007918 */ /* 0x000fd00000000000 */
[----:B------:R-:W-:Y:S04]  /*2db70*/  STL.64 [R1+0xac0], R24 ;  /* 0x000ac01801007387 */ /* 0x000fe80000100a00 */
[----:B------:R0:W-:Y:S04]  /*2db80*/  STL.64 [R1+0xac8], R26 ;  /* 0x000ac81a01007387 */ /* 0x0001e80000100a00 */
[----:B0-----:R-:W2:Y:S02]  /*2db90*/  LDL.LU.64 R26, [R1+0x34a8] ;  /* 0x0034a800011a7983 */ /* 0x001ea40000300a00 */
[----:B--2---:R-:W-:Y:S02]  /*2dba0*/  HMMA.16816.F32 R24, R12, R26, R16 ;  /* 0x0000001a0c18723c */ /* 0x004fe40000001810 */
[----:B------:R-:W2:Y:S04]  /*2dbb0*/  LDL.LU.64 R18, [R1+0x34a0] ;  /* 0x0034a00001127983 */ /* 0x000ea80000300a00 */
[----:B------:R-:W2:-:S15]  /*2dbc0*/  LDL.LU.64 R16, [R1+0x3498] ;  /* 0x0034980001107983 */ /* 0x000e9e0000300a00 */
[----:B------:R-:W-:-:S02]  /*2dbd0*/  NOP ;  /* 0x0000000000007918 */ /* 0x000fc40000000000 */
        /* <DEDUP_REMOVED lines=11> */
[----:B------:R-:W-:Y:S04]  /*2dc90*/  STL.64 [R1+0x33c0], R22 ;  /* 0x0033c01601007387 */ /* 0x000fe80000100a00 */
[----:B------:R0:W-:Y:S04]  /*2dca0*/  STL.64 [R1+0x33b8], R20 ;  /* 0x0033b81401007387 */ /* 0x0001e80000100a00 */
[----:B0-----:R-:W3:Y:S04]  /*2dcb0*/  LDL.LU R20, [R1+0x300] ;  /* 0x0003000001147983 */ /* 0x001ee80000300800 */
[----:B------:R-:W3:Y:S04]  /*2dcc0*/  LDL.LU R21, [R1+0x304] ;  /* 0x0003040001157983 */ /* 0x000ee80000300800 */
[----:B------:R-:W3:Y:S04]  /*2dcd0*/  LDL.LU R22, [R1+0x308] ;  /* 0x0003080001167983 */ /* 0x000ee80000300800 */
[----:B------:R-:W3:Y:S01]  /*2dce0*/  LDL.LU R23, [R1+0x30c] ;  /* 0x00030c0001177983 */ /* 0x000ee20000300800 */
[----:B--2---:R-:W-:Y:S03]  /*2dcf0*/  HMMA.16816.F32 R24, R12, R26, R16 ;  /* 0x0000001a0c18723c */ /* 0x004fe60000001810 */
[----:B------:R-:W2:Y:S04]  /*2dd00*/  LDL.LU.64 R18, [R1+0x3470] ;  /* 0x0034700001127983 */ /* 0x000ea80000300a00 */
[----:B------:R-:W2:-:S15]  /*2dd10*/  LDL.LU.64 R16, [R1+0x3468] ;  /* 0x0034680001107983 */ /* 0x000e9e0000300a00 */
[----:B------:R-:W-:-:S01]  /*2dd20*/  NOP ;  /* 0x0000000000007918 */ /* 0x000fc20000000000 */
        /* <DEDUP_REMOVED lines=10> */
[----:B--2---:R-:W-:Y:S02]  /*2ddd0*/  HMMA.16816.F32 R24, R12, R26, R16 ;  /* 0x0000001a0c18723c */ /* 0x004fe40000001810 */
[----:B------:R-:W2:-:S15]  /*2dde0*/  LDL.LU.64 R18, [R1+0x3440] ;  /* 0x0034400001127983 */ /* 0x000e9e0000300a00 */
[----:B------:R-:W-:-:S06]  /*2ddf0*/  NOP ;  /* 0x0000000000007918 */ /* 0x000fcc0000000000 */
[----:B------:R-:W-:Y:S04]  /*2de00*/  STL.64 [R1+0xa70], R24 ;  /* 0x000a701801007387 */ /* 0x000fe80000100a00 */
[----:B------:R0:W-:Y:S04]  /*2de10*/  STL.64 [R1+0xa78], R26 ;  /* 0x000a781a01007387 */ /* 0x0001e80000100a00 */
[----:B0-----:R-:W3:Y:S02]  /*2de20*/  LDL.LU.64 R26, [R1+0x3438] ;  /* 0x00343800011a7983 */ /* 0x001ee40000300a00 */
[----:B---3--:R-:W-:-:S15]  /*2de30*/  HMMA.16816.F32 R20, R12, R26, R20 ;  /* 0x0000001a0c14723c */ /* 0x008fde0000001814 */
[----:B------:R-:W-:-:S08]  /*2de40*/  NOP ;  /* 0x0000000000007918 */ /* 0x000fd00000000000 */
[----:B------:R0:W-:Y:S04]  /*2de50*/  STL.64 [R1+0xa60], R20 ;  /* 0x000a601401007387 */ /* 0x0001e80000100a00 */
[----:B------:R1:W-:Y:S04]  /*2de60*/  STL.64 [R1+0xa68], R22 ;  /* 0x000a681601007387 */ /* 0x0003e80000100a00 */
[----:B0-----:R-:W3:Y:S04]  /*2de70*/  LDL.LU R20, [R1+0x280] ;  /* 0x0002800001147983 */ /* 0x001ee80000300800 */
[----:B------:R-:W3:Y:S04]  /*2de80*/  LDL.LU R21, [R1+0x284] ;  /* 0x0002840001157983 */ /* 0x000ee80000300800 */
[----:B-1----:R-:W4:Y:S04]  /*2de90*/  LDL.LU R22, [R1+0x288] ;  /* 0x0002880001167983 */ /* 0x002f280000300800 */
[----:B------:R-:W4:Y:S04]  /*2dea0*/  LDL.LU R23, [R1+0x28c] ;  /* 0x00028c0001177983 */ /* 0x000f280000300800 */
[----:B----4-:R0:W-:Y:S04]  /*2deb0*/  STL.64 [R1+0x33d0], R22 ;  /* 0x0033d01601007387 */ /* 0x0101e80000100a00 */
[----:B---3--:R-:W-:Y:S01]  /*2dec0*/  STL.64 [R1+0x33c8], R20 ;  /* 0x0033c81401007387 */ /* 0x008fe20000100a00 */
[----:B0-----:R-:W-:-:S02]  /*2ded0*/  IMAD.MOV.U32 R22, RZ, RZ, R5 ;  /* 0x000000ffff167224 */ /* 0x001fc400078e0005 */
[----:B------:R-:W-:Y:S02]  /*2dee0*/  IMAD.MOV.U32 R23, RZ, RZ, R4 ;  /* 0x000000ffff177224 */ /* 0x000fe400078e0004 */
[----:B------:R-:W2:Y:S04]  /*2def0*/  LDL.LU R4, [R1+0x2d0] ;  /* 0x0002d00001047983 */ /* 0x000ea80000300800 */
[----:B------:R-:W2:Y:S04]  /*2df00*/  LDL.LU R5, [R1+0x2d4] ;  /* 0x0002d40001057983 */ /* 0x000ea80000300800 */
[----:B------:R-:W2:Y:S04]  /*2df10*/  LDL.LU R6, [R1+0x2d8] ;  /* 0x0002d80001067983 */ /* 0x000ea80000300800 */
[----:B------:R-:W2:Y:S04]  /*2df20*/  LDL.LU R7, [R1+0x2dc] ;  /* 0x0002dc0001077983 */ /* 0x000ea80000300800 */
[----:B------:R0:W-:Y:S04]  /*2df30*/  STL.64 [R1+0x33e0], R22 ;  /* 0x0033e01601007387 */ /* 0x0001e80000100a00 */
[----:B0-----:R-:W3:Y:S04]  /*2df40*/  LDL.64 R22, [R1+0x1a8] ;  /* 0x0001a80001167983 */ /* 0x001ee80000100a00 */
[----:B---3--:R0:W-:Y:S02]  /*2df50*/  STL.64 [R1+0x33f8], R22 ;  /* 0x0033f81601007387 */ /* 0x0081e40000100a00 */
[----:B0-----:R-:W-:-:S02]  /*2df60*/  IMAD.MOV.U32 R22, RZ, RZ, R8 ;  /* 0x000000ffff167224 */ /* 0x001fc400078e0008 */
[----:B------:R-:W-:-:S05]  /*2df70*/  IMAD.MOV.U32 R23, RZ, RZ, R3 ;  /* 0x000000ffff177224 */ /* 0x000fca00078e0003 */
[----:B------:R0:W-:Y:S04]  /*2df80*/  STL.64 [R1+0x3410], R22 ;  /* 0x0034101601007387 */ /* 0x0001e80000100a00 */
[----:B0-----:R-:W3:Y:S04]  /*2df90*/  LDL.64 R22, [R1+0x8] ;  /* 0x0000080001167983 */ /* 0x001ee80000100a00 */
[----:B---3--:R0:W-:Y:S04]  /*2dfa0*/  STL.64 [R1+0x3418], R22 ;  /* 0x0034181601007387 */ /* 0x0081e80000100a00 */
[----:B------:R-:W3:Y:S04]  /*2dfb0*/  LDL.LU R20, [R1+0x1f0] ;  /* 0x0001f00001147983 */ /* 0x000ee80000300800 */
[----:B------:R-:W3:Y:S04]  /*2dfc0*/  LDL.LU R21, [R1+0x1f4] ;  /* 0x0001f40001157983 */ /* 0x000ee80000300800 */
[----:B0-----:R-:W3:Y:S04]  /*2dfd0*/  LDL.LU R22, [R1+0x1f8] ;  /* 0x0001f80001167983 */ /* 0x001ee80000300800 */
[----:B------:R-:W3:Y:S04]  /*2dfe0*/  LDL.LU R23, [R1+0x1fc] ;  /* 0x0001fc0001177983 */ /* 0x000ee80000300800 */
[----:B------:R0:W-:Y:S04]  /*2dff0*/  STL.64 [R1+0x3378], R26 ;  /* 0x0033781a01007387 */ /* 0x0001e80000100a00 */
[----:B0-----:R-:W4:Y:S04]  /*2e000*/  LDL.64 R26, [R1+0x178] ;  /* 0x00017800011a7983 */ /* 0x001f280000100a00 */
[----:B----4-:R0:W-:Y:S04]  /*2e010*/  STL.64 [R1+0x33d8], R26 ;  /* 0x0033d81a01007387 */ /* 0x0101e80000100a00 */
[----:B------:R-:W4:Y:S04]  /*2e020*/  LDL.LU R24, [R1+0x290] ;  /* 0x0002900001187983 */ /* 0x000f280000300800 */
[----:B------:R-:W4:Y:S04]  /*2e030*/  LDL.LU R25, [R1+0x294] ;  /* 0x0002940001197983 */ /* 0x000f280000300800 */
[----:B0-----:R-:W3:Y:S04]  /*2e040*/  LDL.LU R26, [R1+0x298] ;  /* 0x00029800011a7983 */ /* 0x001ee80000300800 */
[----:B------:R-:W3:Y:S01]  /*2e050*/  LDL.LU R27, [R1+0x29c] ;  /* 0x00029c00011b7983 */ /* 0x000ee20000300800 */
[----:B--2---:R-:W-:Y:S03]  /*2e060*/  HMMA.16816.F32 R12, R12, R18, R4 ;  /* 0x000000120c0c723c */ /* 0x004fe60000001804 */
[----:B---3--:R-:W-:Y:S04]  /*2e070*/  STL.64 [R1+0x33f0], R26 ;  /* 0x0033f01a01007387 */ /* 0x008fe80000100a00 */
[----:B----4-:R0:W-:Y:S04]  /*2e080*/  STL.64 [R1+0x33e8], R24 ;  /* 0x0033e81801007387 */ /* 0x0101e80000100a00 */
[----:B0-----:R-:W2:Y:S04]  /*2e090*/  LDL.LU R24, [R1+0x2a0] ;  /* 0x0002a00001187983 */ /* 0x001ea80000300800 */
[----:B------:R-:W2:Y:S04]  /*2e0a0*/  LDL.LU R25, [R1+0x2a4] ;  /* 0x0002a40001197983 */ /* 0x000ea80000300800 */
[----:B------:R-:W3:Y:S04]  /*2e0b0*/  LDL.LU R26, [R1+0x2a8] ;  /* 0x0002a800011a7983 */ /* 0x000ee80000300800 */
[----:B------:R-:W3:Y:S01]  /*2e0c0*/  LDL.LU R27, [R1+0x2ac] ;  /* 0x0002ac00011b7983 */ /* 0x000ee20000300800 */
        /* <DEDUP_REMOVED lines=8> */
[----:B------:R-:W-:Y:S04]  /*2e150*/  STL [R1+0x30cc], R29 ;  /* 0x0030cc1d01007387 */ /* 0x000fe80000100800 */
[----:B------:R-:W3:Y:S04]  /*2e160*/  LDL.LU.64 R6, [R1+0x3430] ;  /* 0x0034300001067983 */ /* 0x000ee80000300a00 */
[----:B------:R0:W-:Y:S04]  /*2e170*/  STL.64 [R1+0xa30], R12 ;  /* 0x000a300c01007387 */ /* 0x0001e80000100a00 */
[----:B------:R1:W-:Y:S04]  /*2e180*/  STL.64 [R1+0xa38], R14 ;  /* 0x000a380e01007387 */ /* 0x0003e80000100a00 */
[----:B------:R-:W3:Y:S04]  /*2e190*/  LDL.LU.64 R18, [R1+0x3428] ;  /* 0x0034280001127983 */ /* 0x000ee80000300a00 */
[----:B------:R-:W3:Y:S04]  /*2e1a0*/  LDL.LU.64 R16, [R1+0x3420] ;  /* 0x0034200001107983 */ /* 0x000ee80000300a00 */
[----:B0-----:R-:W4:Y:S04]  /*2e1b0*/  LDL.LU R12, [R1+0x1e0] ;  /* 0x0001e000010c7983 */ /* 0x001f280000300800 */
[----:B------:R-:W4:Y:S04]  /*2e1c0*/  LDL.LU R13, [R1+0x1e4] ;  /* 0x0001e400010d7983 */ /* 0x000f280000300800 */
[----:B-1----:R-:W4:Y:S04]  /*2e1d0*/  LDL.LU R14, [R1+0x1e8] ;  /* 0x0001e800010e7983 */ /* 0x002f280000300800 */
[----:B------:R-:W4:Y:S01]  /*2e1e0*/  LDL.LU R15, [R1+0x1ec] ;  /* 0x0001ec00010f7983 */ /* 0x000f220000300800 */
[----:B---3--:R-:W-:-:S15]  /*2e1f0*/  HMMA.16816.F32 R20, R16, R6, R20 ;  /* 0x000000061014723c */ /* 0x008fde0000001814 */
[----:B------:R-:W-:-:S08]  /*2e200*/  NOP ;  /* 0x0000000000007918 */ /* 0x000fd00000000000 */
[----:B------:R-:W-:Y:S04]  /*2e210*/  STL.64 [R1+0xb50], R20 ;  /* 0x000b501401007387 */ /* 0x000fe80000100a00 */
[----:B------:R0:W-:Y:S04]  /*2e220*/  STL.64 [R1+0xb58], R22 ;  /* 0x000b581601007387 */ /* 0x0001e80000100a00 */
[----:B0-----:R-:W3:Y:S04]  /*2e230*/  LDL.LU.64 R22, [R1+0x3418] ;  /* 0x0034180001167983 */ /* 0x001ee80000300a00 */
[----:B------:R0:W-:Y:S04]  /*2e240*/  STL [R1+0x332c], R6 ;  /* 0x00332c0601007387 */ /* 0x0001e80000100800 */
[----:B------:R1:W-:Y:S04]  /*2e250*/  STL [R1+0x3328], R7 ;  /* 0x0033280701007387 */ /* 0x0003e80000100800 */
[----:B------:R-:W3:Y:S04]  /*2e260*/  LDL.LU R4, [R1+0x2c0] ;  /* 0x0002c00001047983 */ /* 0x000ee80000300800 */
[----:B------:R-:W3:Y:S04]  /*2e270*/  LDL.LU R5, [R1+0x2c4] ;  /* 0x0002c40001057983 */ /* 0x000ee80000300800 */
[----:B0-----:R-:W3:Y:S04]  /*2e280*/  LDL.LU R6, [R1+0x2c8] ;  /* 0x0002c80001067983 */ /* 0x001ee80000300800 */
[----:B-1----:R-:W3:Y:S01]  /*2e290*/  LDL.LU R7, [R1+0x2cc] ;  /* 0x0002cc0001077983 */ /* 0x002ee20000300800 */
[----:B----4-:R-:W-:Y:S01]  /*2e2a0*/  HMMA.16816.F32 R12, R16, R10, R12 ;  /* 0x0000000a100c723c */ /* 0x010fe2000000180c */
[----:B------:R-:W-:-:S15]  /*2e2b0*/  LOP3.LUT R9, R29, 0x40, RZ, 0x3c, !PT ;  /* 0x000000401d097812 */ /* 0x000fde00078e3cff */
[----:B------:R-:W-:-:S07]  /*2e2c0*/  NOP ;  /* 0x0000000000007918 */ /* 0x000fce0000000000 */
[----:B------:R-:W-:Y:S04]  /*2e2d0*/  STL.64 [R1+0xb40], R12 ;  /* 0x000b400c01007387 */ /* 0x000fe80000100a00 */
[----:B------:R-:W-:Y:S04]  /*2e2e0*/  STL.64 [R1+0xb48], R14 ;  /* 0x000b480e01007387 */ /* 0x000fe80000100a00 */
[----:B------:R-:W0:Y:S04]  /*2e2f0*/  LDSM.16.MT88.4 R12, [R9+UR4+0x2000] ;  /* 0x00200004090c783b */ /* 0x000e280008004200 */
[----:B0-----:R0:W-:Y:S04]  /*2e300*/  STL.64 [R1+0x31f8], R14 ;  /* 0x0031f80e01007387 */ /* 0x0011e80000100a00 */
[----:B------:R1:W-:Y:S01]  /*2e310*/  STL.64 [R1+0x31f0], R12 ;  /* 0x0031f00c01007387 */ /* 0x0003e20000100a00 */
[----:B0-----:R-:W-:-:S02]  /*2e320*/  IMAD.MOV.U32 R14, RZ, RZ, R8 ;  /* 0x000000ffff0e7224 */ /* 0x001fc400078e0008 */
[----:B------:R-:W-:-:S05]  /*2e330*/  IMAD.MOV.U32 R15, RZ, RZ, R3 ;  /* 0x000000ffff0f7224 */ /* 0x000fca00078e0003 */
[----:B------:R0:W-:Y:S04]  /*2e340*/  STL.64 [R1+0x3350], R14 ;  /* 0x0033500e01007387 */ /* 0x0001e80000100a00 */
[----:B-1----:R-:W4:Y:S04]  /*2e350*/  LDL.LU R12, [R1+0x270] ;  /* 0x00027000010c7983 */ /* 0x002f280000300800 */
[----:B------:R-:W4:Y:S04]  /*2e360*/  LDL.LU R13, [R1+0x274] ;  /* 0x00027400010d7983 */ /* 0x000f280000300800 */
[----:B0-----:R-:W4:Y:S04]  /*2e370*/  LDL.LU R14, [R1+0x278] ;  /* 0x00027800010e7983 */ /* 0x001f280000300800 */
[----:B------:R-:W4:Y:S01]  /*2e380*/  LDL.LU R15, [R1+0x27c] ;  /* 0x00027c00010f7983 */ /* 0x000f220000300800 */
[----:B---3--:R-:W-:-:S15]  /*2e390*/  HMMA.16816.F32 R4, R16, R22, R4 ;  /* 0x000000161004723c */ /* 0x008fde0000001804 */
[----:B------:R-:W-:-:S08]  /*2e3a0*/  NOP ;  /* 0x0000000000007918 */ /* 0x000fd00000000000 */
[----:B------:R-:W-:Y:S04]  /*2e3b0*/  STL.64 [R1+0xc20], R4 ;  /* 0x000c200401007387 */ /* 0x000fe80000100a00 */
[----:B------:R0:W-:Y:S02]  /*2e3c0*/  STL.64 [R1+0xc28], R6 ;  /* 0x000c280601007387 */ /* 0x0001e40000100a00 */
[----:B0-----:R-:W-:Y:S02]  /*2e3d0*/  IMAD.MOV.U32 R6, RZ, RZ, R22 ;  /* 0x000000ffff067224 */ /* 0x001fe400078e0016 */
[----:B------:R-:W-:Y:S02]  /*2e3e0*/  IMAD.MOV.U32 R7, RZ, RZ, R23 ;  /* 0x000000ffff077224 */ /* 0x000fe400078e0017 */
[----:B------:R-:W2:Y:S04]  /*2e3f0*/  LDL.LU.64 R22, [R1+0x3410] ;  /* 0x0034100001167983 */ /* 0x000ea80000300a00 */
[----:B------:R-:W-:Y:S01]  /*2e400*/  STL.64 [R1+0x33b0], R6 ;  /* 0x0033b00601007387 */ /* 0x000fe20000100a00 */
[----:B--2---:R-:W-:Y:S03]  /*2e410*/  HMMA.16816.F32 R20, R16, R22, R24 ;  /* 0x000000161014723c */ /* 0x004fe60000001818 */
[----:B------:R-:W2:Y:S04]  /*2e420*/  LDL.LU.64 R26, [R1+0x3408] ;  /* 0x00340800011a7983 */ /* 0x000ea80000300a00 */
[----:B------:R-:W2:-:S15]  /*2e430*/  LDL.LU.64 R24, [R1+0x3400] ;  /* 0x0034000001187983 */ /* 0x000e9e0000300a00 */
[----:B------:R-:W-:-:S01]  /*2e440*/  NOP ;  /* 0x0000000000007918 */ /* 0x000fc20000000000 */
[----:B------:R-:W-:Y:S04]  /*2e450*/  STL.64 [R1+0xc10], R20 ;  /* 0x000c101401007387 */ /* 0x000fe80000100a00 */
        /* <DEDUP_REMOVED lines=13> */
[----:B------:R-:W4:-:S15]  /*2e530*/  LDL.LU.64 R26, [R1+0x33d8] ;  /* 0x0033d800011a7983 */ /* 0x000f1e0000300a00 */
[----:B------:R-:W-:-:S06]  /*2e540*/  NOP ;  /* 0x0000000000007918 */ /* 0x000fcc0000000000 */
[----:B------:R-:W-:Y:S04]  /*2e550*/  STL.64 [R1+0xbf0], R20 ;  /* 0x000bf01401007387 */ /* 0x000fe80000100a00 */
[----:B------:R0:W-:Y:S04]  /*2e560*/  STL.64 [R1+0xbf8], R22 ;  /* 0x000bf81601007387 */ /* 0x0001e80000100a00 */
[----:B0-----:R-:W2:Y:S04]  /*2e570*/  LDL.LU.64 R22, [R1+0x33d0] ;  /* 0x0033d00001167983 */ /* 0x001ea80000300a00 */
[----:B------:R-:W2:Y:S02]  /*2e580*/  LDL.LU.64 R20, [R1+0x33c8] ;  /* 0x0033c80001147983 */ /* 0x000ea40000300a00 */
[----:B--2---:R-:W-:Y:S02]  /*2e590*/  HMMA.16816.F32 R4, R16, R6, R20 ;  /* 0x000000061004723c */ /* 0x004fe40000001814 */
[----:B------:R-:W2:Y:S04]  /*2e5a0*/  LDL.LU.64 R22, [R1+0x33c0] ;  /* 0x0033c00001167983 */ /* 0x000ea80000300a00 */
[----:B------:R-:W3:-:S15]  /*2e5b0*/  LDL.LU.64 R20, [R1+0x33b8] ;  /* 0x0033b80001147983 */ /* 0x000ede0000300a00 */
[----:B------:R-:W-:-:S02]  /*2e5c0*/  NOP ;  /* 0x0000000000007918 */ /* 0x000fc40000000000 */
[----:B------:R-:W-:Y:S04]  /*2e5d0*/  STL.64 [R1+0xbe0], R4 ;  /* 0x000be00401007387 */ /* 0x000fe80000100a00 */
[----:B------:R4:W-:Y:S02]  /*2e5e0*/  STL.64 [R1+0xbe8], R6 ;  /* 0x000be80601007387 */ /* 0x0009e40000100a00 */
[----:B----4-:R-:W-:Y:S06]  /*2e5f0*/  HMMA.16816.F32 R4, R16, R26, R12 ;  /* 0x0000001a1004723c */ /* 0x010fec000000180c */
[----:B------:R-:W-:-:S02]  /*2e600*/  IMAD.MOV.U32 R8, RZ, RZ, R26 ;  /* 0x000000ffff087224 */ /* 0x000fc400078e001a */
[----:B------:R-:W-:-:S15]  /*2e610*/  IMAD.MOV.U32 R3, RZ, RZ, R27 ;  /* 0x000000ffff037224 */ /* 0x000fde00078e001b */
[----:B------:R0:W-:Y:S04]  /*2e620*/  STL.64 [R1+0xbd0], R4 ;  /* 0x000bd00401007387 */ /* 0x0001e80000100a00 */
[----:B------:R1:W-:Y:S04]  /*2e630*/  STL.64 [R1+0xbd8], R6 ;  /* 0x000bd80601007387 */ /* 0x0003e80000100a00 */
[----:B------:R-:W4:Y:S04]  /*2e640*/  LDL.LU R12, [R1+0x210] ;  /* 0x00021000010c7983 */ /* 0x000f280000300800 */
[----:B------:R-:W4:Y:S04]  /*2e650*/  LDL.LU R13, [R1+0x214] ;  /* 0x00021400010d7983 */ /* 0x000f280000300800 */
[----:B------:R-:W2:Y:S04]  /*2e660*/  LDL.LU R14, [R1+0x218] ;  /* 0x00021800010e7983 */ /* 0x000ea80000300800 */
[----:B------:R-:W2:Y:S04]  /*2e670*/  LDL.LU R15, [R1+0x21c] ;  /* 0x00021c00010f7983 */ /* 0x000ea80000300800 */
[----:B------:R-:W3:Y:S04]  /*2e680*/  LDL.LU R24, [R1+0x230] ;  /* 0x0002300001187983 */ /* 0x000ee80000300800 */
[----:B------:R-:W3:Y:S04]  /*2e690*/  LDL.LU R25, [R1+0x234] ;  /* 0x0002340001197983 */ /* 0x000ee80000300800 */
[----:B------:R-:W4:Y:S04]  /*2e6a0*/  LDL.LU R26, [R1+0x238] ;  /* 0x00023800011a7983 */ /* 0x000f280000300800 */
[----:B------:R-:W4:Y:S04]  /*2e6b0*/  LDL.LU R27, [R1+0x23c] ;  /* 0x00023c00011b7983 */ /* 0x000f280000300800 */
[----:B0-----:R-:W2:Y:S04]  /*2e6c0*/  LDL.LU R4, [R1+0x260] ;  /* 0x0002600001047983 */ /* 0x001ea80000300800 */
[----:B------:R-:W2:Y:S04]  /*2e6d0*/  LDL.LU R5, [R1+0x264] ;  /* 0x0002640001057983 */ /* 0x000ea80000300800 */
[----:B-1----:R-:W2:Y:S04]  /*2e6e0*/  LDL.LU R6, [R1+0x268] ;  /* 0x0002680001067983 */ /* 0x002ea80000300800 */
[----:B------:R-:W2:Y:S04]  /*2e6f0*/  LDL.LU R7, [R1+0x26c] ;  /* 0x00026c0001077983 */ /* 0x000ea80000300800 */
[----:B----4-:R0:W-:Y:S04]  /*2e700*/  STL.64 [R1+0x3388], R26 ;  /* 0x0033881a01007387 */ /* 0x0101e80000100a00 */
[----:B---3--:R-:W-:Y:S01]  /*2e710*/  STL.64 [R1+0x3380], R24 ;  /* 0x0033801801007387 */ /* 0x008fe20000100a00 */
[----:B0-----:R-:W-:-:S02]  /*2e720*/  IMAD.MOV.U32 R26, RZ, RZ, R21 ;  /* 0x000000ffff1a7224 */ /* 0x001fc400078e0015 */
[----:B------:R-:W-:-:S05]  /*2e730*/  IMAD.MOV.U32 R27, RZ, RZ, R20 ;  /* 0x000000ffff1b7224 */ /* 0x000fca00078e0014 */
[----:B------:R0:W-:Y:S04]  /*2e740*/  STL.64 [R1+0x3398], R26 ;  /* 0x0033981a01007387 */ /* 0x0001e80000100a00 */
[----:B0-----:R-:W3:Y:S04]  /*2e750*/  LDL.64 R26, [R1+0x158] ;  /* 0x00015800011a7983 */ /* 0x001ee80000100a00 */
[----:B--2---:R-:W-:Y:S04]  /*2e760*/  STL.64 [R1+0x3360], R14 ;  /* 0x0033600e01007387 */ /* 0x004fe80000100a00 */
[----:B------:R0:W-:Y:S04]  /*2e770*/  STL.64 [R1+0x3358], R12 ;  /* 0x0033580c01007387 */ /* 0x0001e80000100a00 */
[----:B0-----:R-:W2:Y:S04]  /*2e780*/  LDL.LU R12, [R1+0x220] ;  /* 0x00022000010c7983 */ /* 0x001ea80000300800 */
[----:B------:R-:W2:Y:S04]  /*2e790*/  LDL.LU R13, [R1+0x224] ;  /* 0x00022400010d7983 */ /* 0x000ea80000300800 */
[----:B------:R-:W4:Y:S04]  /*2e7a0*/  LDL.LU R14, [R1+0x228] ;  /* 0x00022800010e7983 */ /* 0x000f280000300800 */
[----:B------:R-:W4:Y:S04]  /*2e7b0*/  LDL.LU R15, [R1+0x22c] ;  /* 0x00022c00010f7983 */ /* 0x000f280000300800 */
[----:B----4-:R0:W-:Y:S04]  /*2e7c0*/  STL.64 [R1+0x3370], R14 ;  /* 0x0033700e01007387 */ /* 0x0101e80000100a00 */
[----:B--2---:R1:W-:Y:S04]  /*2e7d0*/  STL.64 [R1+0x3368], R12 ;  /* 0x0033680c01007387 */ /* 0x0043e80000100a00 */
[----:B0-----:R-:W2:Y:S01]  /*2e7e0*/  LDL.64 R14, [R1+0x138] ;  /* 0x00013800010e7983 */ /* 0x001ea20000100a00 */
[----:B------:R-:W-:Y:S03]  /*2e7f0*/  HMMA.16816.F32 R4, R16, R22, R4 ;  /* 0x000000161004723c */ /* 0x000fe60000001804 */
[----:B--2---:R0:W-:Y:S04]  /*2e800*/  STL.64 [R1+0x3390], R14 ;  /* 0x0033900e01007387 */ /* 0x0041e80000100a00 */
[----:B-1----:R-:W2:Y:S04]  /*2e810*/  LDL.LU R12, [R1+0x240] ;  /* 0x00024000010c7983 */ /* 0x002ea80000300800 */
[----:B------:R-:W2:Y:S04]  /*2e820*/  LDL.LU R13, [R1+0x244] ;  /* 0x00024400010d7983 */ /* 0x000ea80000300800 */
[----:B0-----:R-:W4:Y:S04]  /*2e830*/  LDL.LU R14, [R1+0x248] ;  /* 0x00024800010e7983 */ /* 0x001f280000300800 */
[----:B------:R-:W4:Y:S04]  /*2e840*/  LDL.LU R15, [R1+0x24c] ;  /* 0x00024c00010f7983 */ /* 0x000f280000300800 */
[----:B----4-:R-:W-:Y:S04]  /*2e850*/  STL.64 [R1+0x33a8], R14 ;  /* 0x0033a80e01007387 */ /* 0x010fe80000100a00 */
[----:B--2---:R0:W-:Y:S04]  /*2e860*/  STL.64 [R1+0x33a0], R12 ;  /* 0x0033a00c01007387 */ /* 0x0041e80000100a00 */
[----:B0-----:R-:W3:Y:S04]  /*2e870*/  LDL.LU R12, [R1+0x250] ;  /* 0x00025000010c7983 */ /* 0x001ee80000300800 */
[----:B------:R-:W3:Y:S04]  /*2e880*/  LDL.LU R13, [R1+0x254] ;  /* 0x00025400010d7983 */ /* 0x000ee80000300800 */
[----:B------:R-:W3:Y:S04]  /*2e890*/  LDL.LU R14, [R1+0x258] ;  /* 0x00025800010e7983 */ /* 0x000ee80000300800 */
[----:B------:R-:W3:Y:S04]  /*2e8a0*/  LDL.LU R15, [R1+0x25c] ;  /* 0x00025c00010f7983 */ /* 0x000ee80000300800 */
[----:B------:R0:W-:Y:S04]  /*2e8b0*/  STL.64 [R1+0x3310], R10 ;  /* 0x0033100a01007387 */ /* 0x0001e80000100a00 */
[----:B------:R-:W-:Y:S04]  /*2e8c0*/  STL.64 [R1+0x3308], R8 ;  /* 0x0033080801007387 */ /* 0x000fe80000100a00 */
[----:B0-----:R-:W2:Y:S04]  /*2e8d0*/  LDL.64 R10, [R1+0x128] ;  /* 0x00012800010a7983 */ /* 0x001ea80000100a00 */
[----:B------:R-:W-:Y:S04]  /*2e8e0*/  STL [R1+0x32d0], R3 ;  /* 0x0032d00301007387 */ /* 0x000fe80000100800 */
[----:B------:R-:W-:Y:S04]  /*2e8f0*/  STL.64 [R1+0xbc0], R4 ;  /* 0x000bc00401007387 */ /* 0x000fe80000100a00 */
[----:B------:R0:W-:Y:S04]  /*2e900*/  STL.64 [R1+0xbc8], R6 ;  /* 0x000bc80601007387 */ /* 0x0001e80000100a00 */
[----:B0-----:R-:W4:Y:S04]  /*2e910*/  LDL.LU.64 R6, [R1+0x33b0] ;  /* 0x0033b00001067983 */ /* 0x001f280000300a00 */
[----:B------:R-:W3:Y:S01]  /*2e920*/  LDL.LU R20, [R1+0x1d0] ;  /* 0x0001d00001147983 */ /* 0x000ee20000300800 */
[----:B------:R-:W-:-:S03]  /*2e930*/  IMAD.MOV.U32 R5, RZ, RZ, R22 ;  /* 0x000000ffff057224 */ /* 0x000fc600078e0016 */
[----:B------:R-:W3:Y:S01]  /*2e940*/  LDL.LU R21, [R1+0x1d4] ;  /* 0x0001d40001157983 */ /* 0x000ee20000300800 */
[----:B------:R-:W-:-:S03]  /*2e950*/  IMAD.MOV.U32 R4, RZ, RZ, R23 ;  /* 0x000000ffff047224 */ /* 0x000fc600078e0017 */
[----:B------:R-:W2:Y:S04]  /*2e960*/  LDL.LU R22, [R1+0x1d8] ;  /* 0x0001d80001167983 */ /* 0x000ea80000300800 */
[----:B------:R-:W2:Y:S04]  /*2e970*/  LDL.LU R23, [R1+0x1dc] ;  /* 0x0001dc0001177983 */ /* 0x000ea80000300800 */
[----:B--2---:R-:W-:Y:S04]  /*2e980*/  STL.64 [R1+0x3338], R22 ;  /* 0x0033381601007387 */ /* 0x004fe80000100a00 */
[----:B---3--:R0:W-:Y:S04]  /*2e990*/  STL.64 [R1+0x3330], R20 ;  /* 0x0033301401007387 */ /* 0x0081e80000100a00 */
[----:B0-----:R-:W2:Y:S04]  /*2e9a0*/  LDL.LU R20, [R1+0x200] ;  /* 0x0002000001147983 */ /* 0x001ea80000300800 */
[----:B------:R-:W2:Y:S04]  /*2e9b0*/  LDL.LU R21, [R1+0x204] ;  /* 0x0002040001157983 */ /* 0x000ea80000300800 */
[----:B------:R-:W3:Y:S04]  /*2e9c0*/  LDL.LU R22, [R1+0x208] ;  /* 0x0002080001167983 */ /* 0x000ee80000300800 */
[----:B------:R-:W3:Y:S01]  /*2e9d0*/  LDL.LU R23, [R1+0x20c] ;  /* 0x00020c0001177983 */ /* 0x000ee20000300800 */
[----:B------:R-:W-:Y:S06]  /*2e9e0*/  HMMA.16816.F32 R12, R16, R26, R12 ;  /* 0x0000001a100c723c */ /* 0x000fec000000180c */
[----:B------:R-:W-:-:S02]  /*2e9f0*/  IMAD.MOV.U32 R29, RZ, RZ, R26 ;  /* 0x000000ffff1d7224 */ /* 0x000fc400078e001a */
[----:B------:R-:W-:Y:S01]  /*2ea00*/  IMAD.MOV.U32 R28, RZ, RZ, R27 ;  /* 0x000000ffff1c7224 */ /* 0x000fe200078e001b */
[----:B---3--:R0:W-:Y:S04]  /*2ea10*/  STL.64 [R1+0x3348], R22 ;  /* 0x0033481601007387 */ /* 0x0081e80000100a00 */
[----:B--2---:R-:W-:Y:S04]  /*2ea20*/  STL.64 [R1+0x3340], R20 ;  /* 0x0033401401007387 */ /* 0x004fe80000100a00 */
[----:B0-----:R-:W2:Y:S04]  /*2ea30*/  LDL.64 R22, [R1+0x118] ;  /* 0x0001180001167983 */ /* 0x001ea80000100a00 */
[----:B------:R-:W-:Y:S04]  /*2ea40*/  STL [R1+0x32d4], R5 ;  /* 0x0032d40501007387 */ /* 0x000fe80000100800 */
[----:B------:R-:W-:Y:S04]  /*2ea50*/  STL.64 [R1+0xbb0], R12 ;  /* 0x000bb00c01007387 */ /* 0x000fe80000100a00 */
[----:B------:R0:W-:Y:S04]  /*2ea60*/  STL.64 [R1+0xbb8], R14 ;  /* 0x000bb80e01007387 */ /* 0x0001e80000100a00 */
[----:B0-----:R-:W3:Y:S04]  /*2ea70*/  LDL.LU.64 R14, [R1+0x33a8] ;  /* 0x0033a800010e7983 */ /* 0x001ee80000300a00 */
[----:B------:R-:W3:Y:S04]  /*2ea80*/  LDL.LU.64 R12, [R1+0x33a0] ;  /* 0x0033a000010c7983 */ /* 0x000ee80000300a00 */
[----:B------:R-:W3:Y:S02]  /*2ea90*/  LDL.LU.64 R26, [R1+0x3398] ;  /* 0x00339800011a7983 */ /* 0x000ee40000300a00 */
[----:B---3--:R-:W-:Y:S02]  /*2eaa0*/  HMMA.16816.F32 R24, R16, R26, R12 ;  /* 0x0000001a1018723c */ /* 0x008fe4000000180c */
[----:B------:R-:W3:-:S15]  /*2eab0*/  LDL.LU.64 R14, [R1+0x3390] ;  /* 0x00339000010e7983 */ /* 0x000ede0000300a00 */
[----:B------:R-:W-:-:S06]  /*2eac0*/  NOP ;  /* 0x0000000000007918 */ /* 0x000fcc0000000000 */
[----:B------:R-:W-:Y:S04]  /*2ead0*/  STL.64 [R1+0xba0], R24 ;  /* 0x000ba01801007387 */ /* 0x000fe80000100a00 */
[----:B------:R0:W-:Y:S04]  /*2eae0*/  STL.64 [R1+0xba8], R26 ;  /* 0x000ba81a01007387 */ /* 0x0001e80000100a00 */
[----:B0-----:R-:W3:Y:S04]  /*2eaf0*/  LDL.LU.64 R26, [R1+0x3388] ;  /* 0x00338800011a7983 */ /* 0x001ee80000300a00 */
[----:B------:R-:W3:Y:S02]  /*2eb00*/  LDL.LU.64 R24, [R1+0x3380] ;  /* 0x0033800001187983 */ /* 0x000ee40000300a00 */
[----:B---3--:R-:W-:-:S15]  /*2eb10*/  HMMA.16816.F32 R24, R16, R14, R24 ;  /* 0x0000000e1018723c */ /* 0x008fde0000001818 */
[----:B------:R-:W-:-:S08]  /*2eb20*/  NOP ;  /* 0x0000000000007918 */ /* 0x000fd00000000000 */
[----:B------:R0:W-:Y:S04]  /*2eb30*/  STL.64 [R1+0xb90], R24 ;  /* 0x000b901801007387 */ /* 0x0001e80000100a00 */
[----:B------:R1:W-:Y:S01]  /*2eb40*/  STL.64 [R1+0xb98], R26 ;  /* 0x000b981a01007387 */ /* 0x0003e20000100a00 */
[----:B0-----:R-:W-:-:S03]  /*2eb50*/  IMAD.MOV.U32 R25, RZ, RZ, R14 ;  /* 0x000000ffff197224 */ /* 0x001fc600078e000e */
[----:B-1----:R-:W3:Y:S01]  /*2eb60*/  LDL.LU.64 R26, [R1+0x3378] ;  /* 0x00337800011a7983 */ /* 0x002ee20000300a00 */
[----:B------:R-:W-:-:S03]  /*2eb70*/  IMAD.MOV.U32 R24, RZ, RZ, R15 ;  /* 0x000000ffff187224 */ /* 0x000fc600078e000f */
[----:B------:R-:W4:Y:S04]  /*2eb80*/  LDL.LU.64 R14, [R1+0x3370] ;  /* 0x00337000010e7983 */ /* 0x000f280000300a00 */
[----:B------:R-:W4:Y:S02]  /*2eb90*/  LDL.LU.64 R12, [R1+0x3368] ;  /* 0x00336800010c7983 */ /* 0x000f240000300a00 */
[----:B----4-:R-:W-:-:S15]  /*2eba0*/  HMMA.16816.F32 R12, R16, R10, R12 ;  /* 0x0000000a100c723c */ /* 0x010fde000000180c */
[----:B------:R-:W-:-:S08]  /*2ebb0*/  NOP ;  /* 0x0000000000007918 */ /* 0x000fd00000000000 */
[----:B------:R-:W-:Y:S04]  /*2ebc0*/  STL.64 [R1+0xb80], R12 ;  /* 0x000b800c01007387 */ /* 0x000fe80000100a00 */
[----:B------:R0:W-:Y:S04]  /*2ebd0*/  STL.64 [R1+0xb88], R14 ;  /* 0x000b880e01007387 */ /* 0x0001e80000100a00 */
[----:B0-----:R-:W2:Y:S04]  /*2ebe0*/  LDL.LU.64 R14, [R1+0x3360] ;  /* 0x00336000010e7983 */ /* 0x001ea80000300a00 */
[----:B------:R-:W2:Y:S04]  /*2ebf0*/  LDL.LU.64 R12, [R1+0x3358] ;  /* 0x00335800010c7983 */ /* 0x000ea80000300a00 */
[----:B------:R-:W4:Y:S01]  /*2ec00*/  LDL.LU R8, [R1+0x70] ;  /* 0x0000700001087983 */ /* 0x000f220000300800 */
[----:B------:R-:W-:-:S03]  /*2ec10*/  IMAD.MOV.U32 R5, RZ, RZ, R10 ;  /* 0x000000ffff057224 */ /* 0x000fc600078e000a */
[----:B------:R-:W4:Y:S01]  /*2ec20*/  LDL.LU R9, [R1+0x74] ;  /* 0x0000740001097983 */ /* 0x000f220000300800 */
[----:B------:R-:W-:-:S03]  /*2ec30*/  IMAD.MOV.U32 R3, RZ, RZ, R11 ;  /* 0x000000ffff037224 */ /* 0x000fc600078e000b */
[----:B------:R-:W4:Y:S04]  /*2ec40*/  LDL.LU R10, [R1+0x78] ;  /* 0x00007800010a7983 */ /* 0x000f280000300800 */
[----:B------:R-:W4:Y:S01]  /*2ec50*/  LDL.LU R11, [R1+0x7c] ;  /* 0x00007c00010b7983 */ /* 0x000f220000300800 */
[----:B--2---:R-:W-:-:S15]  /*2ec60*/  HMMA.16816.F32 R12, R16, R22, R12 ;  /* 0x00000016100c723c */ /* 0x004fde000000180c */
[----:B------:R-:W-:-:S08]  /*2ec70*/  NOP ;  /* 0x0000000000007918 */ /* 0x000fd00000000000 */
[----:B------:R0:W-:Y:S04]  /*2ec80*/  STL.64 [R1+0xb70], R12 ;  /* 0x000b700c01007387 */ /* 0x0001e80000100a00 */
[----:B------:R1:W-:Y:S01]  /*2ec90*/  STL.64 [R1+0xb78], R14 ;  /* 0x000b780e01007387 */ /* 0x0003e20000100a00 */
[----:B0-----:R-:W-:-:S03]  /*2eca0*/  IMAD.MOV.U32 R13, RZ, RZ, R22 ;  /* 0x000000ffff0d7224 */ /* 0x001fc600078e0016 */
[----:B-1----:R-:W2:Y:S01]  /*2ecb0*/  LDL.LU.64 R14, [R1+0x3350] ;  /* 0x00335000010e7983 */ /* 0x002ea20000300a00 */
[----:B------:R-:W-:-:S03]  /*2ecc0*/  IMAD.MOV.U32 R12, RZ, RZ, R23 ;  /* 0x000000ffff0c7224 */ /* 0x000fc600078e0017 */
[----:B------:R-:W3:Y:S04]  /*2ecd0*/  LDL.LU.64 R22, [R1+0x3348] ;  /* 0x0033480001167983 */ /* 0x000ee80000300a00 */
[----:B------:R-:W3:Y:S02]  /*2ece0*/  LDL.LU.64 R20, [R1+0x3340] ;  /* 0x0033400001147983 */ /* 0x000ee40000300a00 */
[----:B---3--:R-:W-:-:S15]  /*2ecf0*/  HMMA.16816.F32 R20, R16, R26, R20 ;  /* 0x0000001a1014723c */ /* 0x008fde0000001814 */
[----:B------:R-:W-:-:S08]  /*2ed00*/  NOP ;  /* 0x0000000000007918 */ /* 0x000fd00000000000 */
[----:B------:R-:W-:Y:S04]  /*2ed10*/  STL.64 [R1+0xb60], R20 ;  /* 0x000b601401007387 */ /* 0x000fe80000100a00 */
[----:B------:R0:W-:Y:S04]  /*2ed20*/  STL.64 [R1+0xb68], R22 ;  /* 0x000b681601007387 */ /* 0x0001e80000100a00 */
[----:B0-----:R-:W2:Y:S04]  /*2ed30*/  LDL.LU.64 R22, [R1+0x3338] ;  /* 0x0033380001167983 */ /* 0x001ea80000300a00 */
[----:B------:R-:W2:Y:S04]  /*2ed40*/  LDL.LU.64 R20, [R1+0x3330] ;  /* 0x0033300001147983 */ /* 0x000ea80000300a00 */
[----:B------:R0:W-:Y:S04]  /*2ed50*/  STL.64 [R1+0x3218], R26 ;  /* 0x0032181a01007387 */ /* 0x0001e80000100a00 */
[----:B------:R-:W-:Y:S04]  /*2ed60*/  STL.64 [R1+0x32d8], R24 ;  /* 0x0032d81801007387 */ /* 0x000fe80000100a00 */
[----:B0-----:R-:W3:Y:S01]  /*2ed70*/  LDL.64 R26, [R1+0x1b8] ;  /* 0x0001b800011a7983 */ /* 0x001ee20000100a00 */
[----:B--2---:R-:W-:Y:S03]  /*2ed80*/  HMMA.16816.F32 R16, R16, R14, R20 ;  /* 0x0000000e1010723c */ /* 0x004fe60000001814 */
[----:B---3--:R0:W-:Y:S02]  /*2ed90*/  STL.64 [R1+0x32e8], R26 ;  /* 0x0032e81a01007387 */ /* 0x0081e40000100a00 */
[----:B0-----:R-:W-:-:S02]  /*2eda0*/  IMAD.MOV.U32 R26, RZ, RZ, R6 ;  /* 0x000000ffff1a7224 */ /* 0x001fc400078e0006 */
[----:B------:R-:W-:Y:S01]  /*2edb0*/  IMAD.MOV.U32 R27, RZ, RZ, R7 ;  /* 0x000000ffff1b7224 */ /* 0x000fe200078e0007 */
[----:B------:R-:W4:Y:S04]  /*2edc0*/  LDL.LU R6, [R1+0x332c] ;  /* 0x00332c0001067983 */ /* 0x000f280000300800 */
[----:B------:R-:W4:Y:S04]  /*2edd0*/  LDL.LU R7, [R1+0x3328] ;  /* 0x0033280001077983 */ /* 0x000f280000300800 */
[----:B------:R0:W-:Y:S04]  /*2ede0*/  STL.64 [R1+0x3300], R26 ;  /* 0x0033001a01007387 */ /* 0x0001e80000100a00 */
[----:B------:R-:W2:Y:S04]  /*2edf0*/  LDL.LU R24, [R1+0x60] ;  /* 0x0000600001187983 */ /* 0x000ea80000300800 */
[----:B------:R-:W2:Y:S04]  /*2ee00*/  LDL.LU R25, [R1+0x64] ;  /* 0x0000640001197983 */ /* 0x000ea80000300800 */
[----:B0-----:R-:W2:Y:S04]  /*2ee10*/  LDL.LU R26, [R1+0x68] ;  /* 0x00006800011a7983 */ /* 0x001ea80000300800 */
[----:B------:R-:W2:Y:S04]  /*2ee20*/  LDL.LU R27, [R1+0x6c] ;  /* 0x00006c00011b7983 */ /* 0x000ea80000300800 */
[----:B------:R-:W4:Y:S04]  /*2ee30*/  LDL.LU.64 R22, [R1+0x3320] ;  /* 0x0033200001167983 */ /* 0x000f280000300a00 */
[----:B------:R-:W4:Y:S04]  /*2ee40*/  LDL.LU.64 R20, [R1+0x3318] ;  /* 0x0033180001147983 */ /* 0x000f280000300a00 */
[----:B------:R-:W-:Y:S04]  /*2ee50*/  STL.64 [R1+0xb30], R16 ;  /* 0x000b301001007387 */ /* 0x000fe80000100a00 */
[----:B------:R0:W-:Y:S02]  /*2ee60*/  STL.64 [R1+0xb38], R18 ;  /* 0x000b381201007387 */ /* 0x0001e40000100a00 */
[----:B0-----:R-:W-:-:S02]  /*2ee70*/  IMAD.MOV.U32 R18, RZ, RZ, R2 ;  /* 0x000000ffff127224 */ /* 0x001fc400078e0002 */
[----:B------:R-:W-:-:S05]  /*2ee80*/  IMAD.MOV.U32 R19, RZ, RZ, R0 ;  /* 0x000000ffff137224 */ /* 0x000fca00078e0000 */
[----:B------:R0:W-:Y:S04]  /*2ee90*/  STL.64 [R1+0x32e0], R18 ;  /* 0x0032e01201007387 */ /* 0x0001e80000100a00 */
[----:B------:R-:W3:Y:S04]  /*2eea0*/  LDL.LU R16, [R1+0x40] ;  /* 0x0000400001107983 */ /* 0x000ee80000300800 */
[----:B------:R-:W3:Y:S04]  /*2eeb0*/  LDL.LU R17, [R1+0x44] ;  /* 0x0000440001117983 */ /* 0x000ee80000300800 */
[----:B0-----:R-:W2:Y:S04]  /*2eec0*/  LDL.LU R18, [R1+0x48] ;  /* 0x0000480001127983 */ /* 0x001ea80000300800 */
[----:B------:R-:W2:Y:S01]  /*2eed0*/  LDL.LU R19, [R1+0x4c] ;  /* 0x00004c0001137983 */ /* 0x000ea20000300800 */
[C---:B----4-:R-:W-:Y:S03]  /*2eee0*/  HMMA.16816.F32 R8, R20.reuse, R6, R8 ;  /* 0x000000061408723c */ /* 0x050fe60000001808 */
[----:B--2---:R-:W-:Y:S04]  /*2eef0*/  STL.64 [R1+0x32f8], R18 ;  /* 0x0032f81201007387 */ /* 0x004fe80000100a00 */
[----:B---3--:R0:W-:Y:S04]  /*2ef00*/  STL.64 [R1+0x32f0], R16 ;  /* 0x0032f01001007387 */ /* 0x0081e80000100a00 */
[----:B0-----:R-:W2:Y:S04]  /*2ef10*/  LDL.LU R16, [R1+0x50] ;  /* 0x0000500001107983 */ /* 0x001ea80000300800 */
[----:B------:R-:W2:Y:S04]  /*2ef20*/  LDL.LU R17, [R1+0x54] ;  /* 0x0000540001117983 */ /* 0x000ea80000300800 */
[----:B------:R-:W2:Y:S04]  /*2ef30*/  LDL.LU R18, [R1+0x58] ;  /* 0x0000580001127983 */ /* 0x000ea80000300800 */
[----:B------:R-:W2:Y:S04]  /*2ef40*/  LDL.LU R19, [R1+0x5c] ;  /* 0x00005c0001137983 */ /* 0x000ea80000300800 */
[----:B------:R-:W-:Y:S04]  /*2ef50*/  STL.64 [R1+0x3210], R14 ;  /* 0x0032100e01007387 */ /* 0x000fe80000100a00 */
[----:B------:R-:W-:Y:S04]  /*2ef60*/  STL.64 [R1+0xc60], R8 ;  /* 0x000c600801007387 */ /* 0x000fe80000100a00 */
[----:B------:R0:W-:Y:S04]  /*2ef70*/  STL.64 [R1+0xc68], R10 ;  /* 0x000c680a01007387 */ /* 0x0001e80000100a00 */
[----:B0-----:R-:W3:Y:S04]  /*2ef80*/  LDL.LU.64 R10, [R1+0x3310] ;  /* 0x00331000010a7983 */ /* 0x001ee80000300a00 */
[----:B------:R-:W4:Y:S04]  /*2ef90*/  LDL.LU.64 R8, [R1+0x3308] ;  /* 0x0033080001087983 */ /* 0x000f280000300a00 */
[----:B------:R-:W-:Y:S01]  /*2efa0*/  STL.64 [R1+0x3260], R6 ;  /* 0x0032600601007387 */ /* 0x000fe20000100a00 */
[----:B---3--:R-:W-:-:S15]  /*2efb0*/  HMMA.16816.F32 R24, R20, R10, R24 ;  /* 0x0000000a1418723c */ /* 0x008fde0000001818 */
[----:B------:R-:W-:-:S08]  /*2efc0*/  NOP ;  /* 0x0000000000007918 */ /* 0x000fd00000000000 */
[----:B------:R-:W-:Y:S04]  /*2efd0*/  STL.64 [R1+0xc50], R24 ;  /* 0x000c501801007387 */ /* 0x000fe80000100a00 */
[----:B------:R0:W-:Y:S04]  /*2efe0*/  STL.64 [R1+0xc58], R26 ;  /* 0x000c581a01007387 */ /* 0x0001e80000100a00 */
[----:B0-----:R-:W2:Y:S04]  /*2eff0*/  LDL.LU.64 R26, [R1+0x3300] ;  /* 0x00330000011a7983 */ /* 0x001ea80000300a00 */
[----:B------:R-:W-:Y:S04]  /*2f000*/  STL.64 [R1+0x32b0], R10 ;  /* 0x0032b00a01007387 */ /* 0x000fe80000100a00 */
[----:B----4-:R0:W-:Y:S04]  /*2f010*/  STL.64 [R1+0x32a8], R8 ;  /* 0x0032a80801007387 */ /* 0x0101e80000100a00 */
        /* <DEDUP_REMOVED lines=11> */
[----:B--2---:R-:W-:-:S15]  /*2f0d0*/  HMMA.16816.F32 R16, R20, R26, R16 ;  /* 0x0000001a1410723c */ /* 0x004fde0000001810 */
[----:B------:R-:W-:-:S08]  /*2f0e0*/  NOP ;  /* 0x0000000000007918 */ /* 0x000fd00000000000 */
[----:B------:R-:W-:Y:S04]  /*2f0f0*/  STL.64 [R1+0xd20], R16 ;  /* 0x000d201001007387 */ /* 0x000fe80000100a00 */
[----:B------:R0:W-:Y:S04]  /*2f100*/  STL.64 [R1+0xd28], R18 ;  /* 0x000d281201007387 */ /* 0x0001e80000100a00 */
[----:B0-----:R-:W3:Y:S01]  /*2f110*/  LDL.LU.64 R18, [R1+0x32e0] ;  /* 0x0032e00001127983 */ /* 0x001ee20000300a00 */
[----:B------:R-:W-:Y:S02]  /*2f120*/  IMAD.MOV.U32 R2, RZ, RZ, R26 ;  /* 0x000000ffff027224 */ /* 0x000fe400078e001a */
[----:B------:R-:W-:-:S02]  /*2f130*/  IMAD.MOV.U32 R0, RZ, RZ, R27 ;  /* 0x000000ffff007224 */ /* 0x000fc400078e001b */
[----:B------:R-:W-:Y:S02]  /*2f140*/  IMAD.MOV.U32 R26, RZ, RZ, R13 ;  /* 0x000000ffff1a7224 */ /* 0x000fe400078e000d */
[----:B------:R-:W-:Y:S01]  /*2f150*/  IMAD.MOV.U32 R27, RZ, RZ, R12 ;  /* 0x000000ffff1b7224 */ /* 0x000fe200078e000c */
[----:B------:R-:W2:Y:S01]  /*2f160*/  LDL.LU.64 R24, [R1+0x32d8] ;  /* 0x0032d80001187983 */ /* 0x000ea20000300a00 */
[----:B---3--:R-:W-:-:S15]  /*2f170*/  HMMA.16816.F32 R8, R20, R18, R8 ;  /* 0x000000121408723c */ /* 0x008fde0000001808 */
[----:B------:R-:W-:-:S08]  /*2f180*/  NOP ;  /* 0x0000000000007918 */ /* 0x000fd00000000000 */
[----:B------:R-:W-:Y:S04]  /*2f190*/  STL.64 [R1+0xd10], R8 ;  /* 0x000d100801007387 */ /* 0x000fe80000100a00 */
[----:B------:R-:W-:Y:S04]  /*2f1a0*/  STL.64 [R1+0xd18], R10 ;  /* 0x000d180a01007387 */ /* 0x000fe80000100a00 */
[----:B------:R0:W-:Y:S04]  /*2f1b0*/  STL.64 [R1+0x3230], R26 ;  /* 0x0032301a01007387 */ /* 0x0001e80000100a00 */
[----:B------:R-:W3:Y:S04]  /*2f1c0*/  LDL.LU R12, [R1+0x80] ;  /* 0x00008000010c7983 */ /* 0x000ee80000300800 */
[----:B------:R-:W3:Y:S04]  /*2f1d0*/  LDL.LU R13, [R1+0x84] ;  /* 0x00008400010d7983 */ /* 0x000ee80000300800 */
[----:B------:R-:W4:Y:S04]  /*2f1e0*/  LDL.LU R14, [R1+0x88] ;  /* 0x00008800010e7983 */ /* 0x000f280000300800 */
[----:B------:R-:W4:Y:S01]  /*2f1f0*/  LDL.LU R15, [R1+0x8c] ;  /* 0x00008c00010f7983 */ /* 0x000f220000300800 */
[----:B0-----:R-:W-:-:S02]  /*2f200*/  IMAD.MOV.U32 R26, RZ, RZ, R5 ;  /* 0x000000ffff1a7224 */ /* 0x001fc400078e0005 */
[----:B------:R-:W-:Y:S01]  /*2f210*/  IMAD.MOV.U32 R27, RZ, RZ, R3 ;  /* 0x000000ffff1b7224 */ /* 0x000fe200078e0003 */
[----:B------:R-:W2:Y:S04]  /*2f220*/  LDL.LU R5, [R1+0x32d4] ;  /* 0x0032d40001057983 */ /* 0x000ea80000300800 */
[----:B------:R-:W2:Y:S04]  /*2f230*/  LDL.LU R3, [R1+0x32d0] ;  /* 0x0032d00001037983 */ /* 0x000ea80000300800 */
[----:B------:R-:W-:Y:S04]  /*2f240*/  STL.64 [R1+0x3248], R26 ;  /* 0x0032481a01007387 */ /* 0x000fe80000100a00 */
[----:B----4-:R-:W-:Y:S04]  /*2f250*/  STL.64 [R1+0x3228], R14 ;  /* 0x0032280e01007387 */ /* 0x010fe80000100a00 */
[----:B---3--:R0:W-:Y:S04]  /*2f260*/  STL.64 [R1+0x3220], R12 ;  /* 0x0032200c01007387 */ /* 0x0081e80000100a00 */
[----:B0-----:R-:W3:Y:S04]  /*2f270*/  LDL.LU R12, [R1+0x90] ;  /* 0x00009000010c7983 */ /* 0x001ee80000300800 */
[----:B------:R-:W3:Y:S04]  /*2f280*/  LDL.LU R13, [R1+0x94] ;  /* 0x00009400010d7983 */ /* 0x000ee80000300800 */
[----:B------:R-:W4:Y:S04]  /*2f290*/  LDL.LU R14, [R1+0x98] ;  /* 0x00009800010e7983 */ /* 0x000f280000300800 */
[----:B------:R-:W4:Y:S01]  /*2f2a0*/  LDL.LU R15, [R1+0x9c] ;  /* 0x00009c00010f7983 */ /* 0x000f220000300800 */
[----:B--2---:R-:W-:-:S02]  /*2f2b0*/  IMAD.MOV.U32 R26, RZ, RZ, R25 ;  /* 0x000000ffff1a7224 */ /* 0x004fc400078e0019 */
[----:B------:R-:W-:-:S05]  /*2f2c0*/  IMAD.MOV.U32 R27, RZ, RZ, R24 ;  /* 0x000000ffff1b7224 */ /* 0x000fca00078e0018 */
[----:B------:R-:W-:Y:S04]  /*2f2d0*/  STL.64 [R1+0x3268], R26 ;  /* 0x0032681a01007387 */ /* 0x000fe80000100a00 */
[----:B----4-:R-:W-:Y:S04]  /*2f2e0*/  STL.64 [R1+0x3240], R14 ;  /* 0x0032400e01007387 */ /* 0x010fe80000100a00 */
[----:B---3--:R0:W-:Y:S04]  /*2f2f0*/  STL.64 [R1+0x3238], R12 ;  /* 0x0032380c01007387 */ /* 0x0081e80000100a00 */
        /* <DEDUP_REMOVED lines=8> */
[----:B------:R-:W3:Y:S04]  /*2f380*/  LDL R18, [R1+0x188] ;  /* 0x0001880001127983 */ /* 0x000ee80000100800 */
[----:B------:R-:W3:Y:S04]  /*2f390*/  LDL R19, [R1+0x18c] ;  /* 0x00018c0001137983 */ /* 0x000ee80000100800 */
[----:B---3--:R0:W-:Y:S04]  /*2f3a0*/  STL.64 [R1+0x32b8], R18 ;  /* 0x0032b81201007387 */ /* 0x0081e80000100a00 */
[----:B------:R-:W3:Y:S04]  /*2f3b0*/  LDL.LU R8, [R1+0x10] ;  /* 0x0000100001087983 */ /* 0x000ee80000300800 */
[----:B------:R-:W3:Y:S04]  /*2f3c0*/  LDL.LU R9, [R1+0x14] ;  /* 0x0000140001097983 */ /* 0x000ee80000300800 */
[----:B------:R-:W4:Y:S04]  /*2f3d0*/  LDL.LU R10, [R1+0x18] ;  /* 0x00001800010a7983 */ /* 0x000f280000300800 */
[----:B------:R-:W4:Y:S04]  /*2f3e0*/  LDL.LU R11, [R1+0x1c] ;  /* 0x00001c00010b7983 */ /* 0x000f280000300800 */
[----:B----4-:R-:W-:Y:S04]  /*2f3f0*/  STL.64 [R1+0x32c8], R10 ;  /* 0x0032c80a01007387 */ /* 0x010fe80000100a00 */
[----:B---3--:R1:W-:Y:S04]  /*2f400*/  STL.64 [R1+0x32c0], R8 ;  /* 0x0032c00801007387 */ /* 0x0083e80000100a00 */
[----:B0-----:R-:W3:Y:S04]  /*2f410*/  LDL R18, [R1+0x198] ;  /* 0x0001980001127983 */ /* 0x001ee80000100800 */
[----:B------:R-:W3:Y:S04]  /*2f420*/  LDL R19, [R1+0x19c] ;  /* 0x00019c0001137983 */ /* 0x000ee80000100800 */
[----:B-1----:R-:W3:Y:S04]  /*2f430*/  LDL.LU R8, [R1+0x20] ;  /* 0x0000200001087983 */ /* 0x002ee80000300800 */
[----:B------:R-:W3:Y:S04]  /*2f440*/  LDL.LU R9, [R1+0x24] ;  /* 0x0000240001097983 */ /* 0x000ee80000300800 */
[----:B------:R-:W3:Y:S04]  /*2f450*/  LDL.LU R10, [R1+0x28] ;  /* 0x00002800010a7983 */ /* 0x000ee80000300800 */
[----:B------:R-:W3:Y:S04]  /*2f460*/  LDL.LU R11, [R1+0x2c] ;  /* 0x00002c00010b7983 */ /* 0x000ee80000300800 */
[----:B--2---:R0:W-:Y:S04]  /*2f470*/  STL.64 [R1+0x3278], R26 ;  /* 0x0032781a01007387 */ /* 0x0041e80000100a00 */
[----:B------:R-:W-:Y:S01]  /*2f480*/  STL.64 [R1+0x3270], R24 ;  /* 0x0032701801007387 */ /* 0x000fe20000100a00 */
[----:B0-----:R-:W-:-:S02]  /*2f490*/  IMAD.MOV.U32 R26, RZ, RZ, R29 ;  /* 0x000000ffff1a7224 */ /* 0x001fc400078e001d */
[----:B------:R-:W-:-:S05]  /*2f4a0*/  IMAD.MOV.U32 R27, RZ, RZ, R28 ;  /* 0x000000ffff1b7224 */ /* 0x000fca00078e001c */
[----:B------:R0:W-:Y:S02]  /*2f4b0*/  STL.64 [R1+0x3288], R26 ;  /* 0x0032881a01007387 */ /* 0x0001e40000100a00 */
[----:B0-----:R-:W-:Y:S02]  /*2f4c0*/  IMAD.MOV.U32 R26, RZ, RZ, R5 ;  /* 0x000000ffff1a7224 */ /* 0x001fe400078e0005 */
[----:B------:R-:W-:-:S05]  /*2f4d0*/  IMAD.MOV.U32 R27, RZ, RZ, R4 ;  /* 0x000000ffff1b7224 */ /* 0x000fca00078e0004 */
[----:B------:R0:W-:Y:S04]  /*2f4e0*/  STL.64 [R1+0x32a0], R26 ;  /* 0x0032a01a01007387 */ /* 0x0001e80000100a00 */
[----:B------:R-:W2:Y:S04]  /*2f4f0*/  LDL.LU R24, [R1+0x1c0] ;  /* 0x0001c00001187983 */ /* 0x000ea80000300800 */
[----:B------:R-:W2:Y:S04]  /*2f500*/  LDL.LU R25, [R1+0x1c4] ;  /* 0x0001c40001197983 */ /* 0x000ea80000300800 */
[----:B0-----:R-:W2:Y:S04]  /*2f510*/  LDL.LU R26, [R1+0x1c8] ;  /* 0x0001c800011a7983 */ /* 0x001ea80000300800 */
[----:B------:R-:W2:Y:S04]  /*2f520*/  LDL.LU R27, [R1+0x1cc] ;  /* 0x0001cc00011b7983 */ /* 0x000ea80000300800 */
[----:B------:R-:W4:Y:S04]  /*2f530*/  LDL.64 R6, [R1+0x148] ;  /* 0x0001480001067983 */ /* 0x000f280000100a00 */
[----:B----4-:R0:W-:Y:S04]  /*2f540*/  STL.64 [R1+0x3280], R6 ;  /* 0x0032800601007387 */ /* 0x0101e80000100a00 */
[----:B------:R-:W4:Y:S04]  /*2f550*/  LDL.LU R4, [R1+0xd0] ;  /* 0x0000d00001047983 */ /* 0x000f280000300800 */
[----:B------:R-:W4:Y:S04]  /*2f560*/  LDL.LU R5, [R1+0xd4] ;  /* 0x0000d40001057983 */ /* 0x000f280000300800 */
[----:B0-----:R-:W2:Y:S04]  /*2f570*/  LDL.LU R6, [R1+0xd8] ;  /* 0x0000d80001067983 */ /* 0x001ea80000300800 */
[----:B------:R-:W2:Y:S01]  /*2f580*/  LDL.LU R7, [R1+0xdc] ;  /* 0x0000dc0001077983 */ /* 0x000ea20000300800 */
[C---:B---3--:R-:W-:Y:S03]  /*2f590*/  HMMA.16816.F32 R16, R20.reuse, R18, R8 ;  /* 0x000000121410723c */ /* 0x048fe60000001808 */
[----:B--2---:R-:W-:Y:S04]  /*2f5a0*/  STL.64 [R1+0x3298], R6 ;  /* 0x0032980601007387 */ /* 0x004fe80000100a00 */
[----:B----4-:R0:W-:Y:S04]  /*2f5b0*/  STL.64 [R1+0x3290], R4 ;  /* 0x0032900401007387 */ /* 0x0101e80000100a00 */
[----:B0-----:R-:W2:Y:S04]  /*2f5c0*/  LDL.LU R4, [R1+0xe0] ;  /* 0x0000e00001047983 */ /* 0x001ea80000300800 */
[----:B------:R-:W2:Y:S04]  /*2f5d0*/  LDL.LU R5, [R1+0xe4] ;  /* 0x0000e40001057983 */ /* 0x000ea80000300800 */
[----:B------:R-:W2:Y:S04]  /*2f5e0*/  LDL.LU R6, [R1+0xe8] ;  /* 0x0000e80001067983 */ /* 0x000ea80000300800 */
[----:B------:R-:W2:Y:S04]  /*2f5f0*/  LDL.LU R7, [R1+0xec] ;  /* 0x0000ec0001077983 */ /* 0x000ea80000300800 */
[----:B------:R-:W-:Y:S04]  /*2f600*/  STL.64 [R1+0x3258], R14 ;  /* 0x0032580e01007387 */ /* 0x000fe80000100a00 */
[----:B------:R0:W-:Y:S04]  /*2f610*/  STL.64 [R1+0x3250], R12 ;  /* 0x0032500c01007387 */ /* 0x0001e80000100a00 */
[----:B0-----:R-:W3:Y:S04]  /*2f620*/  LDL.LU R12, [R1+0xb0] ;  /* 0x0000b000010c7983 */ /* 0x001ee80000300800 */
[----:B------:R-:W3:Y:S04]  /*2f630*/  LDL.LU R13, [R1+0xb4] ;  /* 0x0000b400010d7983 */ /* 0x000ee80000300800 */
[----:B------:R-:W3:Y:S04]  /*2f640*/  LDL.LU R14, [R1+0xb8] ;  /* 0x0000b800010e7983 */ /* 0x000ee80000300800 */
[----:B------:R-:W3:Y:S04]  /*2f650*/  LDL.LU R15, [R1+0xbc] ;  /* 0x0000bc00010f7983 */ /* 0x000ee80000300800 */
[----:B------:R-:W4:Y:S04]  /*2f660*/  LDL.LU.64 R10, [R1+0x32c8] ;  /* 0x0032c800010a7983 */ /* 0x000f280000300a00 */
[----:B------:R-:W4:Y:S04]  /*2f670*/  LDL.LU.64 R8, [R1+0x32c0] ;  /* 0x0032c00001087983 */ /* 0x000f280000300a00 */
[----:B------:R-:W-:Y:S04]  /*2f680*/  STL.64 [R1+0xd00], R16 ;  /* 0x000d001001007387 */ /* 0x000fe80000100a00 */
[----:B------:R0:W-:Y:S04]  /*2f690*/  STL.64 [R1+0xd08], R18 ;  /* 0x000d081201007387 */ /* 0x0001e80000100a00 */
[----:B0-----:R-:W4:Y:S02]  /*2f6a0*/  LDL.LU.64 R18, [R1+0x32b8] ;  /* 0x0032b80001127983 */ /* 0x001f240000300a00 */
[----:B----4-:R-:W-:Y:S02]  /*2f6b0*/  HMMA.16816.F32 R16, R20, R18, R8 ;  /* 0x000000121410723c */ /* 0x010fe40000001808 */
[----:B------:R-:W4:Y:S04]  /*2f6c0*/  LDL.LU.64 R10, [R1+0x32b0] ;  /* 0x0032b000010a7983 */ /* 0x000f280000300a00 */
[----:B------:R-:W2:-:S15]  /*2f6d0*/  LDL.LU.64 R8, [R1+0x32a8] ;  /* 0x0032a80001087983 */ /* 0x000e9e0000300a00 */
[----:B------:R-:W-:-:S02]  /*2f6e0*/  NOP ;  /* 0x0000000000007918 */ /* 0x000fc40000000000 */
[----:B------:R-:W-:Y:S04]  /*2f6f0*/  STL.64 [R1+0xcf0], R16 ;  /* 0x000cf01001007387 */ /* 0x000fe80000100a00 */
[----:B------:R-:W-:Y:S04]  /*2f700*/  STL.64 [R1+0xcf8], R18 ;  /* 0x000cf81201007387 */ /* 0x000fe80000100a00 */
[----:B--2---:R-:W0:Y:S04]  /*2f710*/  LDSM.16.MT88.4 R16, [R9+UR4+0x2080] ;  /* 0x002080040910783b */ /* 0x004e280008004200 */
[----:B0-----:R-:W-:Y:S04]  /*2f720*/  STL [R1+0x30dc], R16 ;  /* 0x0030dc1001007387 */ /* 0x001fe80000100800 */
[----:B------:R-:W-:Y:S04]  /*2f730*/  STL [R1+0x30d8], R17 ;  /* 0x0030d81101007387 */ /* 0x000fe80000100800 */
[----:B------:R-:W-:Y:S04]  /*2f740*/  STL [R1+0x30d4], R18 ;  /* 0x0030d41201007387 */ /* 0x000fe80000100800 */
[----:B------:R0:W-:Y:S04]  /*2f750*/  STL [R1+0x30d0], R19 ;  /* 0x0030d01301007387 */ /* 0x0001e80000100800 */
[----:B0-----:R-:W2:Y:S04]  /*2f760*/  LDL.64 R18, [R1+0x1a8] ;  /* 0x0001a80001127983 */ /* 0x001ea80000100a00 */
[----:B--2---:R0:W-:Y:S02]  /*2f770*/  STL.64 [R1+0x31c0], R18 ;  /* 0x0031c01201007387 */ /* 0x0041e40000100a00 */
[----:B0-----:R-:W-:-:S02]  /*2f780*/  IMAD.MOV.U32 R18, RZ, RZ, R8 ;  /* 0x000000ffff127224 */ /* 0x001fc400078e0008 */
[----:B------:R-:W-:-:S07]  /*2f790*/  IMAD.MOV.U32 R19, RZ, RZ, R3 ;  /* 0x000000ffff137224 */ /* 0x000fce00078e0003 */
[----:B------:R-:W-:Y:S01]  /*2f7a0*/  HMMA.16816.F32 R16, R20, R18, R24 ;  /* 0x000000121410723c */ /* 0x000fe20000001818 */
[----:B------:R-:W2:-:S15]  /*2f7b0*/  LDL.LU.64 R26, [R1+0x32a0] ;  /* 0x0032a000011a7983 */ /* 0x000e9e0000300a00 */
[----:B------:R-:W-:-:S07]  /*2f7c0*/  NOP ;  /* 0x0000000000007918 */ /* 0x000fce0000000000 */
[----:B------:R0:W-:Y:S04]  /*2f7d0*/  STL.64 [R1+0xce0], R16 ;  /* 0x000ce01001007387 */ /* 0x0001e80000100a00 */
[----:B------:R1:W-:Y:S04]  /*2f7e0*/  STL.64 [R1+0xce8], R18 ;  /* 0x000ce81201007387 */ /* 0x0003e80000100a00 */
[----:B0-----:R-:W3:Y:S04]  /*2f7f0*/  LDL.LU R16, [R1+0x500] ;  /* 0x0005000001107983 */ /* 0x001ee80000300800 */
[----:B------:R-:W3:Y:S04]  /*2f800*/  LDL.LU R17, [R1+0x504] ;  /* 0x0005040001117983 */ /* 0x000ee80000300800 */
[----:B-1----:R-:W4:Y:S04]  /*2f810*/  LDL.LU R18, [R1+0x508] ;  /* 0x0005080001127983 */ /* 0x002f280000300800 */
[----:B------:R-:W4:Y:S04]  /*2f820*/  LDL.LU R19, [R1+0x50c] ;  /* 0x00050c0001137983 */ /* 0x000f280000300800 */
[----:B----4-:R0:W-:Y:S04]  /*2f830*/  STL.64 [R1+0x31d0], R18 ;  /* 0x0031d01201007387 */ /* 0x0101e80000100a00 */
[----:B---3--:R1:W-:Y:S04]  /*2f840*/  STL.64 [R1+0x31c8], R16 ;  /* 0x0031c81001007387 */ /* 0x0083e80000100a00 */
[----:B0-----:R-:W3:Y:S01]  /*2f850*/  LDL.64 R18, [R1+0x8] ;  /* 0x0000080001127983 */ /* 0x001ee20000100a00 */
[C---:B--2---:R-:W-:Y:S03]  /*2f860*/  HMMA.16816.F32 R24, R20.reuse, R26, R4 ;  /* 0x0000001a1418723c */ /* 0x044fe60000001804 */
[----:B---3--:R0:W-:Y:S04]  /*2f870*/  STL.64 [R1+0x31e8], R18 ;  /* 0x0031e81201007387 */ /* 0x0081e80000100a00 */
[----:B-1----:R-:W2:Y:S04]  /*2f880*/  LDL.LU R16, [R1+0x4d0] ;  /* 0x0004d00001107983 */ /* 0x002ea80000300800 */
[----:B------:R-:W2:Y:S04]  /*2f890*/  LDL.LU R17, [R1+0x4d4] ;  /* 0x0004d40001117983 */ /* 0x000ea80000300800 */
[----:B0-----:R-:W2:Y:S04]  /*2f8a0*/  LDL.LU R18, [R1+0x4d8] ;  /* 0x0004d80001127983 */ /* 0x001ea80000300800 */
[----:B------:R-:W2:Y:S04]  /*2f8b0*/  LDL.LU R19, [R1+0x4dc] ;  /* 0x0004dc0001137983 */ /* 0x000ea80000300800 */
[----:B------:R-:W3:Y:S04]  /*2f8c0*/  LDL.LU.64 R6, [R1+0x3298] ;  /* 0x0032980001067983 */ /* 0x000ee80000300a00 */
[----:B------:R-:W3:Y:S04]  /*2f8d0*/  LDL.LU.64 R4, [R1+0x3290] ;  /* 0x0032900001047983 */ /* 0x000ee80000300a00 */
[----:B------:R-:W-:Y:S04]  /*2f8e0*/  STL.64 [R1+0xcd0], R24 ;  /* 0x000cd01801007387 */ /* 0x000fe80000100a00 */
[----:B------:R0:W-:Y:S04]  /*2f8f0*/  STL.64 [R1+0xcd8], R26 ;  /* 0x000cd81a01007387 */ /* 0x0001e80000100a00 */
[----:B0-----:R-:W3:Y:S02]  /*2f900*/  LDL.LU.64 R26, [R1+0x3288] ;  /* 0x00328800011a7983 */ /* 0x001ee40000300a00 */
        /* <DEDUP_REMOVED lines=9> */
[----:B------:R-:W-:Y:S04]  /*2f9a0*/  STL.64 [R1+0xcb0], R24 ;  /* 0x000cb01801007387 */ /* 0x000fe80000100a00 */
[----:B------:R0:W-:Y:S04]  /*2f9b0*/  STL.64 [R1+0xcb8], R26 ;  /* 0x000cb81a01007387 */ /* 0x0001e80000100a00 */
[----:B0-----:R-:W3:Y:S01]  /*2f9c0*/  LDL.LU.64 R26, [R1+0x3268] ;  /* 0x00326800011a7983 */ /* 0x001ee20000300a00 */
[----:B------:R-:W-:Y:S02]  /*2f9d0*/  IMAD.MOV.U32 R8, RZ, RZ, R6 ;  /* 0x000000ffff087224 */ /* 0x000fe400078e0006 */
[----:B------:R-:W-:-:S02]  /*2f9e0*/  IMAD.MOV.U32 R4, RZ, RZ, R7 ;  /* 0x000000ffff047224 */ /* 0x000fc400078e0007 */
[----:B------:R-:W2:Y:S01]  /*2f9f0*/  LDL.LU.64 R6, [R1+0x3260] ;  /* 0x0032600001067983 */ /* 0x000ea20000300a00 */
[----:B---3--:R-:W-:Y:S03]  /*2fa00*/  HMMA.16816.F32 R24, R20, R26, R12 ;  /* 0x0000001a1418723c */ /* 0x008fe6000000180c */
[----:B------:R-:W3:Y:S04]  /*2fa10*/  LDL.LU.64 R14, [R1+0x3258] ;  /* 0x00325800010e7983 */ /* 0x000ee80000300a00 */
[----:B------:R-:W3:-:S15]  /*2fa20*/  LDL.LU.64 R12, [R1+0x3250] ;  /* 0x00325000010c7983 */ /* 0x000ede0000300a00 */
[----:B------:R-:W-:-:S01]  /*2fa30*/  NOP ;  /* 0x0000000000007918 */ /* 0x000fc20000000000 */
[----:B------:R-:W-:Y:S04]  /*2fa40*/  STL.64 [R1+0xca0], R24 ;  /* 0x000ca01801007387 */ /* 0x000fe80000100a00 */
        /* <DEDUP_REMOVED lines=23> */
[----:B---3--:R-:W-:Y:S02]  /*2fbc0*/  HMMA.16816.F32 R24, R20, R14, R24 ;  /* 0x0000000e1418723c */ /* 0x008fe40000001818 */
[----:B------:R-:W2:Y:S04]  /*2fbd0*/  LDL.LU.64 R14, [R1+0x31f8] ;  /* 0x0031f800010e7983 */ /* 0x000ea80000300a00 */
[----:B------:R-:W2:Y:S04]  /*2fbe0*/  LDL.LU.64 R12, [R1+0x31f0] ;  /* 0x0031f000010c7983 */ /* 0x000ea80000300a00 */
[----:B------:R-:W3:-:S13]  /*2fbf0*/  LDL.LU R20, [R1+0x4e0] ;  /* 0x0004e00001147983 */ /* 0x000eda0000300800 */
[----:B------:R0:W-:Y:S04]  /*2fc00*/  STL.64 [R1+0xc30], R24 ;  /* 0x000c301801007387 */ /* 0x0001e80000100a00 */
[----:B------:R1:W-:Y:S04]  /*2fc10*/  STL.64 [R1+0xc38], R26 ;  /* 0x000c381a01007387 */ /* 0x0003e80000100a00 */
[----:B------:R-:W3:Y:S04]  /*2fc20*/  LDL.LU R21, [R1+0x4e4] ;  /* 0x0004e40001157983 */ /* 0x000ee80000300800 */
[----:B------:R-:W3:Y:S04]  /*2fc30*/  LDL.LU R22, [R1+0x4e8] ;  /* 0x0004e80001167983 */ /* 0x000ee80000300800 */
[----:B------:R-:W3:Y:S04]  /*2fc40*/  LDL.LU R23, [R1+0x4ec] ;  /* 0x0004ec0001177983 */ /* 0x000ee80000300800 */
[----:B0-----:R-:W4:Y:S04]  /*2fc50*/  LDL.LU R24, [R1+0x510] ;  /* 0x0005100001187983 */ /* 0x001f280000300800 */
[----:B------:R-:W4:Y:S04]  /*2fc60*/  LDL.LU R25, [R1+0x514] ;  /* 0x0005140001197983 */ /* 0x000f280000300800 */
[----:B-1----:R-:W3:Y:S04]  /*2fc70*/  LDL.LU R26, [R1+0x518] ;  /* 0x00051800011a7983 */ /* 0x002ee80000300800 */
[----:B------:R-:W3:Y:S01]  /*2fc80*/  LDL.LU R27, [R1+0x51c] ;  /* 0x00051c00011b7983 */ /* 0x000ee20000300800 */
[C---:B--2---:R-:W-:Y:S03]  /*2fc90*/  HMMA.16816.F32 R16, R12.reuse, R6, R16 ;  /* 0x000000060c10723c */ /* 0x044fe60000001810 */
[----:B---3--:R-:W-:Y:S04]  /*2fca0*/  STL.64 [R1+0x31e0], R26 ;  /* 0x0031e01a01007387 */ /* 0x008fe80000100a00 */
[----:B----4-:R0:W-:Y:S04]  /*2fcb0*/  STL.64 [R1+0x31d8], R24 ;  /* 0x0031d81801007387 */ /* 0x0101e80000100a00 */
[----:B0-----:R-:W2:Y:S04]  /*2fcc0*/  LDL.LU R24, [R1+0x4f0] ;  /* 0x0004f00001187983 */ /* 0x001ea80000300800 */
[----:B------:R-:W2:Y:S04]  /*2fcd0*/  LDL.LU R25, [R1+0x4f4] ;  /* 0x0004f40001197983 */ /* 0x000ea80000300800 */
[----:B------:R-:W2:Y:S04]  /*2fce0*/  LDL.LU R26, [R1+0x4f8] ;  /* 0x0004f800011a7983 */ /* 0x000ea80000300800 */
[----:B------:R-:W2:Y:S04]  /*2fcf0*/  LDL.LU R27, [R1+0x4fc] ;  /* 0x0004fc00011b7983 */ /* 0x000ea80000300800 */
[----:B------:R-:W-:Y:S04]  /*2fd00*/  STL.64 [R1+0x1e0], R16 ;  /* 0x0001e01001007387 */ /* 0x000fe80000100a00 */
[----:B------:R0:W-:Y:S04]  /*2fd10*/  STL.64 [R1+0x1e8], R18 ;  /* 0x0001e81201007387 */ /* 0x0001e80000100a00 */
[----:B0-----:R-:W2:Y:S01]  /*2fd20*/  LDL.LU.64 R18, [R1+0x31e8] ;  /* 0x0031e80001127983 */ /* 0x001ea20000300a00 */
[----:B------:R-:W-:Y:S03]  /*2fd30*/  HMMA.16816.F32 R20, R12, R10, R20 ;  /* 0x0000000a0c14723c */ /* 0x000fe60000001814 */
[----:B------:R-:W-:Y:S04]  /*2fd40*/  STL [R1+0x30e4], R6 ;  /* 0x0030e40601007387 */ /* 0x000fe80000100800 */
[----:B------:R-:W-:-:S15]  /*2fd50*/  STL [R1+0x30e0], R7 ;  /* 0x0030e00701007387 */ /* 0x000fde0000100800 */
[----:B------:R-:W-:-:S01]  /*2fd60*/  NOP ;  /* 0x0000000000007918 */ /* 0x000fc20000000000 */
[----:B------:R-:W-:Y:S04]  /*2fd70*/  STL.64 [R1+0x1d0], R20 ;  /* 0x0001d01401007387 */ /* 0x000fe80000100a00 */
[----:B------:R-:W-:Y:S04]  /*2fd80*/  STL.64 [R1+0x1d8], R22 ;  /* 0x0001d81601007387 */ /* 0x000fe80000100a00 */
[----:B------:R-:W0:Y:S04]  /*2fd90*/  LDSM.16.MT88.4 R20, [R9+UR4+0x2100] ;  /* 0x002100040914783b */ /* 0x000e280008004200 */
[----:B------:R-:W-:Y:S04]  /*2fda0*/  STL.64 [R1+0x31a8], R10 ;  /* 0x0031a80a01007387 */ /* 0x000fe80000100a00 */
[----:B------:R-:W-:Y:S04]  /*2fdb0*/  STL [R1+0x31a0], R9 ;  /* 0x0031a00901007387 */ /* 0x000fe80000100800 */
[----:B0-----:R0:W-:Y:S04]  /*2fdc0*/  STL.64 [R1+0x2f78], R22 ;  /* 0x002f781601007387 */ /* 0x0011e80000100a00 */
        /* <DEDUP_REMOVED lines=10> */
[----:B------:R-:W3:Y:S04]  /*2fe70*/  LDL.LU.64 R18, [R1+0x31d0] ;  /* 0x0031d00001127983 */ /* 0x000ee80000300a00 */
[----:B------:R-:W3:Y:S04]  /*2fe80*/  LDL.LU.64 R16, [R1+0x31c8] ;  /* 0x0031c80001107983 */ /* 0x000ee80000300a00 */
[----:B------:R-:W-:Y:S04]  /*2fe90*/  STL [R1+0x30ec], R0 ;  /* 0x0030ec0001007387 */ /* 0x000fe80000100800 */
[----:B------:R-:W-:Y:S01]  /*2fea0*/  STL [R1+0x30e8], R2 ;  /* 0x0030e80201007387 */ /* 0x000fe20000100800 */
[----:B---3--:R-:W-:Y:S03]  /*2feb0*/  HMMA.16816.F32 R20, R12, R22, R16 ;  /* 0x000000160c14723c */ /* 0x008fe60000001810 */
[----:B------:R-:W2:-:S15]  /*2fec0*/  LDL.LU.64 R18, [R1+0x31c0] ;  /* 0x0031c00001127983 */ /* 0x000e9e0000300a00 */
[----:B------:R-:W-:-:S05]  /*2fed0*/  NOP ;  /* 0x0000000000007918 */ /* 0x000fca0000000000 */
[----:B------:R-:W-:Y:S04]  /*2fee0*/  STL.64 [R1+0x2d0], R20 ;  /* 0x0002d01401007387 */ /* 0x000fe80000100a00 */
[----:B------:R2:W-:Y:S02]  /*2fef0*/  STL.64 [R1+0x2d8], R22 ;  /* 0x0002d81601007387 */ /* 0x0005e40000100a00 */
[----:B--2---:R-:W-:-:S15]  /*2ff00*/  HMMA.16816.F32 R20, R12, R18, R24 ;  /* 0x000000120c14723c */ /* 0x004fde0000001818 */
[----:B------:R-:W-:-:S08]  /*2ff10*/  NOP ;  /* 0x0000000000007918 */ /* 0x000fd00000000000 */
[----:B------:R0:W-:Y:S04]  /*2ff20*/  STL.64 [R1+0x2c0], R20 ;  /* 0x0002c01401007387 */ /* 0x0001e80000100a00 */
[----:B------:R1:W-:Y:S04]  /*2ff30*/  STL.64 [R1+0x2c8], R22 ;  /* 0x0002c81601007387 */ /* 0x0003e80000100a00 */
[----:B0-----:R-:W2:Y:S04]  /*2ff40*/  LDL.LU R20, [R1+0x5a0] ;  /* 0x0005a00001147983 */ /* 0x001ea80000300800 */
[----:B------:R-:W2:Y:S04]  /*2ff50*/  LDL.LU R21, [R1+0x5a4] ;  /* 0x0005a40001157983 */ /* 0x000ea80000300800 */
[----:B-1----:R-:W3:Y:S04]  /*2ff60*/  LDL.LU R22, [R1+0x5a8] ;  /* 0x0005a80001167983 */ /* 0x002ee80000300800 */
[----:B------:R-:W3:Y:S04]  /*2ff70*/  LDL.LU R23, [R1+0x5ac] ;  /* 0x0005ac0001177983 */ /* 0x000ee80000300800 */
[----:B---3--:R0:W-:Y:S04]  /*2ff80*/  STL.64 [R1+0x3130], R22 ;  /* 0x0031301601007387 */ /* 0x0081e80000100a00 */
[----:B--2---:R-:W-:Y:S04]  /*2ff90*/  STL.64 [R1+0x3128], R20 ;  /* 0x0031281401007387 */ /* 0x004fe80000100a00 */
[----:B0-----:R-:W2:Y:S01]  /*2ffa0*/  LDL.64 R22, [R1+0x138] ;  /* 0x0001380001167983 */ /* 0x001ea20000100a00 */
[----:B------:R-:W-:-:S02]  /*2ffb0*/  IMAD.MOV.U32 R5, RZ, RZ, R18 ;  /* 0x000000ffff057224 */ /* 0x000fc400078e0012 */
[----:B------:R-:W-:Y:S01]  /*2ffc0*/  IMAD.MOV.U32 R3, RZ, RZ, R19 ;  /* 0x000000ffff037224 */ /* 0x000fe200078e0013 */
[----:B--2---:R-:W-:Y:S04]  /*2ffd0*/  STL.64 [R1+0x3140], R22 ;  /* 0x0031401601007387 */ /* 0x004fe80000100a00 */
[----:B------:R-:W2:Y:S04]  /*2ffe0*/  LDL.LU R16, [R1+0x540] ;  /* 0x0005400001107983 */ /* 0x000ea80000300800 */
        /* <DEDUP_REMOVED lines=17> */
[----:B------:R-:W2:Y:S04]  /*30100*/  LDL.64 R10, [R1+0x198] ;  /* 0x00019800010a7983 */ /* 0x000ea80000100a00 */
[----:B------:R0:W-:Y:S04]  /*30110*/  STL.64 [R1+0x3158], R22 ;  /* 0x0031581601007387 */ /* 0x0001e80000100a00 */
[----:B0-----:R-:W3:Y:S04]  /*30120*/  LDL.64 R22, [R1+0x158] ;  /* 0x0001580001167983 */ /* 0x001ee80000100a00 */
[----:B---3--:R0:W-:Y:S04]  /*30130*/  STL.64 [R1+0x3170], R22 ;  /* 0x0031701601007387 */ /* 0x0081e80000100a00 */
[----:B0-----:R-:W3:Y:S04]  /*30140*/  LDL.64 R22, [R1+0x168] ;  /* 0x0001680001167983 */ /* 0x001ee80000100a00 */
[----:B---3--:R0:W-:Y:S04]  /*30150*/  STL.64 [R1+0x3188], R22 ;  /* 0x0031881601007387 */ /* 0x0081e80000100a00 */
[----:B------:R-:W3:Y:S04]  /*30160*/  LDL.64 R26, [R1+0x128] ;  /* 0x00012800011a7983 */ /* 0x000ee80000100a00 */
[----:B0-----:R-:W4:Y:S04]  /*30170*/  LDL.64 R22, [R1+0x178] ;  /* 0x0001780001167983 */ /* 0x001f280000100a00 */
[----:B---3--:R0:W-:Y:S04]  /*30180*/  STL.64 [R1+0x3138], R26 ;  /* 0x0031381a01007387 */ /* 0x0081e80000100a00 */
[----:B------:R-:W3:Y:S04]  /*30190*/  LDL.LU R24, [R1+0x5b0] ;  /* 0x0005b00001187983 */ /* 0x000ee80000300800 */
[----:B------:R-:W3:Y:S04]  /*301a0*/  LDL.LU R25, [R1+0x5b4] ;  /* 0x0005b40001197983 */ /* 0x000ee80000300800 */
[----:B0-----:R-:W2:Y:S04]  /*301b0*/  LDL.LU R26, [R1+0x5b8] ;  /* 0x0005b800011a7983 */ /* 0x001ea80000300800 */
[----:B------:R-:W2:Y:S04]  /*301c0*/  LDL.LU R27, [R1+0x5bc] ;  /* 0x0005bc00011b7983 */ /* 0x000ea80000300800 */
[----:B--2---:R-:W-:Y:S04]  /*301d0*/  STL.64 [R1+0x3150], R26 ;  /* 0x0031501a01007387 */ /* 0x004fe80000100a00 */
[----:B---3--:R0:W-:Y:S04]  /*301e0*/  STL.64 [R1+0x3148], R24 ;  /* 0x0031481801007387 */ /* 0x0081e80000100a00 */
[----:B0-----:R-:W2:Y:S04]  /*301f0*/  LDL.LU R24, [R1+0x570] ;  /* 0x0005700001187983 */ /* 0x001ea80000300800 */
[----:B------:R-:W2:Y:S04]  /*30200*/  LDL.LU R25, [R1+0x574] ;  /* 0x0005740001197983 */ /* 0x000ea80000300800 */
[----:B------:R-:W3:Y:S04]  /*30210*/  LDL.LU R26, [R1+0x578] ;  /* 0x00057800011a7983 */ /* 0x000ee80000300800 */
[----:B------:R-:W3:Y:S01]  /*30220*/  LDL.LU R27, [R1+0x57c] ;  /* 0x00057c00011b7983 */ /* 0x000ee20000300800 */
[----:B------:R-:W-:Y:S03]  /*30230*/  HMMA.16816.F32 R16, R12, R10, R16 ;  /* 0x0000000a0c10723c */ /* 0x000fe60000001810 */
        /* <DEDUP_REMOVED lines=10> */
[----:B------:R-:W2:Y:S04]  /*302e0*/  LDL.LU R26, [R1+0x558] ;  /* 0x00055800011a7983 */ /* 0x000ea80000300800 */
[----:B------:R-:W2:Y:S04]  /*302f0*/  LDL.LU R27, [R1+0x55c] ;  /* 0x00055c00011b7983 */ /* 0x000ea80000300800 */
[----:B------:R-:W-:Y:S04]  /*30300*/  STL [R1+0x30f4], R3 ;  /* 0x0030f40301007387 */ /* 0x000fe80000100800 */
[----:B------:R-:W-:Y:S04]  /*30310*/  STL [R1+0x30f0], R5 ;  /* 0x0030f00501007387 */ /* 0x000fe80000100800 */
[----:B------:R-:W3:Y:S04]  /*30320*/  LDL.64 R6, [R1+0x188] ;  /* 0x0001880001067983 */ /* 0x000ee80000100a00 */
[----:B------:R-:W-:Y:S04]  /*30330*/  STL.64 [R1+0x2b0], R16 ;  /* 0x0002b01001007387 */ /* 0x000fe80000100a00 */
[----:B------:R0:W-:Y:S04]  /*30340*/  STL.64 [R1+0x2b8], R18 ;  /* 0x0002b81201007387 */ /* 0x0001e80000100a00 */
[----:B0-----:R-:W3:Y:S04]  /*30350*/  LDL.LU.64 R18, [R1+0x31b8] ;  /* 0x0031b80001127983 */ /* 0x001ee80000300a00 */
[----:B------:R-:W3:Y:S01]  /*30360*/  LDL.LU.64 R16, [R1+0x31b0] ;  /* 0x0031b00001107983 */ /* 0x000ee20000300a00 */
[----:B------:R-:W-:-:S02]  /*30370*/  IMAD.MOV.U32 R28, RZ, RZ, R10 ;  /* 0x000000ffff1c7224 */ /* 0x000fc400078e000a */
[----:B------:R-:W-:Y:S02]  /*30380*/  IMAD.MOV.U32 R8, RZ, RZ, R11 ;  /* 0x000000ffff087224 */ /* 0x000fe400078e000b */
[----:B------:R-:W2:Y:S04]  /*30390*/  LDL.LU.64 R10, [R1+0x31a8] ;  /* 0x0031a800010a7983 */ /* 0x000ea80000300a00 */
[----:B------:R-:W2:Y:S01]  /*303a0*/  LDL.LU R9, [R1+0x31a0] ;  /* 0x0031a00001097983 */ /* 0x000ea20000300800 */
[----:B---3--:R-:W-:-:S15]  /*303b0*/  HMMA.16816.F32 R16, R12, R6, R16 ;  /* 0x000000060c10723c */ /* 0x008fde0000001810 */
[----:B------:R-:W-:-:S08]  /*303c0*/  NOP ;  /* 0x0000000000007918 */ /* 0x000fd00000000000 */
[----:B------:R-:W-:Y:S04]  /*303d0*/  STL.64 [R1+0x2a0], R16 ;  /* 0x0002a01001007387 */ /* 0x000fe80000100a00 */
[----:B------:R0:W-:Y:S04]  /*303e0*/  STL.64 [R1+0x2a8], R18 ;  /* 0x0002a81201007387 */ /* 0x0001e80000100a00 */
[----:B0-----:R-:W4:Y:S04]  /*303f0*/  LDL.LU.64 R18, [R1+0x3198] ;  /* 0x0031980001127983 */ /* 0x001f280000300a00 */
[----:B------:R-:W4:Y:S02]  /*30400*/  LDL.LU.64 R16, [R1+0x3190] ;  /* 0x0031900001107983 */ /* 0x000f240000300a00 */
[----:B----4-:R-:W-:-:S15]  /*30410*/  HMMA.16816.F32 R16, R12, R22, R16 ;  /* 0x000000160c10723c */ /* 0x010fde0000001810 */
[----:B------:R-:W-:-:S08]  /*30420*/  NOP ;  /* 0x0000000000007918 */ /* 0x000fd00000000000 */
[----:B------:R-:W-:Y:S04]  /*30430*/  STL.64 [R1+0x290], R16 ;  /* 0x0002901001007387 */ /* 0x000fe80000100a00 */
[----:B------:R0:W-:Y:S02]  /*30440*/  STL.64 [R1+0x298], R18 ;  /* 0x0002981201007387 */ /* 0x0001e40000100a00 */
        /* <DEDUP_REMOVED lines=15> */
[----:B------:R-:W4:Y:S04]  /*30540*/  LDL.LU R18, [R1+0x5d8] ;  /* 0x0005d80001127983 */ /* 0x000f280000300800 */
[----:B------:R-:W4:Y:S01]  /*30550*/  LDL.LU R19, [R1+0x5dc] ;  /* 0x0005dc0001137983 */ /* 0x000f220000300800 */
[----:B------:R-:W-:-:S02]  /*30560*/  IMAD.MOV.U32 R29, RZ, RZ, R6 ;  /* 0x000000ffff1d7224 */ /* 0x000fc400078e0006 */
[----:B------:R-:W-:Y:S01]  /*30570*/  IMAD.MOV.U32 R4, RZ, RZ, R7 ;  /* 0x000000ffff047224 */ /* 0x000fe200078e0007 */
[C---:B--2---:R-:W-:Y:S06]  /*30580*/  HMMA.16816.F32 R24, R12.reuse, R22, R24 ;  /* 0x000000160c18723c */ /* 0x044fec0000001818 */
[----:B------:R-:W-:Y:S02]  /*30590*/  IMAD.MOV.U32 R6, RZ, RZ, R22 ;  /* 0x000000ffff067224 */ /* 0x000fe400078e0016 */
[----:B------:R-:W-:Y:S01]  /*305a0*/  IMAD.MOV.U32 R7, RZ, RZ, R23 ;  /* 0x000000ffff077224 */ /* 0x000fe200078e0017 */
[----:B----4-:R0:W-:Y:S04]  /*305b0*/  STL.64 [R1+0x3110], R18 ;  /* 0x0031101201007387 */ /* 0x0101e80000100a00 */
[----:B---3--:R-:W-:Y:S04]  /*305c0*/  STL.64 [R1+0x3108], R16 ;  /* 0x0031081001007387 */ /* 0x008fe80000100a00 */
[----:B0-----:R-:W2:Y:S06]  /*305d0*/  LDL.64 R18, [R1+0x118] ;  /* 0x0001180001127983 */ /* 0x001eac0000100a00 */
[----:B------:R-:W-:Y:S04]  /*305e0*/  STL.64 [R1+0x270], R24 ;  /* 0x0002701801007387 */ /* 0x000fe80000100a00 */
[----:B------:R0:W-:Y:S04]  /*305f0*/  STL.64 [R1+0x278], R26 ;  /* 0x0002781a01007387 */ /* 0x0001e80000100a00 */
[----:B0-----:R-:W3:Y:S04]  /*30600*/  LDL.LU.64 R26, [R1+0x3168] ;  /* 0x00316800011a7983 */ /* 0x001ee80000300a00 */
[----:B------:R-:W3:Y:S04]  /*30610*/  LDL.LU.64 R24, [R1+0x3160] ;  /* 0x0031600001187983 */ /* 0x000ee80000300a00 */
[----:B------:R-:W3:Y:S02]  /*30620*/  LDL.LU.64 R22, [R1+0x3158] ;  /* 0x0031580001167983 */ /* 0x000ee40000300a00 */
[----:B---3--:R-:W-:Y:S02]  /*30630*/  HMMA.16816.F32 R20, R12, R22, R24 ;  /* 0x000000160c14723c */ /* 0x008fe40000001818 */
[----:B------:R-:W3:Y:S04]  /*30640*/  LDL.LU.64 R26, [R1+0x3150] ;  /* 0x00315000011a7983 */ /* 0x000ee80000300a00 */
[----:B------:R-:W3:-:S15]  /*30650*/  LDL.LU.64 R24, [R1+0x3148] ;  /* 0x0031480001187983 */ /* 0x000ede0000300a00 */
[----:B------:R-:W-:-:S02]  /*30660*/  NOP ;  /* 0x0000000000007918 */ /* 0x000fc40000000000 */
[----:B------:R-:W-:Y:S04]  /*30670*/  STL.64 [R1+0x260], R20 ;  /* 0x0002601401007387 */ /* 0x000fe80000100a00 */
[----:B------:R0:W-:Y:S04]  /*30680*/  STL.64 [R1+0x268], R22 ;  /* 0x0002681601007387 */ /* 0x0001e80000100a00 */
[----:B0-----:R-:W3:Y:S02]  /*30690*/  LDL.LU.64 R22, [R1+0x3140] ;  /* 0x0031400001167983 */ /* 0x001ee40000300a00 */
[----:B---3--:R-:W-:Y:S06]  /*306a0*/  HMMA.16816.F32 R24, R12, R22, R24 ;  /* 0x000000160c18723c */ /* 0x008fec0000001818 */
[----:B------:R-:W-:-:S02]  /*306b0*/  IMAD.MOV.U32 R0, RZ, RZ, R22 ;  /* 0x000000ffff007224 */ /* 0x000fc400078e0016 */
[----:B------:R-:W-:-:S15]  /*306c0*/  IMAD.MOV.U32 R2, RZ, RZ, R23 ;  /* 0x000000ffff027224 */ /* 0x000fde00078e0017 */
[----:B------:R-:W-:Y:S04]  /*306d0*/  STL.64 [R1+0x250], R24 ;  /* 0x0002501801007387 */ /* 0x000fe80000100a00 */
[----:B------:R0:W-:Y:S04]  /*306e0*/  STL.64 [R1+0x258], R26 ;  /* 0x0002581a01007387 */ /* 0x0001e80000100a00 */
[----:B0-----:R-:W3:Y:S04]  /*306f0*/  LDL.LU.64 R26, [R1+0x3138] ;  /* 0x00313800011a7983 */ /* 0x001ee80000300a00 */
[----:B------:R-:W3:Y:S04]  /*30700*/  LDL.LU.64 R22, [R1+0x3130] ;  /* 0x0031300001167983 */ /* 0x000ee80000300a00 */
[----:B------:R-:W3:Y:S02]  /*30710*/  LDL.LU.64 R20, [R1+0x3128] ;  /* 0x0031280001147983 */ /* 0x000ee40000300a00 */
[----:B---3--:R-:W-:Y:S06]  /*30720*/  HMMA.16816.F32 R20, R12, R26, R20 ;  /* 0x0000001a0c14723c */ /* 0x008fec0000001814 */
[----:B------:R-:W-:-:S15]  /*30730*/  IMAD.MOV.U32 R5, RZ, RZ, R27 ;  /* 0x000000ffff057224 */ /* 0x000fde00078e001b */
[----:B------:R-:W-:-:S02]  /*30740*/  NOP ;  /* 0x0000000000007918 */ /* 0x000fc40000000000 */
[----:B------:R-:W-:Y:S04]  /*30750*/  STL.64 [R1+0x240], R20 ;  /* 0x0002401401007387 */ /* 0x000fe80000100a00 */
[----:B------:R-:W-:Y:S04]  /*30760*/  STL.64 [R1+0x248], R22 ;  /* 0x0002481601007387 */ /* 0x000fe80000100a00 */
[----:B------:R-:W-:Y:S04]  /*30770*/  STL.64 [R1+0x3120], R6 ;  /* 0x0031200601007387 */ /* 0x000fe80000100a00 */
[----:B------:R0:W-:Y:S04]  /*30780*/  STL.64 [R1+0x3118], R4 ;  /* 0x0031180401007387 */ /* 0x0001e80000100a00 */
[----:B0-----:R-:W2:Y:S04]  /*30790*/  LDL.LU R4, [R1+0x5e0] ;  /* 0x0005e00001047983 */ /* 0x001ea80000300800 */
[----:B------:R-:W2:Y:S04]  /*307a0*/  LDL.LU R5, [R1+0x5e4] ;  /* 0x0005e40001057983 */ /* 0x000ea80000300800 */
[----:B------:R-:W2:Y:S04]  /*307b0*/  LDL.LU R6, [R1+0x5e8] ;  /* 0x0005e80001067983 */ /* 0x000ea80000300800 */
[----:B------:R-:W2:Y:S04]  /*307c0*/  LDL.LU R7, [R1+0x5ec] ;  /* 0x0005ec0001077983 */ /* 0x000ea80000300800 */
[----:B------:R-:W3:Y:S04]  /*307d0*/  LDL.LU R20, [R1+0x6c0] ;  /* 0x0006c00001147983 */ /* 0x000ee80000300800 */
[----:B------:R-:W3:Y:S04]  /*307e0*/  LDL.LU R21, [R1+0x6c4] ;  /* 0x0006c40001157983 */ /* 0x000ee80000300800 */
[----:B------:R-:W4:Y:S04]  /*307f0*/  LDL.LU R22, [R1+0x6c8] ;  /* 0x0006c80001167983 */ /* 0x000f280000300800 */
[----:B------:R-:W4:Y:S01]  /*30800*/  LDL.LU R23, [R1+0x6cc] ;  /* 0x0006cc0001177983 */ /* 0x000f220000300800 */
[----:B------:R-:W-:-:S03]  /*30810*/  IMAD.MOV.U32 R3, RZ, RZ, R26 ;  /* 0x000000ffff037224 */ /* 0x000fc600078e001a */
[----:B------:R-:W0:Y:S01]  /*30820*/  LDSM.16.MT88.4 R24, [R9+UR4+0x2180] ;  /* 0x002180040918783b */ /* 0x000e220008004200 */
[----:B--2---:R-:W-:Y:S03]  /*30830*/  HMMA.16816.F32 R4, R12, R18, R4 ;  /* 0x000000120c04723c */ /* 0x004fe60000001804 */
[----:B----4-:R1:W-:Y:S04]  /*30840*/  STL.64 [R1+0x2f88], R22 ;  /* 0x002f881601007387 */ /* 0x0103e80000100a00 */
[----:B---3--:R-:W-:Y:S04]  /*30850*/  STL.64 [R1+0x2f80], R20 ;  /* 0x002f801401007387 */ /* 0x008fe80000100a00 */
[----:B-1----:R-:W2:Y:S04]  /*30860*/  LDL R22, [R1+0x108] ;  /* 0x0001080001167983 */ /* 0x002ea80000100800 */
[----:B------:R-:W2:Y:S04]  /*30870*/  LDL R23, [R1+0x10c] ;  /* 0x00010c0001177983 */ /* 0x000ea80000100800 */
[----:B------:R-:W-:Y:S04]  /*30880*/  STL.64 [R1+0x30c0], R10 ;  /* 0x0030c00a01007387 */ /* 0x000fe80000100a00 */
[----:B------:R-:W-:Y:S04]  /*30890*/  STL [R1+0x30b8], R9 ;  /* 0x0030b80901007387 */ /* 0x000fe80000100800 */
[----:B0-----:R0:W-:Y:S04]  /*308a0*/  STL.64 [R1+0x2ea0], R26 ;  /* 0x002ea01a01007387 */ /* 0x0011e80000100a00 */
[----:B------:R-:W-:Y:S04]  /*308b0*/  STL.64 [R1+0x2e98], R24 ;  /* 0x002e981801007387 */ /* 0x000fe80000100a00 */
[----:B0-----:R-:W3:Y:S04]  /*308c0*/  LDL.LU.64 R26, [R1+0xf8] ;  /* 0x0000f800011a7983 */ /* 0x001ee80000300a00 */
[----:B------:R-:W-:Y:S04]  /*308d0*/  STL.64 [R1+0x230], R4 ;  /* 0x0002300401007387 */ /* 0x000fe80000100a00 */
[----:B------:R0:W-:Y:S01]  /*308e0*/  STL.64 [R1+0x238], R6 ;  /* 0x0002380601007387 */ /* 0x0001e20000100a00 */
[----:B------:R-:W-:-:S02]  /*308f0*/  IMAD.MOV.U32 R10, RZ, RZ, R18 ;  /* 0x000000ffff0a7224 */ /* 0x000fc400078e0012 */
[----:B------:R-:W-:Y:S01]  /*30900*/  IMAD.MOV.U32 R9, RZ, RZ, R19 ;  /* 0x000000ffff097224 */ /* 0x000fe200078e0013 */
[----:B0-----:R-:W4:Y:S04]  /*30910*/  LDL.LU.64 R6, [R1+0x3120] ;  /* 0x0031200001067983 */ /* 0x001f280000300a00 */
[----:B------:R-:W4:Y:S04]  /*30920*/  LDL.LU.64 R4, [R1+0x3118] ;  /* 0x0031180001047983 */ /* 0x000f280000300a00 */
[----:B------:R-:W2:Y:S04]  /*30930*/  LDL.LU.64 R18, [R1+0x3110] ;  /* 0x0031100001127983 */ /* 0x000ea80000300a00 */
[----:B------:R-:W2:Y:S02]  /*30940*/  LDL.LU.64 R16, [R1+0x3108] ;  /* 0x0031080001107983 */ /* 0x000ea40000300a00 */
[----:B--2---:R-:W-:-:S15]  /*30950*/  HMMA.16816.F32 R16, R12, R22, R16 ;  /* 0x000000160c10723c */ /* 0x004fde0000001810 */
[----:B------:R-:W-:-:S08]  /*30960*/  NOP ;  /* 0x0000000000007918 */ /* 0x000fd00000000000 */
[----:B------:R-:W-:Y:S04]  /*30970*/  STL.64 [R1+0x220], R16 ;  /* 0x0002201001007387 */ /* 0x000fe80000100a00 */
[----:B------:R0:W-:Y:S04]  /*30980*/  STL.64 [R1+0x228], R18 ;  /* 0x0002281201007387 */ /* 0x0001e80000100a00 */
[----:B0-----:R-:W2:Y:S04]  /*30990*/  LDL.LU.64 R18, [R1+0x3100] ;  /* 0x0031000001127983 */ /* 0x001ea80000300a00 */
[----:B------:R-:W2:Y:S04]  /*309a0*/  LDL.LU.64 R16, [R1+0x30f8] ;  /* 0x0030f80001107983 */ /* 0x000ea80000300a00 */
[----:B------:R0:W-:Y:S02]  /*309b0*/  STL.64 [R1+0x2f98], R22 ;  /* 0x002f981601007387 */ /* 0x0001e40000100a00 */
[----:B0-----:R-:W-:-:S02]  /*309c0*/  IMAD.MOV.U32 R22, RZ, RZ, R10 ;  /* 0x000000ffff167224 */ /* 0x001fc400078e000a */
[----:B------:R-:W-:-:S05]  /*309d0*/  IMAD.MOV.U32 R23, RZ, RZ, R9 ;  /* 0x000000ffff177224 */ /* 0x000fca00078e0009 */
[----:B------:R0:W-:Y:S04]  /*309e0*/  STL.64 [R1+0x2fb0], R22 ;  /* 0x002fb01601007387 */ /* 0x0001e80000100a00 */
[----:B------:R-:W3:Y:S04]  /*309f0*/  LDL.LU R20, [R1+0x590] ;  /* 0x0005900001147983 */ /* 0x000ee80000300800 */
[----:B------:R-:W3:Y:S04]  /*30a00*/  LDL.LU R21, [R1+0x594] ;  /* 0x0005940001157983 */ /* 0x000ee80000300800 */
[----:B0-----:R-:W3:Y:S04]  /*30a10*/  LDL.LU R22, [R1+0x598] ;  /* 0x0005980001167983 */ /* 0x001ee80000300800 */
[----:B------:R-:W3:Y:S02]  /*30a20*/  LDL.LU R23, [R1+0x59c] ;  /* 0x00059c0001177983 */ /* 0x000ee40000300800 */
[----:B---3--:R-:W-:Y:S07]  /*30a30*/  HMMA.16816.F32 R12, R12, R26, R20 ;  /* 0x0000001a0c0c723c */ /* 0x008fee0000001814 */
[----:B------:R-:W-:-:S02]  /*30a40*/  IMAD.MOV.U32 R22, RZ, RZ, R3 ;  /* 0x000000ffff167224 */ /* 0x000fc400078e0003 */
[----:B----4-:R-:W-:Y:S01]  /*30a50*/  IMAD.MOV.U32 R23, RZ, RZ, R5 ;  /* 0x000000ffff177224 */ /* 0x010fe200078e0005 */
[----:B------:R-:W3:-:S13]  /*30a60*/  LDL.LU R3, [R1+0x30f4] ;  /* 0x0030f40001037983 */ /* 0x000eda0000300800 */
[----:B------:R-:W-:Y:S04]  /*30a70*/  STL.64 [R1+0x1c0], R12 ;  /* 0x0001c00c01007387 */ /* 0x000fe80000100a00 */
[----:B------:R-:W-:Y:S04]  /*30a80*/  STL.64 [R1+0x1c8], R14 ;  /* 0x0001c80e01007387 */ /* 0x000fe80000100a00 */
[----:B------:R-:W4:Y:S04]  /*30a90*/  LDL.LU R5, [R1+0x30f0] ;  /* 0x0030f00001057983 */ /* 0x000f280000300800 */
[----:B------:R0:W-:Y:S04]  /*30aa0*/  STL.64 [R1+0x2fc8], R22 ;  /* 0x002fc81601007387 */ /* 0x0001e80000100a00 */
[----:B------:R1:W-:Y:S04]  /*30ab0*/  STL.64 [R1+0x2f90], R26 ;  /* 0x002f901a01007387 */ /* 0x0003e80000100a00 */
[----:B------:R-:W3:Y:S04]  /*30ac0*/  LDL.LU R24, [R1+0x6d0] ;  /* 0x0006d00001187983 */ /* 0x000ee80000300800 */
[----:B------:R-:W3:Y:S01]  /*30ad0*/  LDL.LU R25, [R1+0x6d4] ;  /* 0x0006d40001197983 */ /* 0x000ee20000300800 */
[----:B0-----:R-:W-:-:S02]  /*30ae0*/  IMAD.MOV.U32 R22, RZ, RZ, R0 ;  /* 0x000000ffff167224 */ /* 0x001fc400078e0000 */
[----:B------:R-:W-:Y:S01]  /*30af0*/  IMAD.MOV.U32 R23, RZ, RZ, R2 ;  /* 0x000000ffff177224 */ /* 0x000fe200078e0002 */
[----:B-1----:R-:W4:Y:S04]  /*30b00*/  LDL.LU R26, [R1+0x6d8] ;  /* 0x0006d800011a7983 */ /* 0x002f280000300800 */
[----:B------:R-:W4:Y:S04]  /*30b10*/  LDL.LU R27, [R1+0x6dc] ;  /* 0x0006dc00011b7983 */ /* 0x000f280000300800 */
[----:B------:R-:W3:Y:S04]  /*30b20*/  LDL.LU R0, [R1+0x30ec] ;  /* 0x0030ec0001007983 */ /* 0x000ee80000300800 */
[----:B------:R-:W3:Y:S04]  /*30b30*/  LDL.LU R2, [R1+0x30e8] ;  /* 0x0030e80001027983 */ /* 0x000ee80000300800 */
[----:B------:R0:W-:Y:S04]  /*30b40*/  STL.64 [R1+0x2fe0], R22 ;  /* 0x002fe01601007387 */ /* 0x0001e80000100a00 */
[----:B------:R-:W2:Y:S04]  /*30b50*/  LDL.LU R20, [R1+0x670] ;  /* 0x0006700001147983 */ /* 0x000ea80000300800 */
[----:B------:R-:W2:Y:S04]  /*30b60*/  LDL.LU R21, [R1+0x674] ;  /* 0x0006740001157983 */ /* 0x000ea80000300800 */
[----:B0-----:R-:W4:Y:S04]  /*30b70*/  LDL.LU R22, [R1+0x678] ;  /* 0x0006780001167983 */ /* 0x001f280000300800 */
[----:B------:R-:W4:Y:S04]  /*30b80*/  LDL.LU R23, [R1+0x67c] ;  /* 0x00067c0001177983 */ /* 0x000f280000300800 */
[----:B----4-:R0:W-:Y:S04]  /*30b90*/  STL.64 [R1+0x2ff0], R22 ;  /* 0x002ff01601007387 */ /* 0x0101e80000100a00 */
[----:B--2---:R-:W-:Y:S01]  /*30ba0*/  STL.64 [R1+0x2fe8], R20 ;  /* 0x002fe81401007387 */ /* 0x004fe20000100a00 */
[----:B0-----:R-:W-:-:S02]  /*30bb0*/  IMAD.MOV.U32 R22, RZ, RZ, R6 ;  /* 0x000000ffff167224 */ /* 0x001fc400078e0006 */
[----:B------:R-:W-:Y:S01]  /*30bc0*/  IMAD.MOV.U32 R23, RZ, RZ, R7 ;  /* 0x000000ffff177224 */ /* 0x000fe200078e0007 */
[----:B------:R-:W2:Y:S04]  /*30bd0*/  LDL.LU R6, [R1+0x30e4] ;  /* 0x0030e40001067983 */ /* 0x000ea80000300800 */
[----:B------:R-:W2:Y:S04]  /*30be0*/  LDL.LU R7, [R1+0x30e0] ;  /* 0x0030e00001077983 */ /* 0x000ea80000300800 */
[----:B------:R0:W-:Y:S02]  /*30bf0*/  STL.64 [R1+0x3008], R22 ;  /* 0x0030081601007387 */ /* 0x0001e40000100a00 */
[----:B0-----:R-:W-:-:S02]  /*30c00*/  IMAD.MOV.U32 R22, RZ, RZ, R16 ;  /* 0x000000ffff167224 */ /* 0x001fc400078e0010 */
[----:B------:R-:W-:Y:S01]  /*30c10*/  IMAD.MOV.U32 R23, RZ, RZ, R17 ;  /* 0x000000ffff177224 */ /* 0x000fe200078e0011 */
[----:B------:R-:W2:Y:S04]  /*30c20*/  LDL.LU R16, [R1+0x30dc] ;  /* 0x0030dc0001107983 */ /* 0x000ea80000300800 */
[----:B------:R-:W2:Y:S04]  /*30c30*/  LDL.LU R17, [R1+0x30d8] ;  /* 0x0030d80001117983 */ /* 0x000ea80000300800 */
[----:B------:R-:W-:Y:S04]  /*30c40*/  STL.64 [R1+0x3020], R22 ;  /* 0x0030201601007387 */ /* 0x000fe80000100a00 */
[----:B------:R-:W-:Y:S04]  /*30c50*/  STL.64 [R1+0x2fa8], R26 ;  /* 0x002fa81a01007387 */ /* 0x000fe80000100a00 */
[----:B---3--:R0:W-:Y:S04]  /*30c60*/  STL.64 [R1+0x2fa0], R24 ;  /* 0x002fa01801007387 */ /* 0x0081e80000100a00 */
[----:B0-----:R-:W3:Y:S04]  /*30c70*/  LDL.LU R24, [R1+0x6a0] ;  /* 0x0006a00001187983 */ /* 0x001ee80000300800 */
[----:B------:R-:W3:Y:S04]  /*30c80*/  LDL.LU R25, [R1+0x6a4] ;  /* 0x0006a40001197983 */ /* 0x000ee80000300800 */
[----:B------:R-:W4:Y:S04]  /*30c90*/  LDL.LU R26, [R1+0x6a8] ;  /* 0x0006a800011a7983 */ /* 0x000f280000300800 */
[----:B------:R-:W4:Y:S01]  /*30ca0*/  LDL.LU R27, [R1+0x6ac] ;  /* 0x0006ac00011b7983 */ /* 0x000f220000300800 */
[----:B------:R-:W-:-:S02]  /*30cb0*/  IMAD.MOV.U32 R22, RZ, RZ, R18 ;  /* 0x000000ffff167224 */ /* 0x000fc400078e0012 */
        /* <DEDUP_REMOVED lines=22> */
[----:B------:R-:W-:-:S05]  /*30e20*/  IMAD.MOV.U32 R23, RZ, RZ, R8 ;  /* 0x000000ffff177224 */ /* 0x000fca00078e0008 */
[----:B------:R0:W-:Y:S02]  /*30e30*/  STL.64 [R1+0x3068], R22 ;  /* 0x0030681601007387 */ /* 0x0001e40000100a00 */
[----:B0-----:R-:W-:Y:S02]  /*30e40*/  IMAD.MOV.U32 R22, RZ, RZ, R5 ;  /* 0x000000ffff167224 */ /* 0x001fe400078e0005 */
[----:B------:R-:W-:Y:S01]  /*30e50*/  IMAD.MOV.U32 R23, RZ, RZ, R3 ;  /* 0x000000ffff177224 */ /* 0x000fe200078e0003 */
[----:B----4-:R-:W-:Y:S04]  /*30e60*/  STL.64 [R1+0x3000], R26 ;  /* 0x0030001a01007387 */ /* 0x010fe80000100a00 */
[----:B---3--:R0:W-:Y:S04]  /*30e70*/  STL.64 [R1+0x2ff8], R24 ;  /* 0x002ff81801007387 */ /* 0x0081e80000100a00 */
[----:B0-----:R-:W3:Y:S04]  /*30e80*/  LDL.LU R24, [R1+0x660] ;  /* 0x0006600001187983 */ /* 0x001ee80000300800 */
[----:B------:R-:W3:Y:S04]  /*30e90*/  LDL.LU R25, [R1+0x664] ;  /* 0x0006640001197983 */ /* 0x000ee80000300800 */
[----:B------:R-:W4:Y:S04]  /*30ea0*/  LDL.LU R26, [R1+0x668] ;  /* 0x00066800011a7983 */ /* 0x000f280000300800 */
[----:B------:R-:W4:Y:S04]  /*30eb0*/  LDL.LU R27, [R1+0x66c] ;  /* 0x00066c00011b7983 */ /* 0x000f280000300800 */
[----:B------:R0:W-:Y:S04]  /*30ec0*/  STL.64 [R1+0x3080], R22 ;  /* 0x0030801601007387 */ /* 0x0001e80000100a00 */
[----:B0-----:R-:W2:Y:S04]  /*30ed0*/  LDL.LU.64 R22, [R1+0x1b8] ;  /* 0x0001b80001167983 */ /* 0x001ea80000300a00 */
[----:B--2---:R-:W-:Y:S04]  /*30ee0*/  STL.64 [R1+0x3098], R22 ;  /* 0x0030981601007387 */ /* 0x004fe80000100a00 */
[----:B----4-:R-:W-:Y:S04]  /*30ef0*/  STL.64 [R1+0x3018], R26 ;  /* 0x0030181a01007387 */ /* 0x010fe80000100a00 */
[----:B---3--:R0:W-:Y:S04]  /*30f00*/  STL.64 [R1+0x3010], R24 ;  /* 0x0030101801007387 */ /* 0x0081e80000100a00 */
[----:B0-----:R-:W2:Y:S04]  /*30f10*/  LDL.LU R24, [R1+0x650] ;  /* 0x0006500001187983 */ /* 0x001ea80000300800 */
[----:B------:R-:W2:Y:S04]  /*30f20*/  LDL.LU R25, [R1+0x654] ;  /* 0x0006540001197983 */ /* 0x000ea80000300800 */
[----:B------:R-:W3:Y:S04]  /*30f30*/  LDL.LU R26, [R1+0x658] ;  /* 0x00065800011a7983 */ /* 0x000ee80000300800 */
[----:B------:R-:W3:Y:S01]  /*30f40*/  LDL.LU R27, [R1+0x65c] ;  /* 0x00065c00011b7983 */ /* 0x000ee20000300800 */
[----:B------:R-:W-:-:S02]  /*30f50*/  IMAD.MOV.U32 R22, RZ, RZ, R2 ;  /* 0x000000ffff167224 */ /* 0x000fc400078e0002 */
[----:B------:R-:W-:-:S05]  /*30f60*/  IMAD.MOV.U32 R23, RZ, RZ, R0 ;  /* 0x000000ffff177224 */ /* 0x000fca00078e0000 */
[----:B------:R-:W-:Y:S04]  /*30f70*/  STL.64 [R1+0x30b0], R22 ;  /* 0x0030b01601007387 */ /* 0x000fe80000100a00 */
        /* <DEDUP_REMOVED lines=32> */
[C---:B----4-:R-:W-:Y:S03]  /*31180*/  HMMA.16816.F32 R8, R16.reuse, R6, R8 ;  /* 0x000000061008723c */ /* 0x050fe60000001808 */
        /* <DEDUP_REMOVED lines=12> */
[----:B------:R-:W3:Y:S04]  /*31250*/  LDL.LU.64 R14, [R1+0x148] ;  /* 0x00014800010e7983 */ /* 0x000ee80000300a00 */
[----:B------:R-:W-:Y:S04]  /*31260*/  STL.64 [R1+0x210], R8 ;  /* 0x0002100801007387 */ /* 0x000fe80000100a00 */
[----:B------:R0:W-:Y:S04]  /*31270*/  STL.64 [R1+0x218], R10 ;  /* 0x0002180a01007387 */ /* 0x0001e80000100a00 */
[----:B0-----:R-:W4:Y:S04]  /*31280*/  LDL.LU.64 R10, [R1+0x30c0] ;  /* 0x0030c000010a7983 */ /* 0x001f280000300a00 */
[----:B------:R-:W3:Y:S01]  /*31290*/  LDL.LU R9, [R1+0x30b8] ;  /* 0x0030b80001097983 */ /* 0x000ee20000300800 */
        /* <DEDUP_REMOVED lines=67> */
[----:B0-----:R-:W2:Y:S04]  /*316d0*/  LDL.LU.64 R22, [R1+0x2fe0] ;  /* 0x002fe00001167983 */ /* 0x001ea80000300a00 */
[----:B------:R0:W-:Y:S04]  /*316e0*/  STL.64 [R1+0x2f10], R14 ;  /* 0x002f100e01007387 */ /* 0x0001e80000100a00 */
[----:B------:R-:W3:Y:S04]  /*316f0*/  LDL.LU R12, [R1+0x6e0] ;  /* 0x0006e000010c7983 */ /* 0x000ee80000300800 */
[----:B------:R-:W3:Y:S04]  /*31700*/  LDL.LU R13, [R1+0x6e4] ;  /* 0x0006e400010d7983 */ /* 0x000ee80000300800 */
[----:B0-----:R-:W3:Y:S04]  /*31710*/  LDL.LU R14, [R1+0x6e8] ;  /* 0x0006e800010e7983 */ /* 0x001ee80000300800 */
        /* <DEDUP_REMOVED lines=27> */
[----:B0-----:R-:W2:Y:S04]  /*318d0*/  LDL.LU.64 R22, [R1+0x2f88] ;  /* 0x002f880001167983 */ /* 0x001ea80000300a00 */
[----:B------:R-:W2:Y:S02]  /*318e0*/  LDL.LU.64 R20, [R1+0x2f80] ;  /* 0x002f800001147983 */ /* 0x000ea40000300a00 */
[----:B--2---:R-:W-:Y:S02]  /*318f0*/  HMMA.16816.F32 R16, R16, R26, R20 ;  /* 0x0000001a1010723c */ /* 0x004fe40000001814 */
[----:B------:R-:W3:Y:S04]  /*31900*/  LDL.LU.64 R22, [R1+0x2f78] ;  /* 0x002f780001167983 */ /* 0x000ee80000300a00 */
[----:B------:R-:W3:Y:S04]  /*31910*/  LDL.LU.64 R20, [R1+0x2f70] ;  /* 0x002f700001147983 */ /* 0x000ee80000300a00 */
[----:B------:R0:W-:Y:S04]  /*31920*/  STL.64 [R1+0x2eb8], R26 ;  /* 0x002eb81a01007387 */ /* 0x0001e80000100a00 */
[----:B------:R-:W2:Y:S09]  /*31930*/  LDL.LU R24, [R1+0x6b0] ;  /* 0x0006b00001187983 */ /* 0x000eb20000300800 */
[----:B------:R-:W-:Y:S04]  /*31940*/  STL.64 [R1+0x1f0], R16 ;  /* 0x0001f01001007387 */ /* 0x000fe80000100a00 */
[----:B------:R1:W-:Y:S04]  /*31950*/  STL.64 [R1+0x1f8], R18 ;  /* 0x0001f81201007387 */ /* 0x0003e80000100a00 */
[----:B------:R-:W2:Y:S04]  /*31960*/  LDL.LU R25, [R1+0x6b4] ;  /* 0x0006b40001197983 */ /* 0x000ea80000300800 */
[----:B0-----:R-:W2:Y:S04]  /*31970*/  LDL.LU R26, [R1+0x6b8] ;  /* 0x0006b800011a7983 */ /* 0x001ea80000300800 */
[----:B------:R-:W2:Y:S01]  /*31980*/  LDL.LU R27, [R1+0x6bc] ;  /* 0x0006bc00011b7983 */ /* 0x000ea20000300800 */
[----:B-1----:R-:W-:-:S02]  /*31990*/  IMAD.MOV.U32 R18, RZ, RZ, R2 ;  /* 0x000000ffff127224 */ /* 0x002fc400078e0002 */
[----:B------:R-:W-:-:S05]  /*319a0*/  IMAD.MOV.U32 R19, RZ, RZ, R0 ;  /* 0x000000ffff137224 */ /* 0x000fca00078e0000 */
[----:B------:R0:W-:Y:S04]  /*319b0*/  STL.64 [R1+0x2f58], R18 ;  /* 0x002f581201007387 */ /* 0x0001e80000100a00 */
[----:B0-----:R-:W4:Y:S04]  /*319c0*/  LDL.LU.64 R18, [R1+0x8] ;  /* 0x0000080001127983 */ /* 0x001f280000300a00 */
[----:B------:R-:W-:Y:S04]  /*319d0*/  STL.64 [R1+0x2f68], R6 ;  /* 0x002f680601007387 */ /* 0x000fe80000100a00 */
[----:B------:R0:W-:Y:S01]  /*319e0*/  STL [R1+0x2f60], R4 ;  /* 0x002f600401007387 */ /* 0x0001e20000100800 */
[C---:B---3--:R-:W-:Y:S06]  /*319f0*/  HMMA.16816.F32 R12, R20.reuse, R10, R12 ;  /* 0x0000000a140c723c */ /* 0x048fec000000180c */
[----:B--2---:R-:W-:-:S15]  /*31a00*/  HMMA.16816.F32 R24, R20, R6, R24 ;  /* 0x000000061418723c */ /* 0x004fde0000001818 */
[----:B------:R-:W-:-:S08]  /*31a10*/  NOP ;  /* 0x0000000000007918 */ /* 0x000fd00000000000 */
[----:B------:R1:W-:Y:S04]  /*31a20*/  STL.64 [R1+0x3d0], R24 ;  /* 0x0003d01801007387 */ /* 0x0003e80000100a00 */
[----:B------:R2:W-:Y:S04]  /*31a30*/  STL.64 [R1+0x3d8], R26 ;  /* 0x0003d81a01007387 */ /* 0x0005e80000100a00 */
[----:B0-----:R-:W4:Y:S04]  /*31a40*/  LDL.LU R4, [R1+0x6f0] ;  /* 0x0006f00001047983 */ /* 0x001f280000300800 */
[----:B------:R-:W4:Y:S04]  /*31a50*/  LDL.LU R5, [R1+0x6f4] ;  /* 0x0006f40001057983 */ /* 0x000f280000300800 */
[----:B------:R-:W4:Y:S04]  /*31a60*/  LDL.LU R6, [R1+0x6f8] ;  /* 0x0006f80001067983 */ /* 0x000f280000300800 */
[----:B------:R-:W4:Y:S04]  /*31a70*/  LDL.LU R7, [R1+0x6fc] ;  /* 0x0006fc0001077983 */ /* 0x000f280000300800 */
[----:B-1----:R-:W3:Y:S04]  /*31a80*/  LDL.LU R24, [R1+0x750] ;  /* 0x0007500001187983 */ /* 0x002ee80000300800 */
[----:B------:R-:W-:Y:S04]  /*31a90*/  STL.64 [R1+0x3c0], R12 ;  /* 0x0003c00c01007387 */ /* 0x000fe80000100a00 */
[----:B------:R-:W-:Y:S04]  /*31aa0*/  STL.64 [R1+0x3c8], R14 ;  /* 0x0003c80e01007387 */ /* 0x000fe80000100a00 */
[----:B------:R-:W3:Y:S04]  /*31ab0*/  LDL.LU R25, [R1+0x754] ;  /* 0x0007540001197983 */ /* 0x000ee80000300800 */
[----:B--2---:R-:W2:Y:S04]  /*31ac0*/  LDL.LU R26, [R1+0x758] ;  /* 0x00075800011a7983 */ /* 0x004ea80000300800 */
[----:B------:R-:W2:Y:S04]  /*31ad0*/  LDL.LU R27, [R1+0x75c] ;  /* 0x00075c00011b7983 */ /* 0x000ea80000300800 */
[----:B--2---:R0:W-:Y:S04]  /*31ae0*/  STL.64 [R1+0x2f20], R26 ;  /* 0x002f201a01007387 */ /* 0x0041e80000100a00 */
[----:B---3--:R-:W-:Y:S04]  /*31af0*/  STL.64 [R1+0x2f18], R24 ;  /* 0x002f181801007387 */ /* 0x008fe80000100a00 */
[----:B0-----:R-:W2:Y:S04]  /*31b00*/  LDL.LU.64 R26, [R1+0x188] ;  /* 0x00018800011a7983 */ /* 0x001ea80000300a00 */
[----:B--2---:R0:W-:Y:S04]  /*31b10*/  STL.64 [R1+0x2f28], R26 ;  /* 0x002f281a01007387 */ /* 0x0041e80000100a00 */
[----:B0-----:R-:W2:Y:S04]  /*31b20*/  LDL.LU.64 R26, [R1+0x198] ;  /* 0x00019800011a7983 */ /* 0x001ea80000300a00 */
[----:B--2---:R0:W-:Y:S04]  /*31b30*/  STL.64 [R1+0x2f38], R26 ;  /* 0x002f381a01007387 */ /* 0x0041e80000100a00 */
[----:B0-----:R-:W2:Y:S04]  /*31b40*/  LDL.LU.64 R26, [R1+0x1a8] ;  /* 0x0001a800011a7983 */ /* 0x001ea80000300a00 */
[----:B--2---:R0:W-:Y:S04]  /*31b50*/  STL.64 [R1+0x2f50], R26 ;  /* 0x002f501a01007387 */ /* 0x0041e80000100a00 */
[----:B------:R-:W2:Y:S04]  /*31b60*/  LDL.LU R24, [R1+0x700] ;  /* 0x0007000001187983 */ /* 0x000ea80000300800 */
[----:B------:R-:W2:Y:S04]  /*31b70*/  LDL.LU R25, [R1+0x704] ;  /* 0x0007040001197983 */ /* 0x000ea80000300800 */
[----:B0-----:R-:W2:Y:S04]  /*31b80*/  LDL.LU R26, [R1+0x708] ;  /* 0x00070800011a7983 */ /* 0x001ea80000300800 */
[----:B------:R-:W2:Y:S04]  /*31b90*/  LDL.LU R27, [R1+0x70c] ;  /* 0x00070c00011b7983 */ /* 0x000ea80000300800 */
[----:B------:R-:W3:Y:S01]  /*31ba0*/  LDL.LU.64 R14, [R1+0x168] ;  /* 0x00016800010e7983 */ /* 0x000ee20000300a00 */
[----:B----4-:R-:W-:Y:S03]  /*31bb0*/  HMMA.16816.F32 R4, R20, R18, R4 ;  /* 0x000000121404723c */ /* 0x010fe60000001804 */
[----:B---3--:R0:W-:Y:S04]  /*31bc0*/  STL.64 [R1+0x2f30], R14 ;  /* 0x002f300e01007387 */ /* 0x0081e80000100a00 */
[----:B------:R-:W3:Y:S04]  /*31bd0*/  LDL.LU R12, [R1+0x720] ;  /* 0x00072000010c7983 */ /* 0x000ee80000300800 */
[----:B------:R-:W3:Y:S04]  /*31be0*/  LDL.LU R13, [R1+0x724] ;  /* 0x00072400010d7983 */ /* 0x000ee80000300800 */
[----:B0-----:R-:W4:Y:S04]  /*31bf0*/  LDL.LU R14, [R1+0x728] ;  /* 0x00072800010e7983 */ /* 0x001f280000300800 */
[----:B------:R-:W4:Y:S01]  /*31c00*/  LDL.LU R15, [R1+0x72c] ;  /* 0x00072c00010f7983 */ /* 0x000f220000300800 */
[----:B------:R-:W-:-:S03]  /*31c10*/  IMAD.MOV.U32 R8, RZ, RZ, R18 ;  /* 0x000000ffff087224 */ /* 0x000fc600078e0012 */
[----:B----4-:R-:W-:Y:S04]  /*31c20*/  STL.64 [R1+0x2f48], R14 ;  /* 0x002f480e01007387 */ /* 0x010fe80000100a00 */
[----:B---3--:R0:W-:Y:S04]  /*31c30*/  STL.64 [R1+0x2f40], R12 ;  /* 0x002f400c01007387 */ /* 0x0081e80000100a00 */
[----:B0-----:R-:W3:Y:S04]  /*31c40*/  LDL.LU R12, [R1+0x710] ;  /* 0x00071000010c7983 */ /* 0x001ee80000300800 */
[----:B------:R-:W3:Y:S04]  /*31c50*/  LDL.LU R13, [R1+0x714] ;  /* 0x00071400010d7983 */ /* 0x000ee80000300800 */
[----:B------:R-:W3:Y:S04]  /*31c60*/  LDL.LU R14, [R1+0x718] ;  /* 0x00071800010e7983 */ /* 0x000ee80000300800 */
[----:B------:R-:W3:Y:S04]  /*31c70*/  LDL.LU R15, [R1+0x71c] ;  /* 0x00071c00010f7983 */ /* 0x000ee80000300800 */
[----:B------:R0:W-:Y:S04]  /*31c80*/  STL.64 [R1+0x3e0], R4 ;  /* 0x0003e00401007387 */ /* 0x0001e80000100a00 */
[----:B------:R1:W-:Y:S01]  /*31c90*/  STL.64 [R1+0x3e8], R6 ;  /* 0x0003e80601007387 */ /* 0x0003e20000100a00 */
[----:B0-----:R-:W-:-:S03]  /*31ca0*/  IMAD.MOV.U32 R5, RZ, RZ, R19 ;  /* 0x000000ffff057224 */ /* 0x001fc600078e0013 */
[----:B-1----:R-:W4:Y:S04]  /*31cb0*/  LDL.LU.64 R6, [R1+0x2f68] ;  /* 0x002f680001067983 */ /* 0x002f280000300a00 */
[----:B------:R-:W3:Y:S04]  /*31cc0*/  LDL.LU R4, [R1+0x2f60] ;  /* 0x002f600001047983 */ /* 0x000ee80000300800 */
[----:B------:R-:W2:Y:S02]  /*31cd0*/  LDL.LU.64 R18, [R1+0x2f58] ;  /* 0x002f580001127983 */ /* 0x000ea40000300a00 */
[C---:B--2---:R-:W-:Y:S02]  /*31ce0*/  HMMA.16816.F32 R24, R20.reuse, R18, R24 ;  /* 0x000000121418723c */ /* 0x044fe40000001818 */
[----:B----4-:R0:W-:Y:S04]  /*31cf0*/  STL.64 [R1+0x2ec8], R6 ;  /* 0x002ec80601007387 */ /* 0x0101e80000100a00 */
[----:B---3--:R-:W-:Y:S04]  /*31d00*/  STL.64 [R1+0x2ec0], R4 ;  /* 0x002ec00401007387 */ /* 0x008fe80000100a00 */
[----:B0-----:R-:W2:Y:S04]  /*31d10*/  LDL.LU.64 R6, [R1+0x178] ;  /* 0x0001780001067983 */ /* 0x001ea80000300a00 */
[----:B------:R-:W-:Y:S04]  /*31d20*/  STL.64 [R1+0x2eb0], R10 ;  /* 0x002eb00a01007387 */ /* 0x000fe80000100a00 */
[----:B------:R0:W-:Y:S04]  /*31d30*/  STL.64 [R1+0x2ea8], R8 ;  /* 0x002ea80801007387 */ /* 0x0001e80000100a00 */
[----:B0-----:R-:W2:Y:S04]  /*31d40*/  LDL.LU R8, [R1+0x740] ;  /* 0x0007400001087983 */ /* 0x001ea80000300800 */
[----:B------:R-:W2:Y:S04]  /*31d50*/  LDL.LU R9, [R1+0x744] ;  /* 0x0007440001097983 */ /* 0x000ea80000300800 */
[----:B------:R-:W2:Y:S04]  /*31d60*/  LDL.LU R10, [R1+0x748] ;  /* 0x00074800010a7983 */ /* 0x000ea80000300800 */
[----:B------:R-:W2:Y:S04]  /*31d70*/  LDL.LU R11, [R1+0x74c] ;  /* 0x00074c00010b7983 */ /* 0x000ea80000300800 */
[----:B------:R-:W-:Y:S04]  /*31d80*/  STL.64 [R1+0x3f0], R24 ;  /* 0x0003f01801007387 */ /* 0x000fe80000100a00 */
[----:B------:R0:W-:Y:S04]  /*31d90*/  STL.64 [R1+0x3f8], R26 ;  /* 0x0003f81a01007387 */ /* 0x0001e80000100a00 */
[----:B0-----:R-:W3:Y:S04]  /*31da0*/  LDL.LU.64 R26, [R1+0x2f50] ;  /* 0x002f5000011a7983 */ /* 0x001ee80000300a00 */
[----:B------:R0:W-:Y:S04]  /*31db0*/  STL [R1+0x2e44], R18 ;  /* 0x002e441201007387 */ /* 0x0001e80000100800 */
[----:B------:R1:W-:Y:S04]  /*31dc0*/  STL [R1+0x2e40], R19 ;  /* 0x002e401301007387 */ /* 0x0003e80000100800 */
[----:B------:R-:W4:Y:S04]  /*31dd0*/  LDL.LU R16, [R1+0x730] ;  /* 0x0007300001107983 */ /* 0x000f280000300800 */
[----:B------:R-:W4:Y:S04]  /*31de0*/  LDL.LU R17, [R1+0x734] ;  /* 0x0007340001117983 */ /* 0x000f280000300800 */
[----:B0-----:R-:W4:Y:S04]  /*31df0*/  LDL.LU R18, [R1+0x738] ;  /* 0x0007380001127983 */ /* 0x001f280000300800 */
[----:B-1----:R-:W4:Y:S01]  /*31e00*/  LDL.LU R19, [R1+0x73c] ;  /* 0x00073c0001137983 */ /* 0x002f220000300800 */
[----:B---3--:R-:W-:Y:S06]  /*31e10*/  HMMA.16816.F32 R12, R20, R26, R12 ;  /* 0x0000001a140c723c */ /* 0x008fec000000180c */
[----:B------:R-:W-:-:S02]  /*31e20*/  IMAD.MOV.U32 R0, RZ, RZ, R26 ;  /* 0x000000ffff007224 */ /* 0x000fc400078e001a */
[----:B------:R-:W-:-:S15]  /*31e30*/  IMAD.MOV.U32 R28, RZ, RZ, R27 ;  /* 0x000000ffff1c7224 */ /* 0x000fde00078e001b */
[----:B------:R-:W-:Y:S04]  /*31e40*/  STL.64 [R1+0x400], R12 ;  /* 0x0004000c01007387 */ /* 0x000fe80000100a00 */
[----:B------:R0:W-:Y:S04]  /*31e50*/  STL.64 [R1+0x408], R14 ;  /* 0x0004080e01007387 */ /* 0x0001e80000100a00 */
[----:B0-----:R-:W3:Y:S04]  /*31e60*/  LDL.LU.64 R14, [R1+0x2f48] ;  /* 0x002f4800010e7983 */ /* 0x001ee80000300a00 */
[----:B------:R-:W3:Y:S04]  /*31e70*/  LDL.LU.64 R12, [R1+0x2f40] ;  /* 0x002f4000010c7983 */ /* 0x000ee80000300a00 */
[----:B------:R-:W3:Y:S04]  /*31e80*/  LDL.LU.64 R26, [R1+0x2f38] ;  /* 0x002f3800011a7983 */ /* 0x000ee80000300a00 */
[----:B------:R-:W-:Y:S04]  /*31e90*/  STL [R1+0x2e4c], R28 ;  /* 0x002e4c1c01007387 */ /* 0x000fe80000100800 */
[----:B------:R-:W-:Y:S01]  /*31ea0*/  STL [R1+0x2e48], R0 ;  /* 0x002e480001007387 */ /* 0x000fe20000100800 */
[----:B---3--:R-:W-:Y:S06]  /*31eb0*/  HMMA.16816.F32 R12, R20, R26, R12 ;  /* 0x0000001a140c723c */ /* 0x008fec000000180c */
[----:B------:R-:W-:-:S02]  /*31ec0*/  IMAD.MOV.U32 R2, RZ, RZ, R26 ;  /* 0x000000ffff027224 */ /* 0x000fc400078e001a */
[----:B------:R-:W-:-:S15]  /*31ed0*/  IMAD.MOV.U32 R3, RZ, RZ, R27 ;  /* 0x000000ffff037224 */ /* 0x000fde00078e001b */
[----:B------:R-:W-:Y:S04]  /*31ee0*/  STL.64 [R1+0x410], R12 ;  /* 0x0004100c01007387 */ /* 0x000fe80000100a00 */
[----:B------:R0:W-:Y:S04]  /*31ef0*/  STL.64 [R1+0x418], R14 ;  /* 0x0004180e01007387 */ /* 0x0001e80000100a00 */
[----:B0-----:R-:W3:Y:S04]  /*31f00*/  LDL.LU.64 R14, [R1+0x2f30] ;  /* 0x002f3000010e7983 */ /* 0x001ee80000300a00 */
[----:B------:R-:W4:Y:S04]  /*31f10*/  LDL.LU.64 R26, [R1+0x2f28] ;  /* 0x002f2800011a7983 */ /* 0x000f280000300a00 */
[----:B------:R-:W-:Y:S04]  /*31f20*/  STL [R1+0x2e54], R3 ;  /* 0x002e540301007387 */ /* 0x000fe80000100800 */
[----:B------:R-:W-:Y:S01]  /*31f30*/  STL [R1+0x2e50], R2 ;  /* 0x002e500201007387 */ /* 0x000fe20000100800 */
[----:B----4-:R-:W-:-:S15]  /*31f40*/  HMMA.16816.F32 R16, R20, R26, R16 ;  /* 0x0000001a1410723c */ /* 0x010fde0000001810 */
[----:B------:R-:W-:-:S08]  /*31f50*/  NOP ;  /* 0x0000000000007918 */ /* 0x000fd00000000000 */
[----:B------:R-:W-:Y:S04]  /*31f60*/  STL.64 [R1+0x420], R16 ;  /* 0x0004201001007387 */ /* 0x000fe80000100a00 */
[----:B------:R0:W-:Y:S02]  /*31f70*/  STL.64 [R1+0x428], R18 ;  /* 0x0004281201007387 */ /* 0x0001e40000100a00 */
[----:B0-----:R-:W-:Y:S02]  /*31f80*/  IMAD.MOV.U32 R18, RZ, RZ, R26 ;  /* 0x000000ffff127224 */ /* 0x001fe400078e001a */
[----:B------:R-:W-:Y:S02]  /*31f90*/  IMAD.MOV.U32 R19, RZ, RZ, R27 ;  /* 0x000000ffff137224 */ /* 0x000fe400078e001b */
[----:B------:R-:W3:Y:S04]  /*31fa0*/  LDL.LU.64 R26, [R1+0x2f20] ;  /* 0x002f2000011a7983 */ /* 0x000ee80000300a00 */
[----:B------:R-:W3:Y:S01]  /*31fb0*/  LDL.LU.64 R24, [R1+0x2f18] ;  /* 0x002f180001187983 */ /* 0x000ee20000300a00 */
[----:B--2---:R-:W-:Y:S06]  /*31fc0*/  HMMA.16816.F32 R8, R20, R6, R8 ;  /* 0x000000061408723c */ /* 0x004fec0000001808 */
[----:B------:R-:W-:-:S02]  /*31fd0*/  IMAD.MOV.U32 R28, RZ, RZ, R6 ;  /* 0x000000ffff1c7224 */ /* 0x000fc400078e0006 */
[----:B------:R-:W-:Y:S01]  /*31fe0*/  IMAD.MOV.U32 R0, RZ, RZ, R7 ;  /* 0x000000ffff007224 */ /* 0x000fe200078e0007 */
[----:B------:R-:W-:Y:S04]  /*31ff0*/  STL [R1+0x2e5c], R19 ;  /* 0x002e5c1301007387 */ /* 0x000fe80000100800 */
[----:B------:R-:W-:Y:S10]  /*32000*/  STL [R1+0x2e58], R18 ;  /* 0x002e581201007387 */ /* 0x000ff40000100800 */
[----:B------:R-:W-:Y:S04]  /*32010*/  STL.64 [R1+0x430], R8 ;  /* 0x0004300801007387 */ /* 0x000fe80000100a00 */
[----:B------:R-:W-:Y:S04]  /*32020*/  STL.64 [R1+0x438], R10 ;  /* 0x0004380a01007387 */ /* 0x000fe80000100a00 */
[----:B------:R-:W-:Y:S04]  /*32030*/  STL [R1+0x2e64], R0 ;  /* 0x002e640001007387 */ /* 0x000fe80000100800 */
[----:B------:R-:W-:Y:S01]  /*32040*/  STL [R1+0x2e60], R28 ;  /* 0x002e601c01007387 */ /* 0x000fe20000100800 */
[----:B---3--:R-:W-:-:S15]  /*32050*/  HMMA.16816.F32 R4, R20, R14, R24 ;  /* 0x0000000e1404723c */ /* 0x008fde0000001818 */
[----:B------:R-:W-:-:S08]  /*32060*/  NOP ;  /* 0x0000000000007918 */ /* 0x000fd00000000000 */
[----:B------:R0:W-:Y:S04]  /*32070*/  STL.64 [R1+0x440], R4 ;  /* 0x0004400401007387 */ /* 0x0001e80000100a00 */
[----:B------:R1:W-:Y:S04]  /*32080*/  STL.64 [R1+0x448], R6 ;  /* 0x0004480601007387 */ /* 0x0003e80000100a00 */
[----:B0-----:R-:W2:Y:S04]  /*32090*/  LDL.LU R4, [R1+0x7e0] ;  /* 0x0007e00001047983 */ /* 0x001ea80000300800 */
[----:B------:R-:W2:Y:S04]  /*320a0*/  LDL.LU R5, [R1+0x7e4] ;  /* 0x0007e40001057983 */ /* 0x000ea80000300800 */
[----:B-1----:R-:W3:Y:S04]  /*320b0*/  LDL.LU R6, [R1+0x7e8] ;  /* 0x0007e80001067983 */ /* 0x002ee80000300800 */
[----:B------:R-:W3:Y:S04]  /*320c0*/  LDL.LU R7, [R1+0x7ec] ;  /* 0x0007ec0001077983 */ /* 0x000ee80000300800 */
[----:B------:R-:W4:Y:S04]  /*320d0*/  LDL.LU R16, [R1+0x760] ;  /* 0x0007600001107983 */ /* 0x000f280000300800 */
[----:B------:R-:W4:Y:S04]  /*320e0*/  LDL.LU R17, [R1+0x764] ;  /* 0x0007640001117983 */ /* 0x000f280000300800 */
[----:B------:R-:W4:Y:S01]  /*320f0*/  LDL.LU R18, [R1+0x768] ;  /* 0x0007680001127983 */ /* 0x000f220000300800 */
[----:B------:R-:W-:-:S02]  /*32100*/  IMAD.MOV.U32 R3, RZ, RZ, R14 ;  /* 0x000000ffff037224 */ /* 0x000fc400078e000e */
[----:B------:R-:W-:Y:S01]  /*32110*/  IMAD.MOV.U32 R2, RZ, RZ, R15 ;  /* 0x000000ffff027224 */ /* 0x000fe200078e000f */
[----:B------:R-:W4:Y:S04]  /*32120*/  LDL.LU R19, [R1+0x76c] ;  /* 0x00076c0001137983 */ /* 0x000f280000300800 */
[----:B------:R-:W4:Y:S04]  /*32130*/  LDL.LU.64 R14, [R1+0x158] ;  /* 0x00015800010e7983 */ /* 0x000f280000300a00 */
[----:B---3--:R0:W-:Y:S04]  /*32140*/  STL.64 [R1+0x2ed8], R6 ;  /* 0x002ed80601007387 */ /* 0x0081e80000100a00 */
[----:B--2---:R-:W-:Y:S04]  /*32150*/  STL.64 [R1+0x2ed0], R4 ;  /* 0x002ed00401007387 */ /* 0x004fe80000100a00 */
        /* <DEDUP_REMOVED lines=16> */
[----:B------:R-:W4:Y:S04]  /*32260*/  LDL.LU R27, [R1+0x7ac] ;  /* 0x0007ac00011b7983 */ /* 0x000f280000300800 */
[----:B----4-:R-:W-:Y:S04]  /*32270*/  STL.64 [R1+0x2f00], R26 ;  /* 0x002f001a01007387 */ /* 0x010fe80000100a00 */
[----:B---3--:R0:W-:Y:S04]  /*32280*/  STL.64 [R1+0x2ef8], R24 ;  /* 0x002ef81801007387 */ /* 0x0081e80000100a00 */
[----:B0-----:R-:W3:Y:S04]  /*32290*/  LDL.LU R24, [R1+0x780] ;  /* 0x0007800001187983 */ /* 0x001ee80000300800 */
[----:B------:R-:W3:Y:S04]  /*322a0*/  LDL.LU R25, [R1+0x784] ;  /* 0x0007840001197983 */ /* 0x000ee80000300800 */
[----:B------:R-:W3:Y:S04]  /*322b0*/  LDL.LU R26, [R1+0x788] ;  /* 0x00078800011a7983 */ /* 0x000ee80000300800 */
[----:B------:R-:W3:Y:S04]  /*322c0*/  LDL.LU R27, [R1+0x78c] ;  /* 0x00078c00011b7983 */ /* 0x000ee80000300800 */
[----:B------:R-:W4:Y:S04]  /*322d0*/  LDL.LU R8, [R1+0x7d0] ;  /* 0x0007d00001087983 */ /* 0x000f280000300800 */
[----:B------:R-:W4:Y:S04]  /*322e0*/  LDL.LU R9, [R1+0x7d4] ;  /* 0x0007d40001097983 */ /* 0x000f280000300800 */
[----:B------:R-:W4:Y:S04]  /*322f0*/  LDL.LU R10, [R1+0x7d8] ;  /* 0x0007d800010a7983 */ /* 0x000f280000300800 */
[----:B------:R-:W4:Y:S04]  /*32300*/  LDL.LU R11, [R1+0x7dc] ;  /* 0x0007dc00010b7983 */ /* 0x000f280000300800 */
[----:B------:R-:W-:Y:S04]  /*32310*/  STL [R1+0x2e6c], R2 ;  /* 0x002e6c0201007387 */ /* 0x000fe80000100800 */
[----:B------:R-:W-:Y:S04]  /*32320*/  STL [R1+0x2e68], R3 ;  /* 0x002e680301007387 */ /* 0x000fe80000100800 */
[----:B------:R-:W-:Y:S04]  /*32330*/  STL.64 [R1+0x500], R16 ;  /* 0x0005001001007387 */ /* 0x000fe80000100a00 */
[----:B------:R0:W-:Y:S02]  /*32340*/  STL.64 [R1+0x508], R18 ;  /* 0x0005081201007387 */ /* 0x0001e40000100a00 */
[----:B0-----:R-:W-:-:S02]  /*32350*/  IMAD.MOV.U32 R19, RZ, RZ, R14 ;  /* 0x000000ffff137224 */ /* 0x001fc400078e000e */
[----:B------:R-:W-:Y:S02]  /*32360*/  IMAD.MOV.U32 R18, RZ, RZ, R15 ;  /* 0x000000ffff127224 */ /* 0x000fe400078e000f */
[----:B------:R-:W2:Y:S04]  /*32370*/  LDL.LU.64 R14, [R1+0x2f10] ;  /* 0x002f1000010e7983 */ /* 0x000ea80000300a00 */
[----:B------:R0:W-:Y:S04]  /*32380*/  STL [R1+0x2e74], R18 ;  /* 0x002e741201007387 */ /* 0x0001e80000100800 */
[----:B------:R1:W-:Y:S04]  /*32390*/  STL [R1+0x2e70], R19 ;  /* 0x002e701301007387 */ /* 0x0003e80000100800 */
[----:B------:R-:W4:Y:S04]  /*323a0*/  LDL.LU R16, [R1+0x790] ;  /* 0x0007900001107983 */ /* 0x000f280000300800 */
[----:B------:R-:W4:Y:S04]  /*323b0*/  LDL.LU R17, [R1+0x794] ;  /* 0x0007940001117983 */ /* 0x000f280000300800 */
[----:B0-----:R-:W4:Y:S04]  /*323c0*/  LDL.LU R18, [R1+0x798] ;  /* 0x0007980001127983 */ /* 0x001f280000300800 */
[----:B-1----:R-:W4:Y:S01]  /*323d0*/  LDL.LU R19, [R1+0x79c] ;  /* 0x00079c0001137983 */ /* 0x002f220000300800 */
[----:B--2---:R-:W-:-:S15]  /*323e0*/  HMMA.16816.F32 R4, R20, R14, R4 ;  /* 0x0000000e1404723c */ /* 0x004fde0000001804 */
[----:B------:R-:W-:-:S08]  /*323f0*/  NOP ;  /* 0x0000000000007918 */ /* 0x000fd00000000000 */
[----:B------:R-:W-:Y:S04]  /*32400*/  STL.64 [R1+0x520], R4 ;  /* 0x0005200401007387 */ /* 0x000fe80000100a00 */
[----:B------:R0:W-:Y:S04]  /*32410*/  STL.64 [R1+0x528], R6 ;  /* 0x0005280601007387 */ /* 0x0001e80000100a00 */
[----:B0-----:R-:W3:Y:S01]  /*32420*/  LDL.LU.64 R6, [R1+0x2f08] ;  /* 0x002f080001067983 */ /* 0x001ee20000300a00 */
[----:B------:R-:W-:Y:S02]  /*32430*/  IMAD.MOV.U32 R28, RZ, RZ, R15 ;  /* 0x000000ffff1c7224 */ /* 0x000fe400078e000f */
[----:B------:R-:W-:Y:S01]  /*32440*/  IMAD.MOV.U32 R0, RZ, RZ, R14 ;  /* 0x000000ffff007224 */ /* 0x000fe200078e000e */
[----:B------:R-:W2:Y:S04]  /*32450*/  LDL.LU R12, [R1+0x7c0] ;  /* 0x0007c000010c7983 */ /* 0x000ea80000300800 */
[----:B------:R-:W2:Y:S04]  /*32460*/  LDL.LU R13, [R1+0x7c4] ;  /* 0x0007c400010d7983 */ /* 0x000ea80000300800 */
[----:B------:R-:W2:Y:S04]  /*32470*/  LDL.LU R14, [R1+0x7c8] ;  /* 0x0007c800010e7983 */ /* 0x000ea80000300800 */
[----:B------:R-:W2:Y:S04]  /*32480*/  LDL.LU R15, [R1+0x7cc] ;  /* 0x0007cc00010f7983 */ /* 0x000ea80000300800 */
        /* <DEDUP_REMOVED lines=8> */
[----:B------:R-:W3:Y:S04]  /*32510*/  LDL.LU.64 R24, [R1+0x2ef8] ;  /* 0x002ef80001187983 */ /* 0x000ee80000300a00 */
        /* <DEDUP_REMOVED lines=9> */
[----:B------:R-:W3:Y:S02]  /*325b0*/  LDL.LU.64 R6, [R1+0x2ee8] ;  /* 0x002ee80001067983 */ /* 0x000ee40000300a00 */
        /* <DEDUP_REMOVED lines=9> */
[----:B------:R-:W-:-:S02]  /*32650*/  IMAD.MOV.U32 R3, RZ, RZ, R26 ;  /* 0x000000ffff037224 */ /* 0x000fc400078e001a */
[----:B------:R-:W-:-:S15]  /*32660*/  IMAD.MOV.U32 R2, RZ, RZ, R27 ;  /* 0x000000ffff027224 */ /* 0x000fde00078e001b */
[----:B------:R-:W-:Y:S04]  /*32670*/  STL.64 [R1+0x5a0], R4 ;  /* 0x0005a00401007387 */ /* 0x000fe80000100a00 */
[----:B------:R0:W-:Y:S04]  /*32680*/  STL.64 [R1+0x5a8], R6 ;  /* 0x0005a80601007387 */ /* 0x0001e80000100a00 */
[----:B0-----:R-:W2:Y:S04]  /*32690*/  LDL.LU.64 R6, [R1+0x2ec8] ;  /* 0x002ec80001067983 */ /* 0x001ea80000300a00 */
[----:B------:R-:W3:Y:S04]  /*326a0*/  LDL.LU.64 R4, [R1+0x2ec0] ;  /* 0x002ec00001047983 */ /* 0x000ee80000300a00 */
[----:B------:R-:W4:Y:S02]  /*326b0*/  LDL.LU.64 R26, [R1+0x2eb8] ;  /* 0x002eb800011a7983 */ /* 0x000f240000300a00 */
[----:B----4-:R-:W-:Y:S02]  /*326c0*/  HMMA.16816.F32 R20, R20, R26, R8 ;  /* 0x0000001a1414723c */ /* 0x010fe40000001808 */
[----:B------:R-:W4:Y:S04]  /*326d0*/  LDL.LU.64 R10, [R1+0x2eb0] ;  /* 0x002eb000010a7983 */ /* 0x000f280000300a00 */
[----:B------:R-:W4:Y:S01]  /*326e0*/  LDL.LU.64 R8, [R1+0x2ea8] ;  /* 0x002ea80001087983 */ /* 0x000f220000300a00 */
[----:B------:R-:W-:-:S02]  /*326f0*/  IMAD.MOV.U32 R17, RZ, RZ, R26 ;  /* 0x000000ffff117224 */ /* 0x000fc400078e001a */
[----:B------:R-:W-:Y:S02]  /*32700*/  IMAD.MOV.U32 R16, RZ, RZ, R27 ;  /* 0x000000ffff107224 */ /* 0x000fe400078e001b */
[----:B------:R-:W2:Y:S04]  /*32710*/  LDL.LU.64 R26, [R1+0x2ea0] ;  /* 0x002ea000011a7983 */ /* 0x000ea80000300a00 */
[----:B------:R-:W2:Y:S04]  /*32720*/  LDL.LU.64 R24, [R1+0x2e98] ;  /* 0x002e980001187983 */ /* 0x000ea80000300a00 */
[----:B------:R-:W-:Y:S04]  /*32730*/  STL.64 [R1+0x2e90], R18 ;  /* 0x002e901201007387 */ /* 0x000fe80000100a00 */
[----:B------:R0:W-:Y:S04]  /*32740*/  STL.64 [R1+0x2e88], R16 ;  /* 0x002e881001007387 */ /* 0x0001e80000100a00 */
[----:B0-----:R-:W4:Y:S04]  /*32750*/  LDL.LU R16, [R1+0x7f0] ;  /* 0x0007f00001107983 */ /* 0x001f280000300800 */
[----:B------:R-:W4:Y:S04]  /*32760*/  LDL.LU R17, [R1+0x7f4] ;  /* 0x0007f40001117983 */ /* 0x000f280000300800 */
[----:B------:R-:W4:Y:S04]  /*32770*/  LDL.LU R18, [R1+0x7f8] ;  /* 0x0007f80001127983 */ /* 0x000f280000300800 */
[----:B------:R-:W-:Y:S04]  /*32780*/  STL.64 [R1+0x25f8], R22 ;  /* 0x0025f81601007387 */ /* 0x000fe80000100a00 */
[----:B------:R0:W-:Y:S04]  /*32790*/  STL.64 [R1+0x25f0], R20 ;  /* 0x0025f01401007387 */ /* 0x0001e80000100a00 */
[----:B0-----:R-:W4:Y:S04]  /*327a0*/  LDL.LU R20, [R1+0x7b0] ;  /* 0x0007b00001147983 */ /* 0x001f280000300800 */
[----:B------:R-:W4:Y:S04]  /*327b0*/  LDL.LU R21, [R1+0x7b4] ;  /* 0x0007b40001157983 */ /* 0x000f280000300800 */
[----:B------:R-:W4:Y:S04]  /*327c0*/  LDL.LU R22, [R1+0x7b8] ;  /* 0x0007b80001167983 */ /* 0x000f280000300800 */
[----:B------:R-:W4:Y:S01]  /*327d0*/  LDL.LU R23, [R1+0x7bc] ;  /* 0x0007bc0001177983 */ /* 0x000f220000300800 */
[----:B---3--:R-:W-:-:S02]  /*327e0*/  IMAD.MOV.U32 R19, RZ, RZ, R4 ;  /* 0x000000ffff137224 */ /* 0x008fc400078e0004 */
[----:B------:R-:W0:Y:S01]  /*327f0*/  S2R R4, SR_TID.X ;  /* 0x0000000000047919 */ /* 0x000e220000002100 */
[----:B--2---:R-:W-:-:S15]  /*32800*/  HMMA.16816.F32 R12, R24, R6, R12 ;  /* 0x00000006180c723c */ /* 0x004fde000000180c */
[----:B------:R-:W-:-:S08]  /*32810*/  NOP ;  /* 0x0000000000007918 */ /* 0x000fd00000000000 */
[----:B------:R-:W-:Y:S04]  /*32820*/  STL.64 [R1+0xa20], R12 ;  /* 0x000a200c01007387 */ /* 0x000fe80000100a00 */
[----:B------:R0:W-:Y:S02]  /*32830*/  STL.64 [R1+0xa28], R14 ;  /* 0x000a280e01007387 */ /* 0x0001e40000100a00 */
[C---:B0-----:R-:W-:Y:S01]  /*32840*/  IMAD.SHL.U32 R15, R4.reuse, 0x2, RZ ;  /* 0x00000002040f7824 */ /* 0x041fe200078e00ff */
[----:B------:R-:W-:-:S05]  /*32850*/  LOP3.LUT R4, R4, 0x7, RZ, 0xc0, !PT ;  /* 0x0000000704047812 */ /* 0x000fca00078ec0ff */
[----:B------:R-:W-:Y:S01]  /*32860*/  IMAD R4, R4, 0x90, RZ ;  /* 0x0000009004047824 */ /* 0x000fe200078e02ff */
[----:B----4-:R-:W-:Y:S04]  /*32870*/  HMMA.16816.F32 R20, R24, R10, R20 ;  /* 0x0000000a1814723c */ /* 0x010fe80000001814 */
[----:B------:R-:W-:Y:S02]  /*32880*/  LOP3.LUT R4, R4, 0x30, R15, 0x78, !PT ;  /* 0x0000003004047812 */ /* 0x000fe400078e780f */
[----:B------:R-:W0:Y:S02]  /*32890*/  LDSM.16.MT88.4 R12, [R29+UR4+0x4000] ;  /* 0x004000041d0c783b */ /* 0x000e240008004200 */
[----:B------:R-:W-:-:S15]  /*328a0*/  LOP3.LUT R4, R4, 0x40, RZ, 0x3c, !PT ;  /* 0x0000004004047812 */ /* 0x000fde00078e3cff */
[----:B------:R-:W-:Y:S04]  /*328b0*/  STL.64 [R1+0xa10], R20 ;  /* 0x000a101401007387 */ /* 0x000fe80000100a00 */
[----:B------:R-:W-:Y:S04]  /*328c0*/  STL.64 [R1+0xa18], R22 ;  /* 0x000a181601007387 */ /* 0x000fe80000100a00 */
[----:B------:R-:W1:Y:S04]  /*328d0*/  LDSM.16.M88.4 R20, [R4+UR4+0x8000] ;  /* 0x008000040414783b */ /* 0x000e680008000200 */
[----:B0-----:R0:W-:Y:S04]  /*328e0*/  STL.64 [R1+0x2d20], R14 ;  /* 0x002d200e01007387 */ /* 0x0011e80000100a00 */
[----:B------:R2:W-:Y:S01]  /*328f0*/  STL.64 [R1+0x2d18], R12 ;  /* 0x002d180c01007387 */ /* 0x0005e20000100a00 */
[----:B0-----:R-:W-:-:S02]  /*32900*/  IMAD.MOV.U32 R14, RZ, RZ, R8 ;  /* 0x000000ffff0e7224 */ /* 0x001fc400078e0008 */
[----:B------:R-:W-:Y:S01]  /*32910*/  IMAD.MOV.U32 R15, RZ, RZ, R5 ;  /* 0x000000ffff0f7224 */ /* 0x000fe200078e0005 */
[----:B------:R-:W-:Y:S06]  /*32920*/  LDSM.16.MT88.4 R8, [R9+UR4+0x4000] ;  /* 0x004000040908783b */ /* 0x000fec0008004200 */
[----:B--2---:R-:W-:Y:S01]  /*32930*/  HMMA.16816.F32 R12, R24, R14, R16 ;  /* 0x0000000e180c723c */ /* 0x004fe20000001810 */
[----:B-1----:R-:W-:Y:S04]  /*32940*/  STL.64 [R1+0xe0], R20 ;  /* 0x0000e01401007387 */ /* 0x002fe80000100a00 */
[----:B------:R-:W-:Y:S04]  /*32950*/  STL.64 [R1+0xe8], R22 ;  /* 0x0000e81601007387 */ /* 0x000fe80000100a00 */
[----:B------:R-:W2:Y:S04]  /*32960*/  LDL.LU.64 R18, [R1+0x2e90] ;  /* 0x002e900001127983 */ /* 0x000ea80000300a00 */
[----:B------:R-:W3:Y:S04]  /*32970*/  LDL.LU.64 R16, [R1+0x2e88] ;  /* 0x002e880001107983 */ /* 0x000ee80000300a00 */
[----:B------:R-:W-:Y:S06]  /*32980*/  LDSM.16.M88.4 R20, [R4+UR4+0x8400] ;  /* 0x008400040414783b */ /* 0x000fec0008000200 */
[----:B------:R-:W-:Y:S04]  /*32990*/  STL.64 [R1+0xa00], R12 ;  /* 0x000a000c01007387 */ /* 0x000fe80000100a00 */
[----:B------:R-:W-:Y:S04]  /*329a0*/  STL.64 [R1+0xa08], R14 ;  /* 0x000a080e01007387 */ /* 0x000fe80000100a00 */
[----:B------:R-:W0:Y:S04]  /*329b0*/  LDSM.16.M88.4 R12, [R4+UR4+0x8800] ;  /* 0x00880004040c783b */ /* 0x000e280008000200 */
[----:B0-----:R-:W-:Y:S04]  /*329c0*/  STL.64 [R1+0xc0], R12 ;  /* 0x0000c00c01007387 */ /* 0x001fe80000100a00 */
[----:B------:R-:W-:Y:S04]  /*329d0*/  STL.64 [R1+0xc8], R14 ;  /* 0x0000c80e01007387 */ /* 0x000fe80000100a00 */
[----:B------:R-:W0:Y:S04]  /*329e0*/  LDSM.16.M88.4 R12, [R4+UR4+0x8c00] ;  /* 0x008c0004040c783b */ /* 0x000e280008000200 */
[----:B------:R-:W-:Y:S04]  /*329f0*/  STL.64 [R1+0xd0], R20 ;  /* 0x0000d01401007387 */ /* 0x000fe80000100a00 */
[----:B------:R-:W-:Y:S04]  /*32a00*/  STL.64 [R1+0xd8], R22 ;  /* 0x0000d81601007387 */ /* 0x000fe80000100a00 */
[----:B0-----:R-:W-:Y:S04]  /*32a10*/  STL.64 [R1+0xb0], R12 ;  /* 0x0000b00c01007387 */ /* 0x001fe80000100a00 */
[----:B------:R-:W-:Y:S04]  /*32a20*/  STL.64 [R1+0xb8], R14 ;  /* 0x0000b80e01007387 */ /* 0x000fe80000100a00 */
[----:B------:R-:W0:Y:S04]  /*32a30*/  LDSM.16.M88.4 R12, [R4+UR4+0x9000] ;  /* 0x00900004040c783b */ /* 0x000e280008000200 */
        /* <DEDUP_REMOVED lines=30> */
[----:B------:R-:W1:Y:S01]  /*32c20*/  LDSM.16.M88.4 R4, [R4+UR4+0xbc00] ;  /* 0x00bc00040404783b */ /* 0x000e620008000200 */
[----:B0-----:R-:W-:-:S02]  /*32c30*/  IMAD.MOV.U32 R23, RZ, RZ, R12 ;  /* 0x000000ffff177224 */ /* 0x001fc400078e000c */
[----:B------:R-:W-:Y:S01]  /*32c40*/  IMAD.MOV.U32 R22, RZ, RZ, R13 ;  /* 0x000000ffff167224 */ /* 0x000fe200078e000d */
[----:B------:R0:W-:Y:S04]  /*32c50*/  STL.64 [R1], R12 ;  /* 0x0000000c01007387 */ /* 0x0001e80000100a00 */
[----:B------:R4:W-:Y:S04]  /*32c60*/  STL.64 [R1+0x8], R14 ;  /* 0x0000080e01007387 */ /* 0x0009e80000100a00 */
[----:B------:R2:W-:Y:S04]  /*32c70*/  STL.64 [R1+0x2d30], R22 ;  /* 0x002d301601007387 */ /* 0x0005e80000100a00 */
[----:B------:R-:W-:Y:S04]  /*32c80*/  STL.64 [R1+0x2d28], R20 ;  /* 0x002d281401007387 */ /* 0x000fe80000100a00 */
[----:B-1----:R-:W-:Y:S04]  /*32c90*/  STL [R1+0x237c], R6 ;  /* 0x00237c0601007387 */ /* 0x002fe80000100800 */
[----:B------:R-:W-:Y:S04]  /*32ca0*/  STL [R1+0x2378], R7 ;  /* 0x0023780701007387 */ /* 0x000fe80000100800 */
[----:B------:R-:W-:Y:S04]  /*32cb0*/  STL.64 [R1+0x2cf8], R4 ;  /* 0x002cf80401007387 */ /* 0x000fe80000100a00 */
[----:B0-----:R-:W3:Y:S04]  /*32cc0*/  LDL.LU R12, [R1+0x920] ;  /* 0x00092000010c7983 */ /* 0x001ee80000300800 */
[----:B------:R-:W3:Y:S04]  /*32cd0*/  LDL.LU R13, [R1+0x924] ;  /* 0x00092400010d7983 */ /* 0x000ee80000300800 */
[----:B----4-:R-:W4:Y:S04]  /*32ce0*/  LDL.LU R14, [R1+0x928] ;  /* 0x00092800010e7983 */ /* 0x010f280000300800 */
[----:B------:R-:W4:Y:S01]  /*32cf0*/  LDL.LU R15, [R1+0x92c] ;  /* 0x00092c00010f7983 */ /* 0x000f220000300800 */
[----:B--2---:R-:W-:-:S02]  /*32d00*/  IMAD.MOV.U32 R22, RZ, RZ, R3 ;  /* 0x000000ffff167224 */ /* 0x004fc400078e0003 */
[----:B------:R-:W-:Y:S01]  /*32d10*/  IMAD.MOV.U32 R23, RZ, RZ, R2 ;  /* 0x000000ffff177224 */ /* 0x000fe200078e0002 */
[----:B----4-:R-:W-:Y:S04]  /*32d20*/  STL.64 [R1+0x2d40], R14 ;  /* 0x002d400e01007387 */ /* 0x010fe80000100a00 */
[----:B---3--:R-:W-:Y:S04]  /*32d30*/  STL.64 [R1+0x2d38], R12 ;  /* 0x002d380c01007387 */ /* 0x008fe80000100a00 */
[----:B------:R-:W2:Y:S04]  /*32d40*/  LDL.LU R3, [R1+0x2e84] ;  /* 0x002e840001037983 */ /* 0x000ea80000300800 */
[----:B------:R-:W3:Y:S04]  /*32d50*/  LDL.LU R2, [R1+0x2e80] ;  /* 0x002e800001027983 */ /* 0x000ee80000300800 */
[----:B------:R0:W-:Y:S02]  /*32d60*/  STL.64 [R1+0x2d48], R22 ;  /* 0x002d481601007387 */ /* 0x0001e40000100a00 */
[----:B0-----:R-:W-:-:S02]  /*32d70*/  IMAD.MOV.U32 R22, RZ, RZ, R28 ;  /* 0x000000ffff167224 */ /* 0x001fc400078e001c */
[----:B------:R-:W-:Y:S01]  /*32d80*/  IMAD.MOV.U32 R23, RZ, RZ, R0 ;  /* 0x000000ffff177224 */ /* 0x000fe200078e0000 */
[----:B------:R-:W4:Y:S04]  /*32d90*/  LDL.LU R28, [R1+0x2e7c] ;  /* 0x002e7c00011c7983 */ /* 0x000f280000300800 */
[----:B------:R-:W4:Y:S04]  /*32da0*/  LDL.LU R0, [R1+0x2e78] ;  /* 0x002e780001007983 */ /* 0x000f280000300800 */
[----:B------:R0:W-:Y:S04]  /*32db0*/  STL.64 [R1+0x2d60], R22 ;  /* 0x002d601601007387 */ /* 0x0001e80000100a00 */
[----:B------:R-:W2:Y:S04]  /*32dc0*/  LDL.LU R12, [R1+0x930] ;  /* 0x00093000010c7983 */ /* 0x000ea80000300800 */
[----:B------:R-:W2:Y:S04]  /*32dd0*/  LDL.LU R13, [R1+0x934] ;  /* 0x00093400010d7983 */ /* 0x000ea80000300800 */
[----:B------:R-:W3:Y:S04]  /*32de0*/  LDL.LU R14, [R1+0x938] ;  /* 0x00093800010e7983 */ /* 0x000ee80000300800 */
[----:B------:R-:W3:Y:S01]  /*32df0*/  LDL.LU R15, [R1+0x93c] ;  /* 0x00093c00010f7983 */ /* 0x000ee20000300800 */
[----:B0-----:R-:W-:-:S02]  /*32e00*/  IMAD.MOV.U32 R22, RZ, RZ, R18 ;  /* 0x000000ffff167224 */ /* 0x001fc400078e0012 */
[----:B------:R-:W-:Y:S01]  /*32e10*/  IMAD.MOV.U32 R23, RZ, RZ, R19 ;  /* 0x000000ffff177224 */ /* 0x000fe200078e0013 */
[----:B------:R-:W4:Y:S04]  /*32e20*/  LDL.LU R18, [R1+0x2e74] ;  /* 0x002e740001127983 */ /* 0x000f280000300800 */
[----:B------:R-:W4:Y:S04]  /*32e30*/  LDL.LU R19, [R1+0x2e70] ;  /* 0x002e700001137983 */ /* 0x000f280000300800 */
[----:B------:R-:W-:Y:S04]  /*32e40*/  STL.64 [R1+0x2d78], R22 ;  /* 0x002d781601007387 */ /* 0x000fe80000100a00 */
        /* <DEDUP_REMOVED lines=17> */
[----:B----4-:R-:W-:-:S02]  /*32f60*/  IMAD.MOV.U32 R22, RZ, RZ, R0 ;  /* 0x000000ffff167224 */ /* 0x010fc400078e0000 */
        /* <DEDUP_REMOVED lines=12> */
[----:B------:R-:W2:Y:S04]  /*33030*/  LDL.LU R19, [R1+0x2e5c] ;  /* 0x002e5c0001137983 */ /* 0x000ea80000300800 */
[----:B------:R-:W2:Y:S04]  /*33040*/  LDL.LU R18, [R1+0x2e58] ;  /* 0x002e580001127983 */ /* 0x000ea80000300800 */
[----:B------:R0:W-:Y:S01]  /*33050*/  STL.64 [R1+0x2dc0], R22 ;  /* 0x002dc01601007387 */ /* 0x0001e20000100a00 */
[----:B----4-:R-:W-:-:S02]  /*33060*/  IMAD.MOV.U32 R6, RZ, RZ, R28 ;  /* 0x000000ffff067224 */ /* 0x010fc400078e001c */
[----:B------:R-:W-:Y:S02]  /*33070*/  IMAD.MOV.U32 R7, RZ, RZ, R0 ;  /* 0x000000ffff077224 */ /* 0x000fe400078e0000 */
[----:B0-----:R-:W-:Y:S02]  /*33080*/  IMAD.MOV.U32 R22, RZ, RZ, R3 ;  /* 0x000000ffff167224 */ /* 0x001fe400078e0003 */
[----:B------:R-:W-:Y:S01]  /*33090*/  IMAD.MOV.U32 R23, RZ, RZ, R2 ;  /* 0x000000ffff177224 */ /* 0x000fe200078e0002 */
[----:B---3--:R-:W-:Y:S04]  /*330a0*/  STL.64 [R1+0x2da0], R14 ;  /* 0x002da00e01007387 */ /* 0x008fe80000100a00 */
[----:B--2---:R0:W-:Y:S04]  /*330b0*/  STL.64 [R1+0x2d98], R12 ;  /* 0x002d980c01007387 */ /* 0x0041e80000100a00 */
[----:B0-----:R-:W2:Y:S04]  /*330c0*/  LDL.LU R12, [R1+0x870] ;  /* 0x00087000010c7983 */ /* 0x001ea80000300800 */
[----:B------:R-:W2:Y:S04]  /*330d0*/  LDL.LU R13, [R1+0x874] ;  /* 0x00087400010d7983 */ /* 0x000ea80000300800 */
[----:B------:R-:W3:Y:S04]  /*330e0*/  LDL.LU R14, [R1+0x878] ;  /* 0x00087800010e7983 */ /* 0x000ee80000300800 */
[----:B------:R-:W3:Y:S04]  /*330f0*/  LDL.LU R15, [R1+0x87c] ;  /* 0x00087c00010f7983 */ /* 0x000ee80000300800 */
[----:B------:R-:W4:Y:S04]  /*33100*/  LDL.LU R3, [R1+0x2e54] ;  /* 0x002e540001037983 */ /* 0x000f280000300800 */
[----:B------:R-:W2:Y:S04]  /*33110*/  LDL.LU R2, [R1+0x2e50] ;  /* 0x002e500001027983 */ /* 0x000ea80000300800 */
[----:B------:R0:W-:Y:S04]  /*33120*/  STL.64 [R1+0x2dd8], R22 ;  /* 0x002dd81601007387 */ /* 0x0001e80000100a00 */
[----:B------:R-:W3:Y:S04]  /*33130*/  LDL.LU R28, [R1+0x2e4c] ;  /* 0x002e4c00011c7983 */ /* 0x000ee80000300800 */
[----:B------:R-:W3:Y:S04]  /*33140*/  LDL.LU R0, [R1+0x2e48] ;  /* 0x002e480001007983 */ /* 0x000ee80000300800 */
[----:B------:R1:W-:Y:S04]  /*33150*/  STL.64 [R1+0x2de0], R6 ;  /* 0x002de00601007387 */ /* 0x0003e80000100a00 */
[----:B------:R-:W4:Y:S04]  /*33160*/  LDL.LU R20, [R1+0x840] ;  /* 0x0008400001147983 */ /* 0x000f280000300800 */
[----:B------:R-:W4:Y:S04]  /*33170*/  LDL.LU R21, [R1+0x844] ;  /* 0x0008440001157983 */ /* 0x000f280000300800 */
[----:B0-----:R-:W2:Y:S04]  /*33180*/  LDL.LU R22, [R1+0x848] ;  /* 0x0008480001167983 */ /* 0x001ea80000300800 */
[----:B------:R-:W2:Y:S01]  /*33190*/  LDL.LU R23, [R1+0x84c] ;  /* 0x00084c0001177983 */ /* 0x000ea20000300800 */
[----:B-1----:R-:W-:-:S02]  /*331a0*/  IMAD.MOV.U32 R6, RZ, RZ, R18 ;  /* 0x000000ffff067224 */ /* 0x002fc400078e0012 */
[----:B------:R-:W-:Y:S01]  /*331b0*/  IMAD.MOV.U32 R7, RZ, RZ, R19 ;  /* 0x000000ffff077224 */ /* 0x000fe200078e0013 */
[----:B--2---:R-:W-:Y:S04]  /*331c0*/  STL.64 [R1+0x2df0], R22 ;  /* 0x002df01601007387 */ /* 0x004fe80000100a00 */
[----:B----4-:R0:W-:Y:S04]  /*331d0*/  STL.64 [R1+0x2de8], R20 ;  /* 0x002de81401007387 */ /* 0x0101e80000100a00 */
[----:B------:R-:W2:Y:S04]  /*331e0*/  LDL.LU R18, [R1+0x2e44] ;  /* 0x002e440001127983 */ /* 0x000ea80000300800 */
[----:B------:R-:W2:Y:S04]  /*331f0*/  LDL.LU R19, [R1+0x2e40] ;  /* 0x002e400001137983 */ /* 0x000ea80000300800 */
[----:B------:R1:W-:Y:S04]  /*33200*/  STL.64 [R1+0x2df8], R6 ;  /* 0x002df80601007387 */ /* 0x0003e80000100a00 */
[----:B0-----:R-:W4:Y:S04]  /*33210*/  LDL.LU R20, [R1+0x800] ;  /* 0x0008000001147983 */ /* 0x001f280000300800 */
[----:B------:R-:W4:Y:S04]  /*33220*/  LDL.LU R21, [R1+0x804] ;  /* 0x0008040001157983 */ /* 0x000f280000300800 */
[----:B------:R-:W3:Y:S04]  /*33230*/  LDL.LU R22, [R1+0x808] ;  /* 0x0008080001167983 */ /* 0x000ee80000300800 */
[----:B------:R-:W3:Y:S01]  /*33240*/  LDL.LU R23, [R1+0x80c] ;  /* 0x00080c0001177983 */ /* 0x000ee20000300800 */
[----:B-1----:R-:W-:-:S02]  /*33250*/  IMAD.MOV.U32 R6, RZ, RZ, R2 ;  /* 0x000000ffff067224 */ /* 0x002fc400078e0002 */
[----:B------:R-:W-:Y:S01]  /*33260*/  IMAD.MOV.U32 R7, RZ, RZ, R3 ;  /* 0x000000ffff077224 */ /* 0x000fe200078e0003 */
[----:B---3--:R-:W-:Y:S04]  /*33270*/  STL.64 [R1+0x2e08], R22 ;  /* 0x002e081601007387 */ /* 0x008fe80000100a00 */
[----:B----4-:R-:W-:Y:S04]  /*33280*/  STL.64 [R1+0x2e00], R20 ;  /* 0x002e001401007387 */ /* 0x010fe80000100a00 */
[----:B------:R-:W3:Y:S04]  /*33290*/  LDL.LU R2, [R1+0x2e3c] ;  /* 0x002e3c0001027983 */ /* 0x000ee80000300800 */
[----:B------:R-:W4:Y:S04]  /*332a0*/  LDL.LU R3, [R1+0x2e38] ;  /* 0x002e380001037983 */ /* 0x000f280000300800 */
[----:B------:R0:W-:Y:S02]  /*332b0*/  STL.64 [R1+0x2e10], R6 ;  /* 0x002e100601007387 */ /* 0x0001e40000100a00 */
[----:B0-----:R-:W-:-:S02]  /*332c0*/  IMAD.MOV.U32 R6, RZ, RZ, R0 ;  /* 0x000000ffff067224 */ /* 0x001fc400078e0000 */
[----:B------:R-:W-:Y:S01]  /*332d0*/  IMAD.MOV.U32 R7, RZ, RZ, R28 ;  /* 0x000000ffff077224 */ /* 0x000fe200078e001c */
[----:B------:R-:W3:Y:S04]  /*332e0*/  LDL.LU R0, [R1+0x2e34] ;  /* 0x002e340001007983 */ /* 0x000ee80000300800 */
[----:B------:R-:W4:Y:S04]  /*332f0*/  LDL.LU R28, [R1+0x2e30] ;  /* 0x002e3000011c7983 */ /* 0x000f280000300800 */
[----:B------:R0:W-:Y:S04]  /*33300*/  STL.64 [R1+0x2e28], R6 ;  /* 0x002e280601007387 */ /* 0x0001e80000100a00 */
[----:B------:R-:W2:Y:S04]  /*33310*/  LDL.LU R4, [R1+0x830] ;  /* 0x0008300001047983 */ /* 0x000ea80000300800 */
[----:B------:R-:W2:Y:S04]  /*33320*/  LDL.LU R5, [R1+0x834] ;  /* 0x0008340001057983 */ /* 0x000ea80000300800 */
[----:B0-----:R-:W2:Y:S04]  /*33330*/  LDL.LU R6, [R1+0x838] ;  /* 0x0008380001067983 */ /* 0x001ea80000300800 */
[----:B------:R-:W2:Y:S04]  /*33340*/  LDL.LU R7, [R1+0x83c] ;  /* 0x00083c0001077983 */ /* 0x000ea80000300800 */
[----:B------:R-:W3:Y:S04]  /*33350*/  LDL.LU R20, [R1+0x810] ;  /* 0x0008100001147983 */ /* 0x000ee80000300800 */
[----:B------:R-:W3:Y:S04]  /*33360*/  LDL.LU R21, [R1+0x814] ;  /* 0x0008140001157983 */ /* 0x000ee80000300800 */
[----:B------:R-:W4:Y:S04]  /*33370*/  LDL.LU R22, [R1+0x818] ;  /* 0x0008180001167983 */ /* 0x000f280000300800 */
[----:B------:R-:W4:Y:S04]  /*33380*/  LDL.LU R23, [R1+0x81c] ;  /* 0x00081c0001177983 */ /* 0x000f280000300800 */
[----:B----4-:R-:W-:Y:S04]  /*33390*/  STL.64 [R1+0x2e20], R22 ;  /* 0x002e201601007387 */ /* 0x010fe80000100a00 */
[----:B---3--:R0:W-:Y:S04]  /*333a0*/  STL.64 [R1+0x2e18], R20 ;  /* 0x002e181401007387 */ /* 0x0081e80000100a00 */
[----:B0-----:R-:W3:Y:S04]  /*333b0*/  LDL.LU R20, [R1+0x820] ;  /* 0x0008200001147983 */ /* 0x001ee80000300800 */
[----:B------:R-:W3:Y:S04]  /*333c0*/  LDL.LU R21, [R1+0x824] ;  /* 0x0008240001157983 */ /* 0x000ee80000300800 */
[----:B------:R-:W3:Y:S04]  /*333d0*/  LDL.LU R22, [R1+0x828] ;  /* 0x0008280001167983 */ /* 0x000ee80000300800 */
[----:B------:R-:W3:Y:S04]  /*333e0*/  LDL.LU R23, [R1+0x82c] ;  /* 0x00082c0001177983 */ /* 0x000ee80000300800 */
[----:B------:R-:W-:Y:S04]  /*333f0*/  STL.64 [R1+0x2db8], R14 ;  /* 0x002db80e01007387 */ /* 0x000fe80000100a00 */
[----:B------:R0:W-:Y:S04]  /*33400*/  STL.64 [R1+0x2db0], R12 ;  /* 0x002db00c01007387 */ /* 0x0001e80000100a00 */
[----:B0-----:R-:W4:Y:S04]  /*33410*/  LDL.LU R12, [R1+0x860] ;  /* 0x00086000010c7983 */ /* 0x001f280000300800 */
[----:B------:R-:W4:Y:S04]  /*33420*/  LDL.LU R13, [R1+0x864] ;  /* 0x00086400010d7983 */ /* 0x000f280000300800 */
[----:B------:R-:W2:Y:S04]  /*33430*/  LDL.LU R14, [R1+0x868] ;  /* 0x00086800010e7983 */ /* 0x000ea80000300800 */
[----:B------:R-:W2:Y:S04]  /*33440*/  LDL.LU R15, [R1+0x86c] ;  /* 0x00086c00010f7983 */ /* 0x000ea80000300800 */
[----:B--2---:R-:W-:Y:S04]  /*33450*/  STL.64 [R1+0x2dd0], R14 ;  /* 0x002dd00e01007387 */ /* 0x004fe80000100a00 */
[----:B----4-:R0:W-:Y:S04]  /*33460*/  STL.64 [R1+0x2dc8], R12 ;  /* 0x002dc80c01007387 */ /* 0x0101e80000100a00 */
[----:B0-----:R-:W2:Y:S04]  /*33470*/  LDL.LU R12, [R1+0x850] ;  /* 0x00085000010c7983 */ /* 0x001ea80000300800 */
[----:B------:R-:W2:Y:S04]  /*33480*/  LDL.LU R13, [R1+0x854] ;  /* 0x00085400010d7983 */ /* 0x000ea80000300800 */
[----:B------:R-:W2:Y:S04]  /*33490*/  LDL.LU R14, [R1+0x858] ;  /* 0x00085800010e7983 */ /* 0x000ea80000300800 */
[----:B------:R-:W2:Y:S04]  /*334a0*/  LDL.LU R15, [R1+0x85c] ;  /* 0x00085c00010f7983 */ /* 0x000ea80000300800 */
[----:B------:R-:W-:Y:S04]  /*334b0*/  STL [R1+0x2c08], R8 ;  /* 0x002c080801007387 */ /* 0x000fe80000100800 */
[----:B------:R-:W-:Y:S04]  /*334c0*/  STL [R1+0x2c04], R9 ;  /* 0x002c040901007387 */ /* 0x000fe80000100800 */
[----:B------:R0:W-:Y:S04]  /*334d0*/  STL [R1+0x2c00], R10 ;  /* 0x002c000a01007387 */ /* 0x0001e80000100800 */
[----:B------:R1:W-:Y:S01]  /*334e0*/  STL [R1+0x2bfc], R11 ;  /* 0x002bfc0b01007387 */ /* 0x0003e20000100800 */
[----:B0-----:R-:W-:-:S02]  /*334f0*/  IMAD.MOV.U32 R10, RZ, RZ, R17 ;  /* 0x000000ffff0a7224 */ /* 0x001fc400078e0011 */
[----:B-1----:R-:W-:Y:S02]  /*33500*/  IMAD.MOV.U32 R11, RZ, RZ, R16 ;  /* 0x000000ffff0b7224 */ /* 0x002fe400078e0010 */
[----:B------:R-:W-:Y:S01]  /*33510*/  HMMA.16816.F32 R16, R24, R18, R4 ;  /* 0x000000121810723c */ /* 0x000fe20000001804 */
[----:B------:R-:W3:-:S15]  /*33520*/  LDL.LU.64 R6, [R1+0x2e28] ;  /* 0x002e280001067983 */ /* 0x000ede0000300a00 */
[----:B------:R-:W-:-:S07]  /*33530*/  NOP ;  /* 0x0000000000007918 */ /* 0x000fce0000000000 */
[----:B------:R0:W-:Y:S04]  /*33540*/  STL.64 [R1+0x9f0], R16 ;  /* 0x0009f01001007387 */ /* 0x0001e80000100a00 */
[----:B------:R1:W-:Y:S04]  /*33550*/  STL.64 [R1+0x9f8], R18 ;  /* 0x0009f81201007387 */ /* 0x0003e80000100a00 */
[----:B0-----:R-:W4:Y:S04]  /*33560*/  LDL.LU R16, [R1+0x900] ;  /* 0x0009000001107983 */ /* 0x001f280000300800 */
[----:B------:R-:W4:Y:S04]  /*33570*/  LDL.LU R17, [R1+0x904] ;  /* 0x0009040001117983 */ /* 0x000f280000300800 */
[----:B-1----:R-:W2:Y:S04]  /*33580*/  LDL.LU R18, [R1+0x908] ;  /* 0x0009080001127983 */ /* 0x002ea80000300800 */
        /* <DEDUP_REMOVED lines=8> */
[----:B------:R-:W3:Y:S04]  /*33610*/  LDL.LU.64 R22, [R1+0x2e20] ;  /* 0x002e200001167983 */ /* 0x000ee80000300a00 */
[----:B------:R-:W3:Y:S04]  /*33620*/  LDL.LU.64 R20, [R1+0x2e18] ;  /* 0x002e180001147983 */ /* 0x000ee80000300a00 */
        /* <DEDUP_REMOVED lines=20> */
[----:B------:R0:W-:Y:S04]  /*33770*/  STL.64 [R1+0x8b0], R4 ;  /* 0x0008b00401007387 */ /* 0x0001e80000100a00 */
[----:B------:R-:W-:Y:S04]  /*33780*/  STL.64 [R1+0x8b8], R6 ;  /* 0x0008b80601007387 */ /* 0x000fe80000100a00 */
[----:B0-----:R-:W4:Y:S01]  /*33790*/  LDL.64 R4, [R1+0xc0] ;  /* 0x0000c00001047983 */ /* 0x001f220000100a00 */
[C---:B---3--:R-:W-:Y:S03]  /*337a0*/  HMMA.16816.F32 R20, R24.reuse, R22, R12 ;  /* 0x000000161814723c */ /* 0x048fe6000000180c */
[----:B----4-:R0:W-:Y:S04]  /*337b0*/  STL.64 [R1+0x2d10], R4 ;  /* 0x002d100401007387 */ /* 0x0101e80000100a00 */
[----:B0-----:R-:W3:Y:S04]  /*337c0*/  LDL.64 R4, [R1+0xe0] ;  /* 0x0000e00001047983 */ /* 0x001ee80000100a00 */
[----:B------:R-:W4:Y:S04]  /*337d0*/  LDL.LU.64 R14, [R1+0x2dd0] ;  /* 0x002dd000010e7983 */ /* 0x000f280000300a00 */
[----:B------:R-:W4:Y:S08]  /*337e0*/  LDL.LU.64 R12, [R1+0x2dc8] ;  /* 0x002dc800010c7983 */ /* 0x000f300000300a00 */
        /* <DEDUP_REMOVED lines=44> */
[----:B0-----:R-:W2:Y:S04]  /*33ab0*/  LDL.LU.64 R22, [R1+0x2d30] ;  /* 0x002d300001167983 */ /* 0x001ea80000300a00 */
[----:B------:R-:W3:Y:S01]  /*33ac0*/  LDL.LU.64 R20, [R1+0x2d28] ;  /* 0x002d280001147983 */ /* 0x000ee20000300a00 */
[----:B----4-:R-:W-:Y:S03]  /*33ad0*/  HMMA.16816.F32 R8, R24, R10, R12 ;  /* 0x0000000a1808723c */ /* 0x010fe6000000180c */
[----:B------:R-:W4:Y:S04]  /*33ae0*/  LDL.LU.64 R14, [R1+0x2d20] ;  /* 0x002d2000010e7983 */ /* 0x000f280000300a00 */
[----:B------:R-:W4:Y:S01]  /*33af0*/  LDL.LU.64 R12, [R1+0x2d18] ;  /* 0x002d1800010c7983 */ /* 0x000f220000300a00 */
[----:B------:R-:W-:-:S02]  /*33b00*/  IMAD.MOV.U32 R26, RZ, RZ, R28 ;  /* 0x000000ffff1a7224 */ /* 0x000fc400078e001c */
[----:B------:R-:W-:-:S13]  /*33b10*/  IMAD.MOV.U32 R27, RZ, RZ, R0 ;  /* 0x000000ffff1b7224 */ /* 0x000fda00078e0000 */
[----:B------:R-:W-:Y:S04]  /*33b20*/  STL.64 [R1+0x7f0], R8 ;  /* 0x0007f00801007387 */ /* 0x000fe80000100a00 */
[----:B------:R-:W-:Y:S01]  /*33b30*/  STL.64 [R1+0x7f8], R10 ;  /* 0x0007f80a01007387 */ /* 0x000fe20000100a00 */
[----:B--2---:R-:W-:Y:S02]  /*33b40*/  IMAD.MOV.U32 R24, RZ, RZ, R23 ;  /* 0x000000ffff187224 */ /* 0x004fe400078e0017 */
[----:B------:R-:W-:Y:S02]  /*33b50*/  IMAD.MOV.U32 R25, RZ, RZ, R22 ;  /* 0x000000ffff197224 */ /* 0x000fe400078e0016 */
[----:B---3--:R-:W-:Y:S02]  /*33b60*/  IMAD.MOV.U32 R23, RZ, RZ, R4 ;  /* 0x000000ffff177224 */ /* 0x008fe400078e0004 */
[----:B------:R-:W-:Y:S01]  /*33b70*/  IMAD.MOV.U32 R22, RZ, RZ, R5 ;  /* 0x000000ffff167224 */ /* 0x000fe200078e0005 */
[----:B------:R0:W-:Y:S04]  /*33b80*/  STL.64 [R1+0x2cf0], R24 ;  /* 0x002cf01801007387 */ /* 0x0001e80000100a00 */
[----:B0-----:R-:W2:Y:S04]  /*33b90*/  LDL.LU R24, [R1+0x990] ;  /* 0x0009900001187983 */ /* 0x001ea80000300800 */
[----:B------:R-:W2:Y:S04]  /*33ba0*/  LDL.LU R25, [R1+0x994] ;  /* 0x0009940001197983 */ /* 0x000ea80000300800 */
[----:B------:R-:W3:Y:S01]  /*33bb0*/  LDL.64 R8, [R1+0xa0] ;  /* 0x0000a00001087983 */ /* 0x000ee20000100a00 */
[----:B----4-:R-:W-:Y:S03]  /*33bc0*/  HMMA.16816.F32 R16, R12, R4, R16 ;  /* 0x000000040c10723c */ /* 0x010fe60000001810 */
[----:B------:R-:W2:-:S15]  /*33bd0*/  LDL.LU.64 R4, [R1+0x2d10] ;  /* 0x002d100001047983 */ /* 0x000e9e0000300a00 */
[----:B------:R-:W-:-:S05]  /*33be0*/  NOP ;  /* 0x0000000000007918 */ /* 0x000fca0000000000 */
[----:B------:R0:W-:Y:S01]  /*33bf0*/  STL.64 [R1+0x830], R16 ;  /* 0x0008301001007387 */ /* 0x0001e20000100a00 */
[----:B------:R-:W-:Y:S02]  /*33c00*/  IMAD.MOV.U32 R28, RZ, RZ, R18 ;  /* 0x000000ffff1c7224 */ /* 0x000fe400078e0012 */
[----:B------:R-:W-:Y:S02]  /*33c10*/  IMAD.MOV.U32 R0, RZ, RZ, R19 ;  /* 0x000000ffff007224 */ /* 0x000fe400078e0013 */
[----:B------:R-:W4:Y:S04]  /*33c20*/  LDL.LU.64 R18, [R1+0x2d08] ;  /* 0x002d080001127983 */ /* 0x000f280000300a00 */
[----:B0-----:R-:W4:Y:S04]  /*33c30*/  LDL.LU.64 R16, [R1+0x2d00] ;  /* 0x002d000001107983 */ /* 0x001f280000300a00 */
[----:B------:R-:W-:Y:S04]  /*33c40*/  STL [R1+0x2c10], R22 ;  /* 0x002c101601007387 */ /* 0x000fe80000100800 */
[----:B------:R-:W-:Y:S04]  /*33c50*/  STL [R1+0x2c0c], R23 ;  /* 0x002c0c1701007387 */ /* 0x000fe80000100800 */
[----:B------:R-:W-:Y:S04]  /*33c60*/  STL [R1+0x24bc], R0 ;  /* 0x0024bc0001007387 */ /* 0x000fe80000100800 */
[----:B------:R-:W-:Y:S04]  /*33c70*/  STL [R1+0x24b8], R28 ;  /* 0x0024b81c01007387 */ /* 0x000fe80000100800 */
[----:B------:R0:W-:Y:S01]  /*33c80*/  STL.64 [R1+0x2be8], R20 ;  /* 0x002be81401007387 */ /* 0x0001e20000100a00 */
[----:B----4-:R-:W-:-:S15]  /*33c90*/  HMMA.16816.F32 R16, R12, R20, R16 ;  /* 0x000000140c10723c */ /* 0x010fde0000001810 */
[----:B------:R-:W-:-:S08]  /*33ca0*/  NOP ;  /* 0x0000000000007918 */ /* 0x000fd00000000000 */
[----:B------:R-:W-:Y:S04]  /*33cb0*/  STL.64 [R1+0x820], R16 ;  /* 0x0008201001007387 */ /* 0x000fe80000100a00 */
[----:B------:R-:W-:Y:S04]  /*33cc0*/  STL.64 [R1+0x828], R18 ;  /* 0x0008281201007387 */ /* 0x000fe80000100a00 */
[----:B------:R-:W1:Y:S01]  /*33cd0*/  LDSM.16.MT88.4 R16, [R29+UR4+0x4080] ;  /* 0x004080041d10783b */ /* 0x000e620008004200 */
[----:B--2---:R-:W-:Y:S06]  /*33ce0*/  HMMA.16816.F32 R24, R12, R4, R24 ;  /* 0x000000040c18723c */ /* 0x004fec0000001818 */
[----:B0-----:R-:W-:-:S02]  /*33cf0*/  IMAD.MOV.U32 R21, RZ, RZ, R4 ;  /* 0x000000ffff157224 */ /* 0x001fc400078e0004 */
[----:B------:R-:W-:Y:S01]  /*33d00*/  IMAD.MOV.U32 R20, RZ, RZ, R5 ;  /* 0x000000ffff147224 */ /* 0x000fe200078e0005 */
[----:B-1----:R-:W-:Y:S04]  /*33d10*/  STL.64 [R1+0x2ac8], R18 ;  /* 0x002ac81201007387 */ /* 0x002fe80000100a00 */
[----:B------:R0:W-:Y:S04]  /*33d20*/  STL.64 [R1+0x2ac0], R16 ;  /* 0x002ac01001007387 */ /* 0x0001e80000100a00 */
[----:B0-----:R-:W3:Y:S04]  /*33d30*/  LDL.LU R16, [R1+0x970] ;  /* 0x0009700001107983 */ /* 0x001ee80000300800 */
[----:B------:R-:W3:Y:S04]  /*33d40*/  LDL.LU R17, [R1+0x974] ;  /* 0x0009740001117983 */ /* 0x000ee80000300800 */
[----:B------:R-:W2:Y:S01]  /*33d50*/  LDL.LU.64 R4, [R1+0x2cf8] ;  /* 0x002cf80001047983 */ /* 0x000ea20000300a00 */
[----:B------:R-:W-:-:S02]  /*33d60*/  IMAD.MOV.U32 R6, RZ, RZ, R24 ;  /* 0x000000ffff067224 */ /* 0x000fc400078e0018 */
[----:B------:R-:W-:Y:S02]  /*33d70*/  IMAD.MOV.U32 R7, RZ, RZ, R25 ;  /* 0x000000ffff077224 */ /* 0x000fe400078e0019 */
[----:B------:R-:W4:Y:S04]  /*33d80*/  LDL.LU.64 R24, [R1+0x2cf0] ;  /* 0x002cf00001187983 */ /* 0x000f280000300a00 */
[----:B------:R-:W-:Y:S04]  /*33d90*/  STL [R1+0x2c18], R20 ;  /* 0x002c181401007387 */ /* 0x000fe80000100800 */
[----:B------:R0:W-:Y:S04]  /*33da0*/  STL [R1+0x2c14], R21 ;  /* 0x002c141501007387 */ /* 0x0001e80000100800 */
[----:B0-----:R-:W3:Y:S04]  /*33db0*/  LDL.64 R20, [R1+0xb0] ;  /* 0x0000b00001147983 */ /* 0x001ee80000100a00 */
[----:B------:R-:W-:Y:S04]  /*33dc0*/  STL [R1+0x29e4], R7 ;  /* 0x0029e40701007387 */ /* 0x000fe80000100800 */
[----:B------:R-:W-:Y:S04]  /*33dd0*/  STL [R1+0x29e0], R6 ;  /* 0x0029e00601007387 */ /* 0x000fe80000100800 */
[----:B--2---:R0:W-:Y:S04]  /*33de0*/  STL.64 [R1+0x2c38], R4 ;  /* 0x002c380401007387 */ /* 0x0041e80000100a00 */
[----:B0-----:R-:W2:Y:S04]  /*33df0*/  LDL.LU R4, [R1+0x980] ;  /* 0x0009800001047983 */ /* 0x001ea80000300800 */
[----:B------:R-:W2:Y:S04]  /*33e00*/  LDL.LU R5, [R1+0x984] ;  /* 0x0009840001057983 */ /* 0x000ea80000300800 */
[----:B------:R-:W2:Y:S04]  /*33e10*/  LDL.LU R6, [R1+0x988] ;  /* 0x0009880001067983 */ /* 0x000ea80000300800 */
[----:B------:R-:W2:Y:S01]  /*33e20*/  LDL.LU R7, [R1+0x98c] ;  /* 0x00098c0001077983 */ /* 0x000ea20000300800 */
[----:B------:R-:W-:-:S02]  /*33e30*/  IMAD.MOV.U32 R19, RZ, RZ, R2 ;  /* 0x000000ffff137224 */ /* 0x000fc400078e0002 */
[----:B------:R-:W-:Y:S02]  /*33e40*/  IMAD.MOV.U32 R18, RZ, RZ, R3 ;  /* 0x000000ffff127224 */ /* 0x000fe400078e0003 */
[----:B------:R-:W-:Y:S02]  /*33e50*/  IMAD.MOV.U32 R2, RZ, RZ, R27 ;  /* 0x000000ffff027224 */ /* 0x000fe400078e001b */
[----:B------:R-:W-:-:S03]  /*33e60*/  IMAD.MOV.U32 R3, RZ, RZ, R26 ;  /* 0x000000ffff037224 */ /* 0x000fc600078e001a */
[----:B------:R-:W-:Y:S04]  /*33e70*/  STL [R1+0x24c4], R2 ;  /* 0x0024c40201007387 */ /* 0x000fe80000100800 */
[----:B------:R0:W-:Y:S01]  /*33e80*/  STL [R1+0x24c0], R3 ;  /* 0x0024c00301007387 */ /* 0x0001e20000100800 */
[----:B---3--:R-:W-:Y:S02]  /*33e90*/  IMAD.MOV.U32 R26, RZ, RZ, R20 ;  /* 0x000000ffff1a7224 */ /* 0x008fe400078e0014 */
[----:B0-----:R-:W-:Y:S01]  /*33ea0*/  IMAD.MOV.U32 R3, RZ, RZ, R21 ;  /* 0x000000ffff037224 */ /* 0x001fe200078e0015 */
[----:B--2---:R-:W-:-:S15]  /*33eb0*/  HMMA.16816.F32 R4, R12, R20, R4 ;  /* 0x000000140c04723c */ /* 0x004fde0000001804 */
[----:B------:R-:W-:-:S08]  /*33ec0*/  NOP ;  /* 0x0000000000007918 */ /* 0x000fd00000000000 */
[----:B------:R-:W-:Y:S04]  /*33ed0*/  STL.64 [R1+0x9a0], R4 ;  /* 0x0009a00401007387 */ /* 0x000fe80000100a00 */
[----:B------:R0:W-:Y:S02]  /*33ee0*/  STL.64 [R1+0x9a8], R6 ;  /* 0x0009a80601007387 */ /* 0x0001e40000100a00 */
[----:B0-----:R-:W-:Y:S02]  /*33ef0*/  HMMA.16816.F32 R4, R12, R8, R16 ;  /* 0x000000080c04723c */ /* 0x001fe40000001810 */
[----:B------:R-:W-:Y:S04]  /*33f00*/  STL [R1+0x2c20], R3 ;  /* 0x002c200301007387 */ /* 0x000fe80000100800 */
[----:B------:R-:W-:Y:S04]  /*33f10*/  STL [R1+0x2c1c], R26 ;  /* 0x002c1c1a01007387 */ /* 0x000fe80000100800 */
[----:B----4-:R-:W-:-:S13]  /*33f20*/  STL.64 [R1+0x2cb0], R24 ;  /* 0x002cb01801007387 */ /* 0x010fda0000100a00 */
[----:B------:R-:W-:Y:S04]  /*33f30*/  STL.64 [R1+0x990], R4 ;  /* 0x0009900401007387 */ /* 0x000fe80000100a00 */
[----:B------:R-:W-:Y:S04]  /*33f40*/  STL.64 [R1+0x998], R6 ;  /* 0x0009980601007387 */ /* 0x000fe80000100a00 */
[----:B------:R-:W2:Y:S04]  /*33f50*/  LDL.LU R16, [R1+0x450] ;  /* 0x0004500001107983 */ /* 0x000ea80000300800 */
[----:B------:R-:W2:Y:S04]  /*33f60*/  LDL.LU R17, [R1+0x454] ;  /* 0x0004540001117983 */ /* 0x000ea80000300800 */
[----:B------:R-:W3:Y:S04]  /*33f70*/  LDL.LU R18, [R1+0x458] ;  /* 0x0004580001127983 */ /* 0x000ee80000300800 */
[----:B------:R-:W3:Y:S04]  /*33f80*/  LDL.LU R19, [R1+0x45c] ;  /* 0x00045c0001137983 */ /* 0x000ee80000300800 */
[----:B---3--:R-:W-:Y:S04]  /*33f90*/  STL.64 [R1+0x2c48], R18 ;  /* 0x002c481201007387 */ /* 0x008fe80000100a00 */
[----:B--2---:R0:W-:Y:S04]  /*33fa0*/  STL.64 [R1+0x2c40], R16 ;  /* 0x002c401001007387 */ /* 0x0041e80000100a00 */
[----:B0-----:R-:W2:Y:S04]  /*33fb0*/  LDL R16, [R1+0x10] ;  /* 0x0000100001107983 */ /* 0x001ea80000100800 */
[----:B------:R-:W2:Y:S04]  /*33fc0*/  LDL R17, [R1+0x14] ;  /* 0x0000140001117983 */ /* 0x000ea80000100800 */
[----:B--2---:R0:W-:Y:S04]  /*33fd0*/  STL.64 [R1+0x2c60], R16 ;  /* 0x002c601001007387 */ /* 0x0041e80000100a00 */
[----:B------:R-:W2:Y:S04]  /*33fe0*/  LDL.LU R4, [R1+0x460] ;  /* 0x0004600001047983 */ /* 0x000ea80000300800 */
[----:B------:R-:W2:Y:S04]  /*33ff0*/  LDL.LU R5, [R1+0x464] ;  /* 0x0004640001057983 */ /* 0x000ea80000300800 */
[----:B------:R-:W3:Y:S04]  /*34000*/  LDL.LU R6, [R1+0x468] ;  /* 0x0004680001067983 */ /* 0x000ee80000300800 */
[----:B------:R-:W3:Y:S04]  /*34010*/  LDL.LU R7, [R1+0x46c] ;  /* 0x00046c0001077983 */ /* 0x000ee80000300800 */
[----:B0-----:R-:W4:Y:S04]  /*34020*/  LDL.64 R16, [R1+0x20] ;  /* 0x0000200001107983 */ /* 0x001f280000100a00 */
[----:B----4-:R0:W-:Y:S04]  /*34030*/  STL.64 [R1+0x2c78], R16 ;  /* 0x002c781001007387 */ /* 0x0101e80000100a00 */
        /* <DEDUP_REMOVED lines=12> */
[----:B------:R-:W3:Y:S04]  /*34100*/  LDL.LU R20, [R1+0x940] ;  /* 0x0009400001147983 */ /* 0x000ee80000300800 */
[----:B------:R-:W3:Y:S04]  /*34110*/  LDL.LU R21, [R1+0x944] ;  /* 0x0009440001157983 */ /* 0x000ee80000300800 */
[----:B------:R-:W4:Y:S04]  /*34120*/  LDL.LU R22, [R1+0x948] ;  /* 0x0009480001167983 */ /* 0x000f280000300800 */
[----:B------:R-:W4:Y:S01]  /*34130*/  LDL.LU R23, [R1+0x94c] ;  /* 0x00094c0001177983 */ /* 0x000f220000300800 */
[----:B------:R-:W-:-:S02]  /*34140*/  IMAD.MOV.U32 R2, RZ, RZ, R8 ;  /* 0x000000ffff027224 */ /* 0x000fc400078e0008 */
[----:B------:R-:W-:Y:S01]  /*34150*/  IMAD.MOV.U32 R0, RZ, RZ, R9 ;  /* 0x000000ffff007224 */ /* 0x000fe200078e0009 */
[----:B------:R-:W2:Y:S04]  /*34160*/  LDL.LU R8, [R1+0x960] ;  /* 0x0009600001087983 */ /* 0x000ea80000300800 */
[----:B------:R-:W2:Y:S04]  /*34170*/  LDL.LU R9, [R1+0x964] ;  /* 0x0009640001097983 */ /* 0x000ea80000300800 */
[----:B------:R-:W2:Y:S04]  /*34180*/  LDL.LU R10, [R1+0x968] ;  /* 0x00096800010a7983 */ /* 0x000ea80000300800 */
[----:B------:R-:W2:Y:S04]  /*34190*/  LDL.LU R11, [R1+0x96c] ;  /* 0x00096c00010b7983 */ /* 0x000ea80000300800 */
[----:B----4-:R-:W-:Y:S04]  /*341a0*/  STL.64 [R1+0x2ce0], R22 ;  /* 0x002ce01601007387 */ /* 0x010fe80000100a00 */
[----:B---3--:R0:W-:Y:S04]  /*341b0*/  STL.64 [R1+0x2cd8], R20 ;  /* 0x002cd81401007387 */ /* 0x0081e80000100a00 */
[----:B0-----:R-:W3:Y:S04]  /*341c0*/  LDL.64 R20, [R1+0x80] ;  /* 0x0000800001147983 */ /* 0x001ee80000100a00 */
[----:B---3--:R0:W-:Y:S04]  /*341d0*/  STL.64 [R1+0x2ce8], R20 ;  /* 0x002ce81401007387 */ /* 0x0081e80000100a00 */
[----:B0-----:R-:W3:Y:S04]  /*341e0*/  LDL.64 R20, [R1+0x90] ;  /* 0x0000900001147983 */ /* 0x001ee80000100a00 */
[----:B--2---:R-:W-:Y:S04]  /*341f0*/  STL.64 [R1+0x2cc0], R26 ;  /* 0x002cc01a01007387 */ /* 0x004fe80000100a00 */
[----:B------:R0:W-:Y:S04]  /*34200*/  STL.64 [R1+0x2cb8], R24 ;  /* 0x002cb81801007387 */ /* 0x0001e80000100a00 */
[----:B0-----:R-:W2:Y:S04]  /*34210*/  LDL.64 R24, [R1+0x60] ;  /* 0x0000600001187983 */ /* 0x001ea80000100a00 */
[----:B--2---:R0:W-:Y:S04]  /*34220*/  STL.64 [R1+0x2cd0], R24 ;  /* 0x002cd01801007387 */ /* 0x0041e80000100a00 */
[----:B------:R-:W2:Y:S04]  /*34230*/  LDL.64 R16, [R1+0x40] ;  /* 0x0000400001107983 */ /* 0x000ea80000100a00 */
[----:B0-----:R-:W4:Y:S04]  /*34240*/  LDL.64 R24, [R1+0x70] ;  /* 0x0000700001187983 */ /* 0x001f280000100a00 */
[----:B--2---:R0:W-:Y:S04]  /*34250*/  STL.64 [R1+0x2ca8], R16 ;  /* 0x002ca81001007387 */ /* 0x0041e80000100a00 */
[----:B0-----:R-:W2:Y:S04]  /*34260*/  LDL.64 R16, [R1+0x50] ;  /* 0x0000500001107983 */ /* 0x001ea80000100a00 */
[----:B--2---:R0:W-:Y:S04]  /*34270*/  STL.64 [R1+0x2cc8], R16 ;  /* 0x002cc81001007387 */ /* 0x0041e80000100a00 */
[----:B0-----:R-:W2:Y:S04]  /*34280*/  LDL.LU R16, [R1+0x4c0] ;  /* 0x0004c00001107983 */ /* 0x001ea80000300800 */
[----:B------:R-:W2:Y:S04]  /*34290*/  LDL.LU R17, [R1+0x4c4] ;  /* 0x0004c40001117983 */ /* 0x000ea80000300800 */
[----:B------:R-:W2:Y:S04]  /*342a0*/  LDL.LU R18, [R1+0x4c8] ;  /* 0x0004c80001127983 */ /* 0x000ea80000300800 */
[----:B------:R-:W2:Y:S04]  /*342b0*/  LDL.LU R19, [R1+0x4cc] ;  /* 0x0004cc0001137983 */ /* 0x000ea80000300800 */
[----:B------:R-:W-:Y:S04]  /*342c0*/  STL.64 [R1+0x2c70], R6 ;  /* 0x002c700601007387 */ /* 0x000fe80000100a00 */
[----:B------:R0:W-:Y:S04]  /*342d0*/  STL.64 [R1+0x2c68], R4 ;  /* 0x002c680401007387 */ /* 0x0001e80000100a00 */
[----:B0-----:R-:W4:Y:S04]  /*342e0*/  LDL.LU R4, [R1+0x480] ;  /* 0x0004800001047983 */ /* 0x001f280000300800 */
[----:B------:R-:W4:Y:S04]  /*342f0*/  LDL.LU R5, [R1+0x484] ;  /* 0x0004840001057983 */ /* 0x000f280000300800 */
[----:B------:R-:W2:Y:S04]  /*34300*/  LDL.LU R6, [R1+0x488] ;  /* 0x0004880001067983 */ /* 0x000ea80000300800 */
[----:B------:R-:W2:Y:S01]  /*34310*/  LDL.LU R7, [R1+0x48c] ;  /* 0x00048c0001077983 */ /* 0x000ea20000300800 */
[----:B---3--:R-:W-:Y:S03]  /*34320*/  HMMA.16816.F32 R8, R12, R20, R8 ;  /* 0x000000140c08723c */ /* 0x008fe60000001808 */
[----:B--2---:R-:W-:Y:S04]  /*34330*/  STL.64 [R1+0x2c88], R6 ;  /* 0x002c880601007387 */ /* 0x004fe80000100a00 */
[----:B----4-:R0:W-:Y:S04]  /*34340*/  STL.64 [R1+0x2c80], R4 ;  /* 0x002c800401007387 */ /* 0x0101e80000100a00 */
[----:B0-----:R-:W2:Y:S04]  /*34350*/  LDL.LU R4, [R1+0x490] ;  /* 0x0004900001047983 */ /* 0x001ea80000300800 */
[----:B------:R-:W2:Y:S04]  /*34360*/  LDL.LU R5, [R1+0x494] ;  /* 0x0004940001057983 */ /* 0x000ea80000300800 */
[----:B------:R-:W3:Y:S04]  /*34370*/  LDL.LU R6, [R1+0x498] ;  /* 0x0004980001067983 */ /* 0x000ee80000300800 */
[----:B------:R-:W3:Y:S01]  /*34380*/  LDL.LU R7, [R1+0x49c] ;  /* 0x00049c0001077983 */ /* 0x000ee20000300800 */
[----:B------:R-:W-:-:S03]  /*34390*/  IMAD.MOV.U32 R28, RZ, RZ, R21 ;  /* 0x000000ffff1c7224 */ /* 0x000fc600078e0015 */
        /* <DEDUP_REMOVED lines=8> */
[----:B------:R-:W-:Y:S04]  /*34420*/  STL.64 [R1+0x980], R8 ;  /* 0x0009800801007387 */ /* 0x000fe80000100a00 */
[----:B------:R0:W-:Y:S02]  /*34430*/  STL.64 [R1+0x988], R10 ;  /* 0x0009880a01007387 */ /* 0x0001e40000100a00 */
[----:B0-----:R-:W-:-:S02]  /*34440*/  IMAD.MOV.U32 R11, RZ, RZ, R20 ;  /* 0x000000ffff0b7224 */ /* 0x001fc400078e0014 */
[----:B------:R-:W3:Y:S04]  /*34450*/  LDL.LU.64 R20, [R1+0x2ce8] ;  /* 0x002ce80001147983 */ /* 0x000ee80000300a00 */
[----:B------:R-:W-:Y:S04]  /*34460*/  STL [R1+0x2c30], R28 ;  /* 0x002c301c01007387 */ /* 0x000fe80000100800 */
[----:B------:R0:W-:Y:S04]  /*34470*/  STL [R1+0x2c2c], R11 ;  /* 0x002c2c0b01007387 */ /* 0x0001e80000100800 */
[----:B------:R-:W3:Y:S04]  /*34480*/  LDL.LU R8, [R1+0x950] ;  /* 0x0009500001087983 */ /* 0x000ee80000300800 */
[----:B------:R-:W3:Y:S04]  /*34490*/  LDL.LU R9, [R1+0x954] ;  /* 0x0009540001097983 */ /* 0x000ee80000300800 */
[----:B------:R-:W3:Y:S04]  /*344a0*/  LDL.LU R10, [R1+0x958] ;  /* 0x00095800010a7983 */ /* 0x000ee80000300800 */
[----:B0-----:R-:W3:Y:S02]  /*344b0*/  LDL.LU R11, [R1+0x95c] ;  /* 0x00095c00010b7983 */ /* 0x001ee40000300800 */
[----:B---3--:R-:W-:-:S15]  /*344c0*/  HMMA.16816.F32 R8, R12, R20, R8 ;  /* 0x000000140c08723c */ /* 0x008fde0000001808 */
[----:B------:R-:W-:-:S08]  /*344d0*/  NOP ;  /* 0x0000000000007918 */ /* 0x000fd00000000000 */
[----:B------:R0:W-:Y:S04]  /*344e0*/  STL.64 [R1+0x970], R8 ;  /* 0x0009700801007387 */ /* 0x0001e80000100a00 */
[----:B------:R1:W-:Y:S04]  /*344f0*/  STL.64 [R1+0x978], R10 ;  /* 0x0009780a01007387 */ /* 0x0003e80000100a00 */
[----:B------:R-:W3:Y:S01]  /*34500*/  LDL.LU.64 R22, [R1+0x2ce0] ;  /* 0x002ce00001167983 */ /* 0x000ee20000300a00 */
[----:B0-----:R-:W-:Y:S02]  /*34510*/  IMAD.MOV.U32 R9, RZ, RZ, R20 ;  /* 0x000000ffff097224 */ /* 0x001fe400078e0014 */
[----:B-1----:R-:W-:-:S02]  /*34520*/  IMAD.MOV.U32 R10, RZ, RZ, R21 ;  /* 0x000000ffff0a7224 */ /* 0x002fc400078e0015 */
[----:B------:R-:W3:Y:S04]  /*34530*/  LDL.LU.64 R20, [R1+0x2cd8] ;  /* 0x002cd80001147983 */ /* 0x000ee80000300a00 */
[----:B------:R-:W-:Y:S01]  /*34540*/  STL [R1+0x2c34], R9 ;  /* 0x002c340901007387 */ /* 0x000fe20000100800 */
[----:B------:R-:W-:Y:S01]  /*34550*/  IMAD.MOV.U32 R8, RZ, RZ, R25 ;  /* 0x000000ffff087224 */ /* 0x000fe200078e0019 */
[----:B---3--:R-:W-:-:S15]  /*34560*/  HMMA.16816.F32 R20, R12, R24, R20 ;  /* 0x000000180c14723c */ /* 0x008fde0000001814 */
[----:B------:R-:W-:-:S08]  /*34570*/  NOP ;  /* 0x0000000000007918 */ /* 0x000fd00000000000 */
[----:B------:R-:W-:Y:S04]  /*34580*/  STL.64 [R1+0x960], R20 ;  /* 0x0009601401007387 */ /* 0x000fe80000100a00 */
[----:B------:R0:W-:Y:S02]  /*34590*/  STL.64 [R1+0x968], R22 ;  /* 0x0009681601007387 */ /* 0x0001e40000100a00 */
[----:B0-----:R-:W-:Y:S02]  /*345a0*/  IMAD.MOV.U32 R23, RZ, RZ, R24 ;  /* 0x000000ffff177224 */ /* 0x001fe400078e0018 */
[----:B------:R-:W3:Y:S02]  /*345b0*/  LDL.LU.64 R24, [R1+0x2cd0] ;  /* 0x002cd00001187983 */ /* 0x000ee40000300a00 */
[----:B---3--:R-:W-:Y:S06]  /*345c0*/  HMMA.16816.F32 R16, R12, R24, R16 ;  /* 0x000000180c10723c */ /* 0x008fec0000001810 */
[----:B------:R-:W-:-:S02]  /*345d0*/  IMAD.MOV.U32 R21, RZ, RZ, R24 ;  /* 0x000000ffff157224 */ /* 0x000fc400078e0018 */
[----:B------:R-:W-:-:S15]  /*345e0*/  IMAD.MOV.U32 R22, RZ, RZ, R25 ;  /* 0x000000ffff167224 */ /* 0x000fde00078e0019 */
[----:B------:R0:W-:Y:S04]  /*345f0*/  STL.64 [R1+0x950], R16 ;  /* 0x0009501001007387 */ /* 0x0001e80000100a00 */
[----:B------:R-:W-:Y:S04]  /*34600*/  STL.64 [R1+0x958], R18 ;  /* 0x0009581201007387 */ /* 0x000fe80000100a00 */
[----:B0-----:R-:W3:Y:S04]  /*34610*/  LDL.LU.64 R16, [R1+0x2cc8] ;  /* 0x002cc80001107983 */ /* 0x001ee80000300a00 */
[----:B------:R-:W3:Y:S04]  /*34620*/  LDL.LU.64 R26, [R1+0x2cc0] ;  /* 0x002cc000011a7983 */ /* 0x000ee80000300a00 */
[----:B------:R-:W3:Y:S02]  /*34630*/  LDL.LU.64 R24, [R1+0x2cb8] ;  /* 0x002cb80001187983 */ /* 0x000ee40000300a00 */
[----:B---3--:R-:W-:Y:S06]  /*34640*/  HMMA.16816.F32 R24, R12, R16, R24 ;  /* 0x000000100c18723c */ /* 0x008fec0000001818 */
[----:B------:R-:W-:-:S15]  /*34650*/  IMAD.MOV.U32 R20, RZ, RZ, R17 ;  /* 0x000000ffff147224 */ /* 0x000fde00078e0011 */
[----:B------:R-:W-:-:S02]  /*34660*/  NOP ;  /* 0x0000000000007918 */ /* 0x000fc40000000000 */
[----:B------:R0:W-:Y:S04]  /*34670*/  STL.64 [R1+0x940], R24 ;  /* 0x0009401801007387 */ /* 0x0001e80000100a00 */
[----:B------:R1:W-:Y:S04]  /*34680*/  STL.64 [R1+0x948], R26 ;  /* 0x0009481a01007387 */ /* 0x0003e80000100a00 */
[----:B0-----:R-:W3:Y:S01]  /*34690*/  LDL.LU.64 R24, [R1+0x2cb0] ;  /* 0x002cb00001187983 */ /* 0x001ee20000300a00 */
[----:B-1----:R-:W-:-:S03]  /*346a0*/  IMAD.MOV.U32 R26, RZ, RZ, R16 ;  /* 0x000000ffff1a7224 */ /* 0x002fc600078e0010 */
[----:B------:R-:W2:Y:S02]  /*346b0*/  LDL.LU.64 R16, [R1+0x2ca8] ;  /* 0x002ca80001107983 */ /* 0x000ea40000300a00 */
[----:B--2---:R-:W-:Y:S06]  /*346c0*/  HMMA.16816.F32 R4, R12, R16, R4 ;  /* 0x000000100c04723c */ /* 0x004fec0000001804 */
[----:B------:R-:W-:Y:S02]  /*346d0*/  IMAD.MOV.U32 R2, RZ, RZ, R16 ;  /* 0x000000ffff027224 */ /* 0x000fe400078e0010 */
[----:B------:R-:W-:-:S15]  /*346e0*/  IMAD.MOV.U32 R3, RZ, RZ, R17 ;  /* 0x000000ffff037224 */ /* 0x000fde00078e0011 */
        /* <DEDUP_REMOVED lines=22> */
[----:B------:R-:W3:Y:S04]  /*34850*/  LDL.LU.64 R6, [R1+0x2c58] ;  /* 0x002c580001067983 */ /* 0x000ee80000300a00 */
[----:B------:R-:W3:-:S15]  /*34860*/  LDL.LU.64 R4, [R1+0x2c50] ;  /* 0x002c500001047983 */ /* 0x000ede0000300a00 */
[----:B------:R-:W-:-:S02]  /*34870*/  NOP ;  /* 0x0000000000007918 */ /* 0x000fc40000000000 */
[----:B------:R-:W-:Y:S04]  /*34880*/  STL.64 [R1+0x900], R16 ;  /* 0x0009001001007387 */ /* 0x000fe80000100a00 */
[----:B------:R0:W-:Y:S04]  /*34890*/  STL.64 [R1+0x908], R18 ;  /* 0x0009081201007387 */ /* 0x0001e80000100a00 */
[----:B0-----:R-:W2:Y:S04]  /*348a0*/  LDL.LU.64 R18, [R1+0x2c48] ;  /* 0x002c480001127983 */ /* 0x001ea80000300a00 */
[----:B------:R-:W2:Y:S01]  /*348b0*/  LDL.LU.64 R16, [R1+0x2c40] ;  /* 0x002c400001107983 */ /* 0x000ea20000300a00 */
[----:B---3--:R-:W-:-:S15]  /*348c0*/  HMMA.16816.F32 R4, R12, R24, R4 ;  /* 0x000000180c04723c */ /* 0x008fde0000001804 */
[----:B------:R-:W-:-:S08]  /*348d0*/  NOP ;  /* 0x0000000000007918 */ /* 0x000fd00000000000 */
[----:B------:R0:W-:Y:S04]  /*348e0*/  STL.64 [R1+0x8f0], R4 ;  /* 0x0008f00401007387 */ /* 0x0001e80000100a00 */
[----:B------:R-:W-:Y:S04]  /*348f0*/  STL.64 [R1+0x8f8], R6 ;  /* 0x0008f80601007387 */ /* 0x000fe80000100a00 */
[----:B0-----:R-:W2:Y:S01]  /*34900*/  LDL.LU.64 R4, [R1+0x2c38] ;  /* 0x002c380001047983 */ /* 0x001ea20000300a00 */
[----:B------:R-:W-:-:S05]  /*34910*/  LOP3.LUT R27, R29, 0x40, RZ, 0x3c, !PT ;  /* 0x000000401d1b7812 */ /* 0x000fca00078e3cff */
[----:B------:R-:W-:Y:S04]  /*34920*/  STL [R1+0x2bf8], R27 ;  /* 0x002bf81b01007387 */ /* 0x000fe80000100800 */
[----:B------:R-:W-:Y:S01]  /*34930*/  STL.64 [R1+0x2bf0], R24 ;  /* 0x002bf01801007387 */ /* 0x000fe20000100a00 */
[----:B--2---:R-:W-:Y:S06]  /*34940*/  HMMA.16816.F32 R12, R12, R4, R16 ;  /* 0x000000040c0c723c */ /* 0x004fec0000001810 */
[----:B------:R0:W-:Y:S04]  /*34950*/  STL.64 [R1+0x2ae0], R4 ;  /* 0x002ae00401007387 */ /* 0x0001e80000100a00 */
[----:B------:R-:W2:-:S13]  /*34960*/  LDL.LU R16, [R1+0x220] ;  /* 0x0002200001107983 */ /* 0x000e9a0000300800 */
[----:B------:R-:W-:Y:S04]  /*34970*/  STL.64 [R1+0x810], R12 ;  /* 0x0008100c01007387 */ /* 0x000fe80000100a00 */
[----:B------:R-:W-:Y:S04]  /*34980*/  STL.64 [R1+0x818], R14 ;  /* 0x0008180e01007387 */ /* 0x000fe80000100a00 */
[----:B------:R-:W2:Y:S04]  /*34990*/  LDL.LU R17, [R1+0x224] ;  /* 0x0002240001117983 */ /* 0x000ea80000300800 */
[----:B------:R-:W3:Y:S04]  /*349a0*/  LDL.LU R18, [R1+0x228] ;  /* 0x0002280001127983 */ /* 0x000ee80000300800 */
[----:B------:R-:W3:Y:S04]  /*349b0*/  LDL.LU R19, [R1+0x22c] ;  /* 0x00022c0001137983 */ /* 0x000ee80000300800 */
[----:B0-----:R-:W4:Y:S04]  /*349c0*/  LDL.LU R4, [R1+0x230] ;  /* 0x0002300001047983 */ /* 0x001f280000300800 */
[----:B------:R-:W4:Y:S04]  /*349d0*/  LDL.LU R5, [R1+0x234] ;  /* 0x0002340001057983 */ /* 0x000f280000300800 */
[----:B------:R-:W2:Y:S04]  /*349e0*/  LDL.LU R6, [R1+0x238] ;  /* 0x0002380001067983 */ /* 0x000ea80000300800 */
[----:B------:R-:W2:Y:S04]  /*349f0*/  LDL.LU R7, [R1+0x23c] ;  /* 0x00023c0001077983 */ /* 0x000ea80000300800 */
[----:B--2---:R-:W-:Y:S04]  /*34a00*/  STL.64 [R1+0x2af0], R6 ;  /* 0x002af00601007387 */ /* 0x004fe80000100a00 */
[----:B----4-:R0:W-:Y:S02]  /*34a10*/  STL.64 [R1+0x2ae8], R4 ;  /* 0x002ae80401007387 */ /* 0x0101e40000100a00 */
[----:B0-----:R-:W-:-:S02]  /*34a20*/  IMAD.MOV.U32 R4, RZ, RZ, R9 ;  /* 0x000000ffff047224 */ /* 0x001fc400078e0009 */
[----:B------:R-:W-:Y:S01]  /*34a30*/  IMAD.MOV.U32 R5, RZ, RZ, R28 ;  /* 0x000000ffff057224 */ /* 0x000fe200078e001c */
[----:B------:R-:W2:Y:S04]  /*34a40*/  LDL.LU R9, [R1+0x2c34] ;  /* 0x002c340001097983 */ /* 0x000ea80000300800 */
[----:B------:R-:W4:Y:S04]  /*34a50*/  LDL.LU R28, [R1+0x2c30] ;  /* 0x002c3000011c7983 */ /* 0x000f280000300800 */
[----:B------:R0:W-:Y:S02]  /*34a60*/  STL.64 [R1+0x2b00], R4 ;  /* 0x002b000401007387 */ /* 0x0001e40000100a00 */
[----:B0-----:R-:W-:-:S02]  /*34a70*/  IMAD.MOV.U32 R4, RZ, RZ, R11 ;  /* 0x000000ffff047224 */ /* 0x001fc400078e000b */
[----:B------:R-:W-:Y:S01]  /*34a80*/  IMAD.MOV.U32 R5, RZ, RZ, R0 ;  /* 0x000000ffff057224 */ /* 0x000fe200078e0000 */
[----:B------:R-:W4:Y:S04]  /*34a90*/  LDL.LU R11, [R1+0x2c2c] ;  /* 0x002c2c00010b7983 */ /* 0x000f280000300800 */
[----:B------:R-:W4:Y:S04]  /*34aa0*/  LDL.LU R0, [R1+0x2c28] ;  /* 0x002c280001007983 */ /* 0x000f280000300800 */
[----:B------:R-:W-:Y:S04]  /*34ab0*/  STL.64 [R1+0x2b18], R4 ;  /* 0x002b180401007387 */ /* 0x000fe80000100a00 */
[----:B---3--:R-:W-:Y:S04]  /*34ac0*/  STL.64 [R1+0x2ad8], R18 ;  /* 0x002ad81201007387 */ /* 0x008fe80000100a00 */
[----:B------:R0:W-:Y:S04]  /*34ad0*/  STL.64 [R1+0x2ad0], R16 ;  /* 0x002ad01001007387 */ /* 0x0001e80000100a00 */
[----:B0-----:R-:W3:Y:S01]  /*34ae0*/  LDL.64 R16, [R1+0x10] ;  /* 0x0000100001107983 */ /* 0x001ee20000100a00 */
[----:B------:R-:W-:-:S02]  /*34af0*/  IMAD.MOV.U32 R4, RZ, RZ, R2 ;  /* 0x000000ffff047224 */ /* 0x000fc400078e0002 */
[----:B------:R-:W-:Y:S01]  /*34b00*/  IMAD.MOV.U32 R5, RZ, RZ, R3 ;  /* 0x000000ffff057224 */ /* 0x000fe200078e0003 */
[----:B---3--:R0:W-:Y:S04]  /*34b10*/  STL.64 [R1+0x2af8], R16 ;  /* 0x002af81001007387 */ /* 0x0081e80000100a00 */
[----:B0-----:R-:W3:Y:S04]  /*34b20*/  LDL.LU R16, [R1+0x240] ;  /* 0x0002400001107983 */ /* 0x001ee80000300800 */
[----:B------:R-:W3:Y:S04]  /*34b30*/  LDL.LU R17, [R1+0x244] ;  /* 0x0002440001117983 */ /* 0x000ee80000300800 */
[----:B------:R-:W2:Y:S04]  /*34b40*/  LDL.LU R18, [R1+0x248] ;  /* 0x0002480001127983 */ /* 0x000ea80000300800 */
[----:B------:R-:W2:Y:S04]  /*34b50*/  LDL.LU R19, [R1+0x24c] ;  /* 0x00024c0001137983 */ /* 0x000ea80000300800 */
[----:B------:R-:W4:Y:S04]  /*34b60*/  LDL.LU R2, [R1+0x2c24] ;  /* 0x002c240001027983 */ /* 0x000f280000300800 */
[----:B------:R-:W4:Y:S04]  /*34b70*/  LDL.LU R3, [R1+0x2c20] ;  /* 0x002c200001037983 */ /* 0x000f280000300800 */
[----:B------:R0:W-:Y:S02]  /*34b80*/  STL.64 [R1+0x2b30], R4 ;  /* 0x002b300401007387 */ /* 0x0001e40000100a00 */
[----:B0-----:R-:W-:-:S02]  /*34b90*/  IMAD.MOV.U32 R4, RZ, RZ, R26 ;  /* 0x000000ffff047224 */ /* 0x001fc400078e001a */
[----:B------:R-:W-:Y:S01]  /*34ba0*/  IMAD.MOV.U32 R5, RZ, RZ, R20 ;  /* 0x000000ffff057224 */ /* 0x000fe200078e0014 */
[----:B------:R-:W4:Y:S04]  /*34bb0*/  LDL.LU R26, [R1+0x2c1c] ;  /* 0x002c1c00011a7983 */ /* 0x000f280000300800 */
[----:B------:R-:W4:Y:S04]  /*34bc0*/  LDL.LU R20, [R1+0x2c18] ;  /* 0x002c180001147983 */ /* 0x000f280000300800 */
[----:B------:R-:W-:Y:S04]  /*34bd0*/  STL.64 [R1+0x2b48], R4 ;  /* 0x002b480401007387 */ /* 0x000fe80000100a00 */
[----:B--2---:R-:W-:Y:S04]  /*34be0*/  STL.64 [R1+0x2b10], R18 ;  /* 0x002b101201007387 */ /* 0x004fe80000100a00 */
[----:B---3--:R0:W-:Y:S04]  /*34bf0*/  STL.64 [R1+0x2b08], R16 ;  /* 0x002b081001007387 */ /* 0x0081e80000100a00 */
        /* <DEDUP_REMOVED lines=30> */
[----:B------:R4:W-:Y:S02]  /*34de0*/  STL.64 [R1+0x2b90], R4 ;  /* 0x002b900401007387 */ /* 0x0009e40000100a00 */
[----:B----4-:R-:W-:-:S02]  /*34df0*/  IMAD.MOV.U32 R4, RZ, RZ, R11 ;  /* 0x000000ffff047224 */ /* 0x010fc400078e000b */
        /* <DEDUP_REMOVED lines=8> */
[----:B------:R0:W-:Y:S04]  /*34e80*/  STL.64 [R1+0x2ba8], R4 ;  /* 0x002ba80401007387 */ /* 0x0001e80000100a00 */
[----:B0-----:R-:W2:Y:S04]  /*34e90*/  LDL.LU R4, [R1+0x2c0] ;  /* 0x0002c00001047983 */ /* 0x001ea80000300800 */
[----:B------:R-:W2:Y:S04]  /*34ea0*/  LDL.LU R5, [R1+0x2c4] ;  /* 0x0002c40001057983 */ /* 0x000ea80000300800 */
[----:B------:R-:W3:Y:S04]  /*34eb0*/  LDL.LU R6, [R1+0x2c8] ;  /* 0x0002c80001067983 */ /* 0x000ee80000300800 */
[----:B------:R-:W3:Y:S04]  /*34ec0*/  LDL.LU R7, [R1+0x2cc] ;  /* 0x0002cc0001077983 */ /* 0x000ee80000300800 */
[----:B---3--:R-:W-:Y:S04]  /*34ed0*/  STL.64 [R1+0x2bb8], R6 ;  /* 0x002bb80601007387 */ /* 0x008fe80000100a00 */
[----:B--2---:R0:W-:Y:S02]  /*34ee0*/  STL.64 [R1+0x2bb0], R4 ;  /* 0x002bb00401007387 */ /* 0x0041e40000100a00 */
[----:B0-----:R-:W-:-:S02]  /*34ef0*/  IMAD.MOV.U32 R4, RZ, RZ, R26 ;  /* 0x000000ffff047224 */ /* 0x001fc400078e001a */
[----:B------:R-:W-:-:S05]  /*34f00*/  IMAD.MOV.U32 R5, RZ, RZ, R3 ;  /* 0x000000ffff057224 */ /* 0x000fca00078e0003 */
[----:B------:R-:W-:Y:S04]  /*34f10*/  STL.64 [R1+0x2bd0], R4 ;  /* 0x002bd00401007387 */ /* 0x000fe80000100a00 */
[----:B------:R-:W2:Y:S04]  /*34f20*/  LDL.LU R12, [R1+0x1d0] ;  /* 0x0001d000010c7983 */ /* 0x000ea80000300800 */
[----:B------:R-:W2:Y:S04]  /*34f30*/  LDL.LU R13, [R1+0x1d4] ;  /* 0x0001d400010d7983 */ /* 0x000ea80000300800 */
[----:B------:R-:W2:Y:S04]  /*34f40*/  LDL.LU R14, [R1+0x1d8] ;  /* 0x0001d800010e7983 */ /* 0x000ea80000300800 */
[----:B------:R-:W2:Y:S04]  /*34f50*/  LDL.LU R15, [R1+0x1dc] ;  /* 0x0001dc00010f7983 */ /* 0x000ea80000300800 */
[----:B------:R-:W4:Y:S04]  /*34f60*/  LDL.LU R24, [R1+0x1e0] ;  /* 0x0001e00001187983 */ /* 0x000f280000300800 */
[----:B------:R-:W4:Y:S04]  /*34f70*/  LDL.LU R25, [R1+0x1e4] ;  /* 0x0001e40001197983 */ /* 0x000f280000300800 */
[----:B------:R-:W4:Y:S04]  /*34f80*/  LDL.LU R26, [R1+0x1e8] ;  /* 0x0001e800011a7983 */ /* 0x000f280000300800 */
[----:B------:R-:W4:Y:S04]  /*34f90*/  LDL.LU R27, [R1+0x1ec] ;  /* 0x0001ec00011b7983 */ /* 0x000f280000300800 */
[----:B------:R-:W-:Y:S04]  /*34fa0*/  STL.64 [R1+0x2b70], R18 ;  /* 0x002b701201007387 */ /* 0x000fe80000100a00 */
[----:B------:R0:W-:Y:S04]  /*34fb0*/  STL.64 [R1+0x2b68], R16 ;  /* 0x002b681001007387 */ /* 0x0001e80000100a00 */
[----:B0-----:R-:W3:Y:S04]  /*34fc0*/  LDL.LU R16, [R1+0x290] ;  /* 0x0002900001107983 */ /* 0x001ee80000300800 */
[----:B------:R-:W3:Y:S04]  /*34fd0*/  LDL.LU R17, [R1+0x294] ;  /* 0x0002940001117983 */ /* 0x000ee80000300800 */
[----:B------:R-:W2:Y:S04]  /*34fe0*/  LDL.LU R18, [R1+0x298] ;  /* 0x0002980001127983 */ /* 0x000ea80000300800 */
[----:B------:R-:W2:Y:S04]  /*34ff0*/  LDL.LU R19, [R1+0x29c] ;  /* 0x00029c0001137983 */ /* 0x000ea80000300800 */
[----:B--2---:R-:W-:Y:S04]  /*35000*/  STL.64 [R1+0x2b88], R18 ;  /* 0x002b881201007387 */ /* 0x004fe80000100a00 */
[----:B---3--:R0:W-:Y:S04]  /*35010*/  STL.64 [R1+0x2b80], R16 ;  /* 0x002b801001007387 */ /* 0x0081e80000100a00 */
        /* <DEDUP_REMOVED lines=11> */
[----:B------:R-:W-:Y:S02]  /*350d0*/  IMAD.MOV.U32 R5, RZ, RZ, R20 ;  /* 0x000000ffff057224 */ /* 0x000fe400078e0014 */
[----:B------:R-:W-:Y:S02]  /*350e0*/  IMAD.MOV.U32 R20, RZ, RZ, R23 ;  /* 0x000000ffff147224 */ /* 0x000fe400078e0017 */
[----:B------:R-:W-:Y:S01]  /*350f0*/  IMAD.MOV.U32 R21, RZ, RZ, R22 ;  /* 0x000000ffff157224 */ /* 0x000fe200078e0016 */
        /* <DEDUP_REMOVED lines=11> */
[----:B------:R-:W2:Y:S04]  /*351b0*/  LDL.LU R18, [R1+0x2e8] ;  /* 0x0002e80001127983 */ /* 0x000ea80000300800 */
[----:B------:R-:W2:Y:S04]  /*351c0*/  LDL.LU R19, [R1+0x2ec] ;  /* 0x0002ec0001137983 */ /* 0x000ea80000300800 */
[----:B------:R-:W3:Y:S04]  /*351d0*/  LDL.LU R27, [R1+0x2bf8] ;  /* 0x002bf800011b7983 */ /* 0x000ee80000300800 */
[----:B------:R-:W4:Y:S04]  /*351e0*/  LDL.LU.64 R24, [R1+0x2bf0] ;  /* 0x002bf00001187983 */ /* 0x000f280000300a00 */
[----:B------:R0:W-:Y:S04]  /*351f0*/  STL.64 [R1+0x9c0], R20 ;  /* 0x0009c01401007387 */ /* 0x0001e80000100a00 */
[----:B------:R-:W-:Y:S04]  /*35200*/  STL.64 [R1+0x9c8], R22 ;  /* 0x0009c81601007387 */ /* 0x000fe80000100a00 */
[----:B0-----:R-:W2:Y:S02]  /*35210*/  LDL.LU.64 R20, [R1+0x2be8] ;  /* 0x002be80001147983 */ /* 0x001ea40000300a00 */
[----:B--2---:R-:W-:Y:S06]  /*35220*/  HMMA.16816.F32 R12, R8, R20, R12 ;  /* 0x00000014080c723c */ /* 0x004fec000000180c */
[----:B------:R0:W-:Y:S04]  /*35230*/  STL.64 [R1+0x2ab0], R20 ;  /* 0x002ab01401007387 */ /* 0x0001e80000100a00 */
[----:B0-----:R-:W2:-:S13]  /*35240*/  LDL.64 R20, [R1+0xe0] ;  /* 0x0000e00001147983 */ /* 0x001e9a0000100a00 */
[----:B------:R-:W-:Y:S04]  /*35250*/  STL.64 [R1+0x8e0], R12 ;  /* 0x0008e00c01007387 */ /* 0x000fe80000100a00 */
[----:B------:R-:W-:Y:S04]  /*35260*/  STL.64 [R1+0x8e8], R14 ;  /* 0x0008e80e01007387 */ /* 0x000fe80000100a00 */
[----:B---3--:R-:W0:Y:S01]  /*35270*/  LDSM.16.MT88.4 R12, [R27+UR4+0x4080] ;  /* 0x004080041b0c783b */ /* 0x008e220008004200 */
[C---:B------:R-:W-:Y:S03]  /*35280*/  HMMA.16816.F32 R4, R8.reuse, R4, R16 ;  /* 0x000000040804723c */ /* 0x040fe60000001810 */
[----:B0-----:R-:W-:Y:S04]  /*35290*/  STL [R1+0x29c8], R12 ;  /* 0x0029c80c01007387 */ /* 0x001fe80000100800 */
[----:B------:R-:W-:Y:S04]  /*352a0*/  STL [R1+0x29c4], R13 ;  /* 0x0029c40d01007387 */ /* 0x000fe80000100800 */
[----:B------:R-:W-:Y:S04]  /*352b0*/  STL [R1+0x29c0], R14 ;  /* 0x0029c00e01007387 */ /* 0x000fe80000100800 */
[----:B------:R-:W-:Y:S04]  /*352c0*/  STL [R1+0x29bc], R15 ;  /* 0x0029bc0f01007387 */ /* 0x000fe80000100800 */
        /* <DEDUP_REMOVED lines=12> */
[----:B------:R-:W4:Y:S01]  /*35390*/  LDL.LU.64 R4, [R1+0x2bb0] ;  /* 0x002bb00001047983 */ /* 0x000f220000300a00 */
[----:B------:R-:W-:-:S02]  /*353a0*/  IMAD.MOV.U32 R12, RZ, RZ, R2 ;  /* 0x000000ffff0c7224 */ /* 0x000fc400078e0002 */
[----:B------:R-:W-:-:S07]  /*353b0*/  IMAD.MOV.U32 R13, RZ, RZ, R0 ;  /* 0x000000ffff0d7224 */ /* 0x000fce00078e0000 */
[----:B----4-:R-:W-:-:S15]  /*353c0*/  HMMA.16816.F32 R4, R8, R12, R4 ;  /* 0x0000000c0804723c */ /* 0x010fde0000001804 */
[----:B------:R-:W-:-:S08]  /*353d0*/  NOP ;  /* 0x0000000000007918 */ /* 0x000fd00000000000 */
[----:B------:R0:W-:Y:S04]  /*353e0*/  STL.64 [R1+0x7e0], R4 ;  /* 0x0007e00401007387 */ /* 0x0001e80000100a00 */
[----:B------:R-:W-:Y:S04]  /*353f0*/  STL.64 [R1+0x7e8], R6 ;  /* 0x0007e80601007387 */ /* 0x000fe80000100a00 */
[----:B0-----:R-:W3:Y:S04]  /*35400*/  LDL.LU.64 R4, [R1+0x2ba8] ;  /* 0x002ba80001047983 */ /* 0x001ee80000300a00 */
[----:B------:R0:W-:Y:S04]  /*35410*/  STL.64 [R1+0x2ab8], R12 ;  /* 0x002ab80c01007387 */ /* 0x0001e80000100a00 */
[----:B0-----:R-:W4:Y:S04]  /*35420*/  LDL.LU R12, [R1+0xa50] ;  /* 0x000a5000010c7983 */ /* 0x001f280000300800 */
[----:B------:R-:W4:Y:S04]  /*35430*/  LDL.LU R13, [R1+0xa54] ;  /* 0x000a5400010d7983 */ /* 0x000f280000300800 */
[----:B------:R-:W4:Y:S04]  /*35440*/  LDL.LU R14, [R1+0xa58] ;  /* 0x000a5800010e7983 */ /* 0x000f280000300800 */
[----:B------:R-:W4:Y:S01]  /*35450*/  LDL.LU R15, [R1+0xa5c] ;  /* 0x000a5c00010f7983 */ /* 0x000f220000300800 */
        /* <DEDUP_REMOVED lines=67> */
[----:B------:R-:W-:Y:S04]  /*35890*/  STL.64 [R1+0x750], R16 ;  /* 0x0007501001007387 */ /* 0x000fe80000100a00 */
[----:B------:R0:W-:Y:S04]  /*358a0*/  STL.64 [R1+0x758], R18 ;  /* 0x0007581201007387 */ /* 0x0001e80000100a00 */
[----:B0-----:R-:W4:Y:S04]  /*358b0*/  LDL.LU.64 R18, [R1+0x2ac8] ;  /* 0x002ac80001127983 */ /* 0x001f280000300a00 */
[----:B------:R-:W4:Y:S04]  /*358c0*/  LDL.LU.64 R16, [R1+0x2ac0] ;  /* 0x002ac00001107983 */ /* 0x000f280000300a00 */
[----:B------:R-:W-:Y:S04]  /*358d0*/  STL [R1+0x2aa8], R27 ;  /* 0x002aa81b01007387 */ /* 0x000fe80000100800 */
[----:B------:R0:W-:Y:S04]  /*358e0*/  STL.64 [R1+0x2aa0], R24 ;  /* 0x002aa01801007387 */ /* 0x0001e80000100a00 */
[----:B0-----:R-:W3:Y:S04]  /*358f0*/  LDL.LU R24, [R1+0x1c0] ;  /* 0x0001c00001187983 */ /* 0x001ee80000300800 */
[----:B------:R-:W3:Y:S04]  /*35900*/  LDL.LU R25, [R1+0x1c4] ;  /* 0x0001c40001197983 */ /* 0x000ee80000300800 */
[----:B------:R-:W3:Y:S04]  /*35910*/  LDL.LU R26, [R1+0x1c8] ;  /* 0x0001c800011a7983 */ /* 0x000ee80000300800 */
[----:B------:R-:W3:Y:S01]  /*35920*/  LDL.LU R27, [R1+0x1cc] ;  /* 0x0001cc00011b7983 */ /* 0x000ee20000300800 */
[----:B------:R-:W-:-:S02]  /*35930*/  IMAD.MOV.U32 R2, RZ, RZ, R20 ;  /* 0x000000ffff027224 */ /* 0x000fc400078e0014 */
[----:B------:R-:W-:Y:S01]  /*35940*/  IMAD.MOV.U32 R0, RZ, RZ, R21 ;  /* 0x000000ffff007224 */ /* 0x000fe200078e0015 */
[----:B----4-:R-:W-:Y:S06]  /*35950*/  HMMA.16816.F32 R12, R16, R20, R12 ;  /* 0x00000014100c723c */ /* 0x010fec000000180c */
[----:B---3--:R-:W-:Y:S01]  /*35960*/  HMMA.16816.F32 R24, R8, R4, R24 ;  /* 0x000000040818723c */ /* 0x008fe20000001818 */
[----:B------:R-:W2:-:S15]  /*35970*/  LDL.LU R8, [R1+0xa40] ;  /* 0x000a400001087983 */ /* 0x000e9e0000300800 */
[----:B------:R-:W-:-:S07]  /*35980*/  NOP ;  /* 0x0000000000007918 */ /* 0x000fce0000000000 */
[----:B------:R0:W-:Y:S04]  /*35990*/  STL.64 [R1+0x730], R24 ;  /* 0x0007301801007387 */ /* 0x0001e80000100a00 */
[----:B------:R1:W-:Y:S04]  /*359a0*/  STL.64 [R1+0x738], R26 ;  /* 0x0007381a01007387 */ /* 0x0003e80000100a00 */
[----:B------:R-:W2:Y:S04]  /*359b0*/  LDL.LU R9, [R1+0xa44] ;  /* 0x000a440001097983 */ /* 0x000ea80000300800 */
[----:B------:R-:W2:Y:S04]  /*359c0*/  LDL.LU R10, [R1+0xa48] ;  /* 0x000a4800010a7983 */ /* 0x000ea80000300800 */
[----:B------:R-:W2:Y:S04]  /*359d0*/  LDL.LU R11, [R1+0xa4c] ;  /* 0x000a4c00010b7983 */ /* 0x000ea80000300800 */
[----:B0-----:R-:W3:Y:S04]  /*359e0*/  LDL.LU R24, [R1+0xb00] ;  /* 0x000b000001187983 */ /* 0x001ee80000300800 */
[----:B------:R-:W3:Y:S04]  /*359f0*/  LDL.LU R25, [R1+0xb04] ;  /* 0x000b040001197983 */ /* 0x000ee80000300800 */
[----:B-1----:R-:W3:Y:S04]  /*35a00*/  LDL.LU R26, [R1+0xb08] ;  /* 0x000b0800011a7983 */ /* 0x002ee80000300800 */
[----:B------:R-:W3:Y:S04]  /*35a10*/  LDL.LU R27, [R1+0xb0c] ;  /* 0x000b0c00011b7983 */ /* 0x000ee80000300800 */
[----:B------:R-:W-:Y:S04]  /*35a20*/  STL [R1+0x29ec], R4 ;  /* 0x0029ec0401007387 */ /* 0x000fe80000100800 */
[----:B------:R0:W-:Y:S04]  /*35a30*/  STL [R1+0x29e8], R5 ;  /* 0x0029e80501007387 */ /* 0x0001e80000100800 */
[----:B0-----:R-:W4:Y:S04]  /*35a40*/  LDL.64 R4, [R1+0xb0] ;  /* 0x0000b00001047983 */ /* 0x001f280000100a00 */
[----:B------:R0:W-:Y:S04]  /*35a50*/  STL.64 [R1+0x5e0], R12 ;  /* 0x0005e00c01007387 */ /* 0x0001e80000100a00 */
[----:B------:R-:W-:Y:S04]  /*35a60*/  STL.64 [R1+0x5e8], R14 ;  /* 0x0005e80e01007387 */ /* 0x000fe80000100a00 */
[----:B0-----:R-:W3:Y:S04]  /*35a70*/  LDL.LU.64 R12, [R1+0x2ab8] ;  /* 0x002ab800010c7983 */ /* 0x001ee80000300a00 */
[----:B------:R-:W2:Y:S04]  /*35a80*/  LDL.LU.64 R20, [R1+0x2ab0] ;  /* 0x002ab00001147983 */ /* 0x000ea80000300a00 */
[----:B------:R-:W-:Y:S04]  /*35a90*/  STL [R1+0x29d0], R0 ;  /* 0x0029d00001007387 */ /* 0x000fe80000100800 */
[----:B------:R-:W-:Y:S01]  /*35aa0*/  STL [R1+0x29cc], R2 ;  /* 0x0029cc0201007387 */ /* 0x000fe20000100800 */
[----:B--2---:R-:W-:Y:S06]  /*35ab0*/  HMMA.16816.F32 R8, R16, R20, R8 ;  /* 0x000000141008723c */ /* 0x004fec0000001808 */
[----:B------:R0:W-:Y:S04]  /*35ac0*/  STL.64 [R1+0x29a8], R20 ;  /* 0x0029a81401007387 */ /* 0x0001e80000100a00 */
[----:B0-----:R-:W2:-:S13]  /*35ad0*/  LDL.LU R20, [R1+0xb20] ;  /* 0x000b200001147983 */ /* 0x001e9a0000300800 */
[----:B------:R-:W-:Y:S04]  /*35ae0*/  STL.64 [R1+0x5d0], R8 ;  /* 0x0005d00801007387 */ /* 0x000fe80000100a00 */
[----:B------:R-:W-:Y:S04]  /*35af0*/  STL.64 [R1+0x5d8], R10 ;  /* 0x0005d80a01007387 */ /* 0x000fe80000100a00 */
[----:B------:R-:W0:Y:S04]  /*35b00*/  LDSM.16.MT88.4 R8, [R29+UR4+0x4100] ;  /* 0x004100041d08783b */ /* 0x000e280008004200 */
[----:B------:R-:W2:Y:S04]  /*35b10*/  LDL.LU R21, [R1+0xb24] ;  /* 0x000b240001157983 */ /* 0x000ea80000300800 */
[----:B------:R-:W2:Y:S04]  /*35b20*/  LDL.LU R22, [R1+0xb28] ;  /* 0x000b280001167983 */ /* 0x000ea80000300800 */
[----:B------:R-:W2:Y:S04]  /*35b30*/  LDL.LU R23, [R1+0xb2c] ;  /* 0x000b2c0001177983 */ /* 0x000ea80000300800 */
[----:B------:R-:W-:Y:S04]  /*35b40*/  STL [R1+0x29d4], R29 ;  /* 0x0029d41d01007387 */ /* 0x000fe80000100800 */
[----:B0-----:R-:W-:Y:S04]  /*35b50*/  STL.64 [R1+0x2878], R10 ;  /* 0x0028780a01007387 */ /* 0x001fe80000100a00 */
[----:B------:R0:W-:Y:S04]  /*35b60*/  STL.64 [R1+0x2870], R8 ;  /* 0x0028700801007387 */ /* 0x0001e80000100a00 */
[----:B0-----:R-:W2:Y:S02]  /*35b70*/  LDL.64 R8, [R1+0xc0] ;  /* 0x0000c00001087983 */ /* 0x001ea40000100a00 */
[----:B--2---:R-:W-:Y:S06]  /*35b80*/  HMMA.16816.F32 R20, R16, R8, R20 ;  /* 0x000000081014723c */ /* 0x004fec0000001814 */
[----:B------:R-:W-:-:S15]  /*35b90*/  IMAD.MOV.U32 R3, RZ, RZ, R9 ;  /* 0x000000ffff037224 */ /* 0x000fde00078e0009 */
[----:B------:R-:W-:-:S02]  /*35ba0*/  NOP ;  /* 0x0000000000007918 */ /* 0x000fc40000000000 */
[----:B------:R0:W-:Y:S04]  /*35bb0*/  STL.64 [R1+0x6c0], R20 ;  /* 0x0006c01401007387 */ /* 0x0001e80000100a00 */
[----:B------:R-:W-:Y:S01]  /*35bc0*/  STL.64 [R1+0x6c8], R22 ;  /* 0x0006c81601007387 */ /* 0x000fe20000100a00 */
[----:B0-----:R-:W-:-:S03]  /*35bd0*/  IMAD.MOV.U32 R20, RZ, RZ, R8 ;  /* 0x000000ffff147224 */ /* 0x001fc600078e0008 */
[----:B------:R-:W2:Y:S04]  /*35be0*/  LDL.LU R8, [R1+0xa60] ;  /* 0x000a600001087983 */ /* 0x000ea80000300800 */
[----:B------:R-:W2:Y:S04]  /*35bf0*/  LDL.LU R9, [R1+0xa64] ;  /* 0x000a640001097983 */ /* 0x000ea80000300800 */
[----:B------:R-:W4:Y:S04]  /*35c00*/  LDL.LU R10, [R1+0xa68] ;  /* 0x000a6800010a7983 */ /* 0x000f280000300800 */
[----:B------:R-:W4:Y:S04]  /*35c10*/  LDL.LU R11, [R1+0xa6c] ;  /* 0x000a6c00010b7983 */ /* 0x000f280000300800 */
[----:B----4-:R-:W-:Y:S04]  /*35c20*/  STL.64 [R1+0x29f8], R10 ;  /* 0x0029f80a01007387 */ /* 0x010fe80000100a00 */
[----:B--2---:R0:W-:Y:S02]  /*35c30*/  STL.64 [R1+0x29f0], R8 ;  /* 0x0029f00801007387 */ /* 0x0041e40000100a00 */
[----:B0-----:R-:W-:-:S02]  /*35c40*/  IMAD.MOV.U32 R8, RZ, RZ, R7 ;  /* 0x000000ffff087224 */ /* 0x001fc400078e0007 */
[----:B------:R-:W-:-:S05]  /*35c50*/  IMAD.MOV.U32 R9, RZ, RZ, R6 ;  /* 0x000000ffff097224 */ /* 0x000fca00078e0006 */
[----:B------:R0:W-:Y:S04]  /*35c60*/  STL.64 [R1+0x2a10], R8 ;  /* 0x002a100801007387 */ /* 0x0001e80000100a00 */
[----:B0-----:R-:W2:Y:S04]  /*35c70*/  LDL.64 R8, [R1+0x20] ;  /* 0x0000200001087983 */ /* 0x001ea80000100a00 */
[----:B--2---:R0:W-:Y:S04]  /*35c80*/  STL.64 [R1+0x2a28], R8 ;  /* 0x002a280801007387 */ /* 0x0041e80000100a00 */
[----:B0-----:R-:W2:Y:S04]  /*35c90*/  LDL.LU R8, [R1+0xb10] ;  /* 0x000b100001087983 */ /* 0x001ea80000300800 */
[----:B------:R-:W2:Y:S04]  /*35ca0*/  LDL.LU R9, [R1+0xb14] ;  /* 0x000b140001097983 */ /* 0x000ea80000300800 */
[----:B------:R-:W2:Y:S04]  /*35cb0*/  LDL.LU R10, [R1+0xb18] ;  /* 0x000b1800010a7983 */ /* 0x000ea80000300800 */
[----:B------:R-:W2:Y:S04]  /*35cc0*/  LDL.LU R11, [R1+0xb1c] ;  /* 0x000b1c00010b7983 */ /* 0x000ea80000300800 */
[----:B------:R-:W-:Y:S04]  /*35cd0*/  STL [R1+0x29dc], R3 ;  /* 0x0029dc0301007387 */ /* 0x000fe80000100800 */
[----:B------:R-:W-:Y:S01]  /*35ce0*/  STL [R1+0x29d8], R20 ;  /* 0x0029d81401007387 */ /* 0x000fe20000100800 */
[----:B------:R-:W-:-:S02]  /*35cf0*/  IMAD.MOV.U32 R22, RZ, RZ, R4 ;  /* 0x000000ffff167224 */ /* 0x000fc400078e0004 */
[----:B------:R-:W-:Y:S01]  /*35d00*/  IMAD.MOV.U32 R21, RZ, RZ, R5 ;  /* 0x000000ffff157224 */ /* 0x000fe200078e0005 */
[----:B--2---:R-:W-:-:S15]  /*35d10*/  HMMA.16816.F32 R8, R16, R4, R8 ;  /* 0x000000041008723c */ /* 0x004fde0000001808 */
[----:B------:R-:W-:-:S08]  /*35d20*/  NOP ;  /* 0x0000000000007918 */ /* 0x000fd00000000000 */
[----:B------:R-:W-:Y:S04]  /*35d30*/  STL.64 [R1+0x6b0], R8 ;  /* 0x0006b00801007387 */ /* 0x000fe80000100a00 */
[----:B------:R3:W-:Y:S02]  /*35d40*/  STL.64 [R1+0x6b8], R10 ;  /* 0x0006b80a01007387 */ /* 0x0007e40000100a00 */
[----:B---3--:R-:W-:Y:S02]  /*35d50*/  HMMA.16816.F32 R8, R16, R12, R24 ;  /* 0x0000000c1008723c */ /* 0x008fe40000001818 */
[----:B------:R-:W-:Y:S04]  /*35d60*/  STL [R1+0x2a9c], R22 ;  /* 0x002a9c1601007387 */ /* 0x000fe80000100800 */
[----:B------:R0:W-:Y:S04]  /*35d70*/  STL [R1+0x2a98], R21 ;  /* 0x002a981501007387 */ /* 0x0001e80000100800 */
[----:B------:R-:W2:-:S13]  /*35d80*/  LDL.LU R4, [R1+0xa90] ;  /* 0x000a900001047983 */ /* 0x000e9a0000300800 */
[----:B------:R-:W-:Y:S04]  /*35d90*/  STL.64 [R1+0x6a0], R8 ;  /* 0x0006a00801007387 */ /* 0x000fe80000100a00 */
[----:B------:R-:W-:Y:S04]  /*35da0*/  STL.64 [R1+0x6a8], R10 ;  /* 0x0006a80a01007387 */ /* 0x000fe80000100a00 */
[----:B------:R-:W2:Y:S04]  /*35db0*/  LDL.LU R5, [R1+0xa94] ;  /* 0x000a940001057983 */ /* 0x000ea80000300800 */
[----:B------:R-:W3:Y:S04]  /*35dc0*/  LDL.LU R6, [R1+0xa98] ;  /* 0x000a980001067983 */ /* 0x000ee80000300800 */
[----:B------:R-:W3:Y:S04]  /*35dd0*/  LDL.LU R7, [R1+0xa9c] ;  /* 0x000a9c0001077983 */ /* 0x000ee80000300800 */
[----:B------:R-:W4:Y:S04]  /*35de0*/  LDL.LU R24, [R1+0xaf0] ;  /* 0x000af00001187983 */ /* 0x000f280000300800 */
[----:B------:R-:W4:Y:S04]  /*35df0*/  LDL.LU R25, [R1+0xaf4] ;  /* 0x000af40001197983 */ /* 0x000f280000300800 */
[----:B------:R-:W4:Y:S04]  /*35e00*/  LDL.LU R26, [R1+0xaf8] ;  /* 0x000af800011a7983 */ /* 0x000f280000300800 */
[----:B------:R-:W4:Y:S04]  /*35e10*/  LDL.LU R27, [R1+0xafc] ;  /* 0x000afc00011b7983 */ /* 0x000f280000300800 */
[----:B0-----:R-:W4:Y:S04]  /*35e20*/  LDL.64 R20, [R1+0x90] ;  /* 0x0000900001147983 */ /* 0x001f280000100a00 */
[----:B---3--:R-:W-:Y:S04]  /*35e30*/  STL.64 [R1+0x2a38], R6 ;  /* 0x002a380601007387 */ /* 0x008fe80000100a00 */
[----:B--2---:R0:W-:Y:S04]  /*35e40*/  STL.64 [R1+0x2a30], R4 ;  /* 0x002a300401007387 */ /* 0x0041e80000100a00 */
[----:B0-----:R-:W2:Y:S04]  /*35e50*/  LDL.64 R4, [R1+0x40] ;  /* 0x0000400001047983 */ /* 0x001ea80000100a00 */
[----:B--2---:R0:W-:Y:S04]  /*35e60*/  STL.64 [R1+0x2a48], R4 ;  /* 0x002a480401007387 */ /* 0x0041e80000100a00 */
[----:B0-----:R-:W2:Y:S04]  /*35e70*/  LDL.64 R4, [R1+0x50] ;  /* 0x0000500001047983 */ /* 0x001ea80000100a00 */
[----:B--2---:R0:W-:Y:S04]  /*35e80*/  STL.64 [R1+0x2a60], R4 ;  /* 0x002a600401007387 */ /* 0x0041e80000100a00 */
[----:B0-----:R-:W2:Y:S04]  /*35e90*/  LDL.64 R4, [R1+0x60] ;  /* 0x0000600001047983 */ /* 0x001ea80000100a00 */
[----:B--2---:R-:W-:Y:S04]  /*35ea0*/  STL.64 [R1+0x2a78], R4 ;  /* 0x002a780401007387 */ /* 0x004fe80000100a00 */
[----:B------:R-:W2:Y:S04]  /*35eb0*/  LDL.64 R8, [R1+0x30] ;  /* 0x0000300001087983 */ /* 0x000ea80000100a00 */
        /* <DEDUP_REMOVED lines=9> */
[----:B------:R-:W2:Y:S04]  /*35f50*/  LDL.64 R4, [R1+0x70] ;  /* 0x0000700001047983 */ /* 0x000ea80000100a00 */
[----:B--2---:R0:W-:Y:S04]  /*35f60*/  STL.64 [R1+0x2a90], R4 ;  /* 0x002a900401007387 */ /* 0x0041e80000100a00 */
[----:B0-----:R-:W2:Y:S04]  /*35f70*/  LDL.64 R4, [R1+0x80] ;  /* 0x0000800001047983 */ /* 0x001ea80000100a00 */
[----:B---3--:R-:W-:Y:S04]  /*35f80*/  STL.64 [R1+0x2a58], R10 ;  /* 0x002a580a01007387 */ /* 0x008fe80000100a00 */
[----:B------:R0:W-:Y:S04]  /*35f90*/  STL.64 [R1+0x2a50], R8 ;  /* 0x002a500801007387 */ /* 0x0001e80000100a00 */
[----:B0-----:R-:W3:Y:S04]  /*35fa0*/  LDL.LU R8, [R1+0xab0] ;  /* 0x000ab00001087983 */ /* 0x001ee80000300800 */
[----:B------:R-:W3:Y:S04]  /*35fb0*/  LDL.LU R9, [R1+0xab4] ;  /* 0x000ab40001097983 */ /* 0x000ee80000300800 */
[----:B------:R-:W2:Y:S04]  /*35fc0*/  LDL.LU R10, [R1+0xab8] ;  /* 0x000ab800010a7983 */ /* 0x000ea80000300800 */
[----:B------:R-:W2:Y:S01]  /*35fd0*/  LDL.LU R11, [R1+0xabc] ;  /* 0x000abc00010b7983 */ /* 0x000ea20000300800 */
[----:B----4-:R-:W-:Y:S03]  /*35fe0*/  HMMA.16816.F32 R24, R16, R20, R24 ;  /* 0x000000141018723c */ /* 0x010fe60000001818 */
        /* <DEDUP_REMOVED lines=12> */
[----:B------:R-:W-:Y:S04]  /*360b0*/  STL.64 [R1+0x690], R24 ;  /* 0x0006901801007387 */ /* 0x000fe80000100a00 */
[----:B------:R0:W-:Y:S04]  /*360c0*/  STL.64 [R1+0x698], R26 ;  /* 0x0006981a01007387 */ /* 0x0001e80000100a00 */
[----:B0-----:R-:W3:Y:S04]  /*360d0*/  LDL.LU R27, [R1+0x2aa8] ;  /* 0x002aa800011b7983 */ /* 0x001ee80000300800 */
[----:B------:R-:W4:Y:S01]  /*360e0*/  LDL.LU.64 R24, [R1+0x2aa0] ;  /* 0x002aa00001187983 */ /* 0x000f220000300a00 */
[----:B------:R-:W-:-:S02]  /*360f0*/  IMAD.MOV.U32 R26, RZ, RZ, R20 ;  /* 0x000000ffff1a7224 */ /* 0x000fc400078e0014 */
[----:B------:R-:W-:Y:S01]  /*36100*/  IMAD.MOV.U32 R23, RZ, RZ, R21 ;  /* 0x000000ffff177224 */ /* 0x000fe200078e0015 */
[----:B------:R-:W2:Y:S04]  /*36110*/  LDL.LU R22, [R1+0x2a9c] ;  /* 0x002a9c0001167983 */ /* 0x000ea80000300800 */
[----:B------:R-:W2:Y:S01]  /*36120*/  LDL.LU R21, [R1+0x2a98] ;  /* 0x002a980001157983 */ /* 0x000ea20000300800 */
[----:B------:R-:W-:Y:S03]  /*36130*/  HMMA.16816.F32 R12, R16, R4, R12 ;  /* 0x00000004100c723c */ /* 0x000fe6000000180c */
[----:B---3--:R-:W-:Y:S04]  /*36140*/  STL.64 [R1+0x2a08], R26 ;  /* 0x002a081a01007387 */ /* 0x008fe80000100a00 */
[----:B----4-:R0:W-:Y:S04]  /*36150*/  STL.64 [R1+0x2a00], R24 ;  /* 0x002a001801007387 */ /* 0x0101e80000100a00 */
[----:B0-----:R-:W3:Y:S04]  /*36160*/  LDL.LU R24, [R1+0xa70] ;  /* 0x000a700001187983 */ /* 0x001ee80000300800 */
[----:B------:R-:W3:Y:S04]  /*36170*/  LDL.LU R25, [R1+0xa74] ;  /* 0x000a740001197983 */ /* 0x000ee80000300800 */
[----:B------:R-:W4:Y:S04]  /*36180*/  LDL.LU R26, [R1+0xa78] ;  /* 0x000a7800011a7983 */ /* 0x000f280000300800 */
        /* <DEDUP_REMOVED lines=8> */
[----:B------:R-:W-:Y:S04]  /*36210*/  STL.64 [R1+0x680], R12 ;  /* 0x0006800c01007387 */ /* 0x000fe80000100a00 */
[----:B------:R0:W-:Y:S02]  /*36220*/  STL.64 [R1+0x688], R14 ;  /* 0x0006880e01007387 */ /* 0x0001e40000100a00 */
[----:B0-----:R-:W-:-:S02]  /*36230*/  IMAD.MOV.U32 R15, RZ, RZ, R4 ;  /* 0x000000ffff0f7224 */ /* 0x001fc400078e0004 */
        /* <DEDUP_REMOVED lines=50> */
[----:B------:R-:W3:-:S15]  /*36560*/  LDL.LU.64 R24, [R1+0x2a00] ;  /* 0x002a000001187983 */ /* 0x000ede0000300a00 */
[----:B------:R-:W-:-:S02]  /*36570*/  NOP ;  /* 0x0000000000007918 */ /* 0x000fc40000000000 */
[----:B------:R-:W-:Y:S04]  /*36580*/  STL.64 [R1+0x610], R8 ;  /* 0x0006100801007387 */ /* 0x000fe80000100a00 */
[----:B------:R0:W-:Y:S04]  /*36590*/  STL.64 [R1+0x618], R10 ;  /* 0x0006180a01007387 */ /* 0x0001e80000100a00 */
[----:B0-----:R-:W4:Y:S04]  /*365a0*/  LDL.LU.64 R10, [R1+0x29f8] ;  /* 0x0029f800010a7983 */ /* 0x001f280000300a00 */
[----:B------:R-:W4:Y:S04]  /*365b0*/  LDL.LU.64 R8, [R1+0x29f0] ;  /* 0x0029f00001087983 */ /* 0x000f280000300a00 */
[----:B--2---:R-:W-:Y:S04]  /*365c0*/  STL [R1+0x29b8], R27 ;  /* 0x0029b81b01007387 */ /* 0x004fe80000100800 */
[----:B---3--:R-:W-:Y:S01]  /*365d0*/  STL.64 [R1+0x29b0], R24 ;  /* 0x0029b01801007387 */ /* 0x008fe20000100a00 */
[----:B----4-:R-:W-:-:S15]  /*365e0*/  HMMA.16816.F32 R8, R16, R24, R8 ;  /* 0x000000181008723c */ /* 0x010fde0000001808 */
[----:B------:R-:W-:-:S08]  /*365f0*/  NOP ;  /* 0x0000000000007918 */ /* 0x000fd00000000000 */
[----:B------:R0:W-:Y:S04]  /*36600*/  STL.64 [R1+0x600], R8 ;  /* 0x0006000801007387 */ /* 0x0001e80000100a00 */
[----:B------:R1:W-:Y:S04]  /*36610*/  STL.64 [R1+0x608], R10 ;  /* 0x0006080a01007387 */ /* 0x0003e80000100a00 */
[----:B0-----:R-:W2:Y:S04]  /*36620*/  LDL.LU R8, [R1+0x1f0] ;  /* 0x0001f00001087983 */ /* 0x001ea80000300800 */
[----:B------:R-:W2:Y:S04]  /*36630*/  LDL.LU R9, [R1+0x1f4] ;  /* 0x0001f40001097983 */ /* 0x000ea80000300800 */
[----:B-1----:R-:W3:Y:S04]  /*36640*/  LDL.LU R10, [R1+0x1f8] ;  /* 0x0001f800010a7983 */ /* 0x002ee80000300800 */
        /* <DEDUP_REMOVED lines=9> */
[----:B0-----:R-:W2:Y:S04]  /*366e0*/  LDL.64 R8, [R1+0x10] ;  /* 0x0000100001087983 */ /* 0x001ea80000100a00 */
[----:B--2---:R0:W-:Y:S02]  /*366f0*/  STL.64 [R1+0x28a0], R8 ;  /* 0x0028a00801007387 */ /* 0x0041e40000100a00 */
[----:B0-----:R-:W-:-:S02]  /*36700*/  IMAD.MOV.U32 R8, RZ, RZ, R4 ;  /* 0x000000ffff087224 */ /* 0x001fc400078e0004 */
[----:B------:R-:W-:Y:S01]  /*36710*/  IMAD.MOV.U32 R9, RZ, RZ, R5 ;  /* 0x000000ffff097224 */ /* 0x000fe200078e0005 */
[----:B------:R-:W2:Y:S04]  /*36720*/  LDL.LU R4, [R1+0x29ec] ;  /* 0x0029ec0001047983 */ /* 0x000ea80000300800 */
[----:B------:R-:W2:Y:S04]  /*36730*/  LDL.LU R5, [R1+0x29e8] ;  /* 0x0029e80001057983 */ /* 0x000ea80000300800 */
[----:B------:R0:W-:Y:S02]  /*36740*/  STL.64 [R1+0x28b8], R8 ;  /* 0x0028b80801007387 */ /* 0x0001e40000100a00 */
[----:B0-----:R-:W-:-:S02]  /*36750*/  IMAD.MOV.U32 R8, RZ, RZ, R7 ;  /* 0x000000ffff087224 */ /* 0x001fc400078e0007 */
[----:B------:R-:W-:Y:S01]  /*36760*/  IMAD.MOV.U32 R9, RZ, RZ, R6 ;  /* 0x000000ffff097224 */ /* 0x000fe200078e0006 */
[----:B------:R-:W3:Y:S04]  /*36770*/  LDL.LU R7, [R1+0x29e4] ;  /* 0x0029e40001077983 */ /* 0x000ee80000300800 */
[----:B------:R-:W3:Y:S04]  /*36780*/  LDL.LU R6, [R1+0x29e0] ;  /* 0x0029e00001067983 */ /* 0x000ee80000300800 */
[----:B------:R0:W-:Y:S04]  /*36790*/  STL.64 [R1+0x28d0], R8 ;  /* 0x0028d00801007387 */ /* 0x0001e80000100a00 */
[----:B0-----:R-:W2:Y:S04]  /*367a0*/  LDL.LU R8, [R1+0xa30] ;  /* 0x000a300001087983 */ /* 0x001ea80000300800 */
[----:B------:R-:W2:Y:S04]  /*367b0*/  LDL.LU R9, [R1+0xa34] ;  /* 0x000a340001097983 */ /* 0x000ea80000300800 */
[----:B------:R-:W2:Y:S04]  /*367c0*/  LDL.LU R10, [R1+0xa38] ;  /* 0x000a3800010a7983 */ /* 0x000ea80000300800 */
[----:B------:R-:W2:Y:S02]  /*367d0*/  LDL.LU R11, [R1+0xa3c] ;  /* 0x000a3c00010b7983 */ /* 0x000ea40000300800 */
[----:B--2---:R-:W-:Y:S07]  /*367e0*/  HMMA.16816.F32 R16, R16, R4, R8 ;  /* 0x000000041010723c */ /* 0x004fee0000001808 */
[----:B------:R-:W-:-:S02]  /*367f0*/  IMAD.MOV.U32 R8, RZ, RZ, R3 ;  /* 0x000000ffff087224 */ /* 0x000fc400078e0003 */
[----:B------:R-:W-:Y:S01]  /*36800*/  IMAD.MOV.U32 R9, RZ, RZ, R20 ;  /* 0x000000ffff097224 */ /* 0x000fe200078e0014 */
[----:B------:R-:W2:-:S13]  /*36810*/  LDL.LU R3, [R1+0x29dc] ;  /* 0x0029dc0001037983 */ /* 0x000e9a0000300800 */
[----:B------:R-:W-:Y:S04]  /*36820*/  STL.64 [R1+0x5c0], R16 ;  /* 0x0005c01001007387 */ /* 0x000fe80000100a00 */
[----:B------:R-:W-:Y:S04]  /*36830*/  STL.64 [R1+0x5c8], R18 ;  /* 0x0005c81201007387 */ /* 0x000fe80000100a00 */
[----:B------:R-:W4:Y:S04]  /*36840*/  LDL.LU R20, [R1+0x29d8] ;  /* 0x0029d80001147983 */ /* 0x000f280000300800 */
[----:B------:R-:W-:Y:S04]  /*36850*/  STL.64 [R1+0x28e8], R8 ;  /* 0x0028e80801007387 */ /* 0x000fe80000100a00 */
[----:B---3--:R-:W-:Y:S04]  /*36860*/  STL.64 [R1+0x28b0], R6 ;  /* 0x0028b00601007387 */ /* 0x008fe80000100a00 */
[----:B------:R0:W-:Y:S04]  /*36870*/  STL.64 [R1+0x28a8], R4 ;  /* 0x0028a80401007387 */ /* 0x0001e80000100a00 */
[----:B0-----:R-:W3:Y:S04]  /*36880*/  LDL.LU R4, [R1+0x310] ;  /* 0x0003100001047983 */ /* 0x001ee80000300800 */
[----:B------:R-:W3:Y:S04]  /*36890*/  LDL.LU R5, [R1+0x314] ;  /* 0x0003140001057983 */ /* 0x000ee80000300800 */
[----:B------:R-:W2:Y:S04]  /*368a0*/  LDL.LU R6, [R1+0x318] ;  /* 0x0003180001067983 */ /* 0x000ea80000300800 */
[----:B------:R-:W2:Y:S01]  /*368b0*/  LDL.LU R7, [R1+0x31c] ;  /* 0x00031c0001077983 */ /* 0x000ea20000300800 */
[----:B------:R-:W-:-:S02]  /*368c0*/  IMAD.MOV.U32 R8, RZ, RZ, R29 ;  /* 0x000000ffff087224 */ /* 0x000fc400078e001d */
        /* <DEDUP_REMOVED lines=45> */
[----:B------:R-:W4:Y:S04]  /*36ba0*/  LDL.64 R8, [R1+0xa0] ;  /* 0x0000a00001087983 */ /* 0x000f280000100a00 */
[----:B----4-:R0:W-:Y:S02]  /*36bb0*/  STL.64 [R1+0x2978], R8 ;  /* 0x0029780801007387 */ /* 0x0101e40000100a00 */
[----:B0-----:R-:W-:-:S02]  /*36bc0*/  IMAD.MOV.U32 R8, RZ, RZ, R22 ;  /* 0x000000ffff087224 */ /* 0x001fc400078e0016 */
        /* <DEDUP_REMOVED lines=36> */
[----:B------:R-:W-:-:S07]  /*36e10*/  IMAD.MOV.U32 R21, RZ, RZ, R0 ;  /* 0x000000ffff157224 */ /* 0x000fce00078e0000 */
[C---:B----4-:R-:W-:Y:S01]  /*36e20*/  HMMA.16816.F32 R20, R12.reuse, R20, R24 ;  /* 0x000000140c14723c */ /* 0x050fe20000001818 */
        /* <DEDUP_REMOVED lines=16> */
[----:B0-----:R-:W2:Y:S01]  /*36f30*/  LDL.LU.64 R20, [R1+0x29a8] ;  /* 0x0029a80001147983 */ /* 0x001ea20000300a00 */
[----:B------:R-:W-:Y:S01]  /*36f40*/  IMAD.MOV.U32 R9, RZ, RZ, R3 ;  /* 0x000000ffff097224 */ /* 0x000fe200078e0003 */
[----:B--2---:R-:W-:-:S15]  /*36f50*/  HMMA.16816.F32 R16, R12, R20, R16 ;  /* 0x000000140c10723c */ /* 0x004fde0000001810 */
[----:B------:R-:W-:-:S08]  /*36f60*/  NOP ;  /* 0x0000000000007918 */ /* 0x000fd00000000000 */
[----:B------:R-:W-:Y:S04]  /*36f70*/  STL.64 [R1+0x710], R16 ;  /* 0x0007101001007387 */ /* 0x000fe80000100a00 */
[----:B------:R-:W-:Y:S04]  /*36f80*/  STL.64 [R1+0x718], R18 ;  /* 0x0007181201007387 */ /* 0x000fe80000100a00 */
[----:B---3--:R-:W0:Y:S01]  /*36f90*/  LDSM.16.MT88.4 R16, [R27+UR4+0x4100] ;  /* 0x004100041b10783b */ /* 0x008e220008004200 */
[C---:B------:R-:W-:Y:S03]  /*36fa0*/  HMMA.16816.F32 R8, R12.reuse, R8, R4 ;  /* 0x000000080c08723c */ /* 0x040fe60000001804 */
[----:B------:R-:W-:Y:S04]  /*36fb0*/  STL [R1+0x2768], R27 ;  /* 0x0027681b01007387 */ /* 0x000fe80000100800 */
[----:B0-----:R-:W-:Y:S04]  /*36fc0*/  STL.64 [R1+0x2750], R18 ;  /* 0x0027501201007387 */ /* 0x001fe80000100a00 */
[----:B------:R0:W-:Y:S04]  /*36fd0*/  STL.64 [R1+0x2748], R16 ;  /* 0x0027481001007387 */ /* 0x0001e80000100a00 */
[----:B0-----:R-:W2:Y:S04]  /*36fe0*/  LDL.LU R16, [R1+0x300] ;  /* 0x0003000001107983 */ /* 0x001ea80000300800 */
[----:B------:R-:W2:Y:S04]  /*36ff0*/  LDL.LU R17, [R1+0x304] ;  /* 0x0003040001117983 */ /* 0x000ea80000300800 */
[----:B------:R-:W2:Y:S04]  /*37000*/  LDL.LU R18, [R1+0x308] ;  /* 0x0003080001127983 */ /* 0x000ea80000300800 */
[----:B------:R-:W2:Y:S04]  /*37010*/  LDL.LU R19, [R1+0x30c] ;  /* 0x00030c0001137983 */ /* 0x000ea80000300800 */
        /* <DEDUP_REMOVED lines=75> */
[----:B0-----:R-:W2:Y:S02]  /*374d0*/  LDL.LU.64 R8, [R1+0x28a0] ;  /* 0x0028a00001087983 */ /* 0x001ea40000300a00 */
[----:B--2---:R-:W-:-:S15]  /*374e0*/  HMMA.16816.F32 R16, R12, R8, R16 ;  /* 0x000000080c10723c */ /* 0x004fde0000001810 */
[----:B------:R-:W-:-:S08]  /*374f0*/  NOP ;  /* 0x0000000000007918 */ /* 0x000fd00000000000 */
[----:B------:R0:W-:Y:S04]  /*37500*/  STL.64 [R1+0x4f0], R16 ;  /* 0x0004f01001007387 */ /* 0x0001e80000100a00 */
[----:B------:R-:W-:Y:S04]  /*37510*/  STL.64 [R1+0x4f8], R18 ;  /* 0x0004f81201007387 */ /* 0x000fe80000100a00 */
[----:B-1----:R-:W4:Y:S01]  /*37520*/  LDL.LU.64 R10, [R1+0x2898] ;  /* 0x00289800010a7983 */ /* 0x002f220000300a00 */
[----:B0-----:R-:W-:Y:S02]  /*37530*/  IMAD.MOV.U32 R17, RZ, RZ, R8 ;  /* 0x000000ffff117224 */ /* 0x001fe400078e0008 */
[----:B------:R-:W-:-:S02]  /*37540*/  IMAD.MOV.U32 R16, RZ, RZ, R9 ;  /* 0x000000ffff107224 */ /* 0x000fc400078e0009 */
[----:B------:R-:W4:Y:S02]  /*37550*/  LDL.LU.64 R8, [R1+0x2890] ;  /* 0x0028900001087983 */ /* 0x000f240000300a00 */
[----:B----4-:R-:W-:-:S15]  /*37560*/  HMMA.16816.F32 R8, R12, R24, R8 ;  /* 0x000000180c08723c */ /* 0x010fde0000001808 */
[----:B------:R-:W-:-:S08]  /*37570*/  NOP ;  /* 0x0000000000007918 */ /* 0x000fd00000000000 */
[----:B------:R-:W-:Y:S04]  /*37580*/  STL.64 [R1+0x4e0], R8 ;  /* 0x0004e00801007387 */ /* 0x000fe80000100a00 */
[----:B------:R0:W-:Y:S04]  /*37590*/  STL.64 [R1+0x4e8], R10 ;  /* 0x0004e80a01007387 */ /* 0x0001e80000100a00 */
[----:B0-----:R-:W3:Y:S04]  /*375a0*/  LDL.LU.64 R10, [R1+0x2888] ;  /* 0x00288800010a7983 */ /* 0x001ee80000300a00 */
[----:B------:R-:W3:Y:S04]  /*375b0*/  LDL.LU.64 R8, [R1+0x2880] ;  /* 0x0028800001087983 */ /* 0x000ee80000300a00 */
[----:B------:R0:W-:Y:S04]  /*375c0*/  STL [R1+0x2770], R24 ;  /* 0x0027701801007387 */ /* 0x0001e80000100800 */
[----:B------:R1:W-:Y:S04]  /*375d0*/  STL [R1+0x276c], R25 ;  /* 0x00276c1901007387 */ /* 0x0003e80000100800 */
[----:B0-----:R-:W2:Y:S04]  /*375e0*/  LDL.LU R24, [R1+0xb40] ;  /* 0x000b400001187983 */ /* 0x001ea80000300800 */
[----:B-1----:R-:W2:Y:S04]  /*375f0*/  LDL.LU R25, [R1+0xb44] ;  /* 0x000b440001197983 */ /* 0x002ea80000300800 */
[----:B------:R-:W2:Y:S04]  /*37600*/  LDL.LU R26, [R1+0xb48] ;  /* 0x000b4800011a7983 */ /* 0x000ea80000300800 */
[----:B------:R-:W2:Y:S01]  /*37610*/  LDL.LU R27, [R1+0xb4c] ;  /* 0x000b4c00011b7983 */ /* 0x000ea20000300800 */
[----:B---3--:R-:W-:Y:S03]  /*37620*/  HMMA.16816.F32 R12, R12, R4, R8 ;  /* 0x000000040c0c723c */ /* 0x008fe60000001808 */
[----:B------:R-:W3:Y:S04]  /*37630*/  LDL.LU.64 R10, [R1+0x2878] ;  /* 0x00287800010a7983 */ /* 0x000ee80000300a00 */
[----:B------:R-:W3:-:S15]  /*37640*/  LDL.LU.64 R8, [R1+0x2870] ;  /* 0x0028700001087983 */ /* 0x000ede0000300a00 */
[----:B------:R-:W-:-:S01]  /*37650*/  NOP ;  /* 0x0000000000007918 */ /* 0x000fc20000000000 */
[----:B------:R0:W-:Y:S04]  /*37660*/  STL.64 [R1+0x4d0], R12 ;  /* 0x0004d00c01007387 */ /* 0x0001e80000100a00 */
[----:B------:R-:W-:Y:S04]  /*37670*/  STL.64 [R1+0x4d8], R14 ;  /* 0x0004d80e01007387 */ /* 0x000fe80000100a00 */
[----:B0-----:R-:W3:Y:S04]  /*37680*/  LDL.64 R12, [R1+0xe0] ;  /* 0x0000e000010c7983 */ /* 0x001ee80000100a00 */
[----:B------:R-:W-:Y:S04]  /*37690*/  STL.64 [R1+0x2760], R6 ;  /* 0x0027600601007387 */ /* 0x000fe80000100a00 */
[----:B------:R0:W-:Y:S04]  /*376a0*/  STL.64 [R1+0x2758], R4 ;  /* 0x0027580401007387 */ /* 0x0001e80000100a00 */
[----:B0-----:R-:W3:Y:S04]  /*376b0*/  LDL.LU R4, [R1+0xb50] ;  /* 0x000b500001047983 */ /* 0x001ee80000300800 */
[----:B------:R-:W3:Y:S04]  /*376c0*/  LDL.LU R5, [R1+0xb54] ;  /* 0x000b540001057983 */ /* 0x000ee80000300800 */
[----:B------:R-:W3:Y:S04]  /*376d0*/  LDL.LU R6, [R1+0xb58] ;  /* 0x000b580001067983 */ /* 0x000ee80000300800 */
[----:B------:R-:W3:Y:S01]  /*376e0*/  LDL.LU R7, [R1+0xb5c] ;  /* 0x000b5c0001077983 */ /* 0x000ee20000300800 */
[----:B------:R-:W-:Y:S01]  /*376f0*/  IMAD.MOV.U32 R3, RZ, RZ, R21 ;  /* 0x000000ffff037224 */ /* 0x000fe200078e0015 */
[----:B---3--:R-:W-:-:S15]  /*37700*/  HMMA.16816.F32 R4, R8, R12, R4 ;  /* 0x0000000c0804723c */ /* 0x008fde0000001804 */
[----:B------:R-:W-:-:S08]  /*37710*/  NOP ;  /* 0x0000000000007918 */ /* 0x000fd00000000000 */
[----:B------:R0:W-:Y:S04]  /*37720*/  STL.64 [R1+0x1f0], R4 ;  /* 0x0001f00401007387 */ /* 0x0001e80000100a00 */
[----:B------:R-:W-:Y:S01]  /*37730*/  STL.64 [R1+0x1f8], R6 ;  /* 0x0001f80601007387 */ /* 0x000fe20000100a00 */
[----:B0-----:R-:W-:Y:S02]  /*37740*/  IMAD.MOV.U32 R5, RZ, RZ, R12 ;  /* 0x000000ffff057224 */ /* 0x001fe400078e000c */
[----:B------:R-:W-:Y:S02]  /*37750*/  IMAD.MOV.U32 R4, RZ, RZ, R13 ;  /* 0x000000ffff047224 */ /* 0x000fe400078e000d */
[----:B------:R-:W0:Y:S04]  /*37760*/  LDSM.16.MT88.4 R12, [R29+UR4+0x4180] ;  /* 0x004180041d0c783b */ /* 0x000e280008004200 */
[----:B------:R-:W-:Y:S04]  /*37770*/  STL [R1+0x2778], R4 ;  /* 0x0027780401007387 */ /* 0x000fe80000100800 */
[----:B------:R2:W-:Y:S02]  /*37780*/  STL [R1+0x2774], R5 ;  /* 0x0027740501007387 */ /* 0x0005e40000100800 */
[----:B--2---:R-:W-:Y:S07]  /*37790*/  HMMA.16816.F32 R4, R8, R20, R24 ;  /* 0x000000140804723c */ /* 0x004fee0000001818 */
[----:B------:R-:W-:-:S15]  /*377a0*/  IMAD.MOV.U32 R26, RZ, RZ, R20 ;  /* 0x000000ffff1a7224 */ /* 0x000fde00078e0014 */
[----:B------:R-:W-:-:S01]  /*377b0*/  NOP ;  /* 0x0000000000007918 */ /* 0x000fc20000000000 */
[----:B------:R-:W-:Y:S04]  /*377c0*/  STL.64 [R1+0x1e0], R4 ;  /* 0x0001e00401007387 */ /* 0x000fe80000100a00 */
[----:B------:R-:W-:Y:S04]  /*377d0*/  STL.64 [R1+0x1e8], R6 ;  /* 0x0001e80601007387 */ /* 0x000fe80000100a00 */
[----:B------:R-:W-:Y:S04]  /*377e0*/  STL [R1+0x2780], R3 ;  /* 0x0027800301007387 */ /* 0x000fe80000100800 */
[----:B------:R-:W-:Y:S04]  /*377f0*/  STL [R1+0x277c], R26 ;  /* 0x00277c1a01007387 */ /* 0x000fe80000100800 */
[----:B------:R-:W-:Y:S04]  /*37800*/  STL [R1+0x2784], R29 ;  /* 0x0027841d01007387 */ /* 0x000fe80000100800 */
[----:B0-----:R-:W-:Y:S04]  /*37810*/  STL.64 [R1+0x2608], R14 ;  /* 0x0026080e01007387 */ /* 0x001fe80000100a00 */
[----:B------:R0:W-:Y:S02]  /*37820*/  STL.64 [R1+0x2600], R12 ;  /* 0x0026000c01007387 */ /* 0x0001e40000100a00 */
[----:B0-----:R-:W-:-:S02]  /*37830*/  IMAD.MOV.U32 R12, RZ, RZ, R17 ;  /* 0x000000ffff0c7224 */ /* 0x001fc400078e0011 */
[----:B------:R-:W-:-:S05]  /*37840*/  IMAD.MOV.U32 R13, RZ, RZ, R16 ;  /* 0x000000ffff0d7224 */ /* 0x000fca00078e0010 */
[----:B------:R0:W-:Y:S04]  /*37850*/  STL.64 [R1+0x27b8], R12 ;  /* 0x0027b80c01007387 */ /* 0x0001e80000100a00 */
[----:B------:R-:W2:Y:S04]  /*37860*/  LDL.LU R20, [R1+0xb70] ;  /* 0x000b700001147983 */ /* 0x000ea80000300800 */
        /* <DEDUP_REMOVED lines=8> */
[----:B----4-:R0:W-:Y:S04]  /*378f0*/  STL.64 [R1+0x27c0], R12 ;  /* 0x0027c00c01007387 */ /* 0x0101e80000100a00 */
[----:B0-----:R-:W2:Y:S04]  /*37900*/  LDL.64 R12, [R1+0x40] ;  /* 0x00004000010c7983 */ /* 0x001ea80000100a00 */
[----:B--2---:R0:W-:Y:S04]  /*37910*/  STL.64 [R1+0x27d8], R12 ;  /* 0x0027d80c01007387 */ /* 0x0041e80000100a00 */
[----:B0-----:R-:W2:Y:S04]  /*37920*/  LDL.64 R12, [R1+0x50] ;  /* 0x00005000010c7983 */ /* 0x001ea80000100a00 */
[----:B--2---:R0:W-:Y:S04]  /*37930*/  STL.64 [R1+0x27f0], R12 ;  /* 0x0027f00c01007387 */ /* 0x0041e80000100a00 */
[----:B0-----:R-:W2:Y:S04]  /*37940*/  LDL.64 R12, [R1+0x60] ;  /* 0x00006000010c7983 */ /* 0x001ea80000100a00 */
[----:B--2---:R-:W-:Y:S04]  /*37950*/  STL.64 [R1+0x2808], R12 ;  /* 0x0028080c01007387 */ /* 0x004fe80000100a00 */
[----:B---3--:R-:W-:Y:S04]  /*37960*/  STL.64 [R1+0x2798], R22 ;  /* 0x0027981601007387 */ /* 0x008fe80000100a00 */
[----:B------:R0:W-:Y:S04]  /*37970*/  STL.64 [R1+0x2790], R20 ;  /* 0x0027901401007387 */ /* 0x0001e80000100a00 */
[----:B0-----:R-:W2:Y:S04]  /*37980*/  LDL.64 R20, [R1+0x20] ;  /* 0x0000200001147983 */ /* 0x001ea80000100a00 */
[----:B--2---:R0:W-:Y:S04]  /*37990*/  STL.64 [R1+0x27b0], R20 ;  /* 0x0027b01401007387 */ /* 0x0041e80000100a00 */
[----:B0-----:R-:W2:Y:S04]  /*379a0*/  LDL.64 R20, [R1+0x30] ;  /* 0x0000300001147983 */ /* 0x001ea80000100a00 */
        /* <DEDUP_REMOVED lines=9> */
[----:B--2---:R-:W-:Y:S04]  /*37a40*/  STL.64 [R1+0x2830], R26 ;  /* 0x0028301a01007387 */ /* 0x004fe80000100a00 */
[----:B----4-:R0:W-:Y:S04]  /*37a50*/  STL.64 [R1+0x2828], R24 ;  /* 0x0028281801007387 */ /* 0x0101e80000100a00 */
[----:B0-----:R-:W2:Y:S04]  /*37a60*/  LDL.64 R24, [R1+0x90] ;  /* 0x0000900001187983 */ /* 0x001ea80000100a00 */
[----:B--2---:R0:W-:Y:S04]  /*37a70*/  STL.64 [R1+0x2840], R24 ;  /* 0x0028401801007387 */ /* 0x0041e80000100a00 */
[----:B------:R-:W2:Y:S04]  /*37a80*/  LDL.LU R16, [R1+0xc10] ;  /* 0x000c100001107983 */ /* 0x000ea80000300800 */
[----:B------:R-:W2:Y:S04]  /*37a90*/  LDL.LU R17, [R1+0xc14] ;  /* 0x000c140001117983 */ /* 0x000ea80000300800 */
[----:B------:R-:W4:Y:S04]  /*37aa0*/  LDL.LU R18, [R1+0xc18] ;  /* 0x000c180001127983 */ /* 0x000f280000300800 */
[----:B------:R-:W4:Y:S04]  /*37ab0*/  LDL.LU R19, [R1+0xc1c] ;  /* 0x000c1c0001137983 */ /* 0x000f280000300800 */
[----:B------:R-:W3:Y:S04]  /*37ac0*/  LDL.LU R4, [R1+0xc20] ;  /* 0x000c200001047983 */ /* 0x000ee80000300800 */
[----:B------:R-:W3:Y:S04]  /*37ad0*/  LDL.LU R5, [R1+0xc24] ;  /* 0x000c240001057983 */ /* 0x000ee80000300800 */
[----:B------:R-:W3:Y:S04]  /*37ae0*/  LDL.LU R6, [R1+0xc28] ;  /* 0x000c280001067983 */ /* 0x000ee80000300800 */
[----:B------:R-:W3:Y:S01]  /*37af0*/  LDL.LU R7, [R1+0xc2c] ;  /* 0x000c2c0001077983 */ /* 0x000ee20000300800 */
[----:B0-----:R-:W-:-:S02]  /*37b00*/  IMAD.MOV.U32 R24, RZ, RZ, R2 ;  /* 0x000000ffff187224 */ /* 0x001fc400078e0002 */
[----:B------:R-:W-:Y:S01]  /*37b10*/  IMAD.MOV.U32 R25, RZ, RZ, R0 ;  /* 0x000000ffff197224 */ /* 0x000fe200078e0000 */
[----:B----4-:R-:W-:Y:S04]  /*37b20*/  STL.64 [R1+0x2868], R18 ;  /* 0x0028681201007387 */ /* 0x010fe80000100a00 */
[----:B--2---:R0:W-:Y:S04]  /*37b30*/  STL.64 [R1+0x2860], R16 ;  /* 0x0028601001007387 */ /* 0x0041e80000100a00 */
[----:B0-----:R-:W2:Y:S04]  /*37b40*/  LDL.64 R16, [R1+0xc0] ;  /* 0x0000c00001107983 */ /* 0x001ea80000100a00 */
[----:B------:R0:W-:Y:S04]  /*37b50*/  STL.64 [R1+0x2858], R24 ;  /* 0x0028581801007387 */ /* 0x0001e80000100a00 */
[----:B------:R-:W4:Y:S04]  /*37b60*/  LDL.64 R12, [R1+0x70] ;  /* 0x00007000010c7983 */ /* 0x000f280000100a00 */
[----:B0-----:R-:W2:Y:S04]  /*37b70*/  LDL.64 R24, [R1+0xb0] ;  /* 0x0000b00001187983 */ /* 0x001ea80000100a00 */
[----:B----4-:R0:W-:Y:S04]  /*37b80*/  STL.64 [R1+0x2820], R12 ;  /* 0x0028200c01007387 */ /* 0x0101e80000100a00 */
[----:B0-----:R-:W4:Y:S04]  /*37b90*/  LDL.64 R12, [R1+0x80] ;  /* 0x00008000010c7983 */ /* 0x001f280000100a00 */
[----:B----4-:R0:W-:Y:S04]  /*37ba0*/  STL.64 [R1+0x2838], R12 ;  /* 0x0028380c01007387 */ /* 0x0101e80000100a00 */
[----:B0-----:R-:W4:Y:S04]  /*37bb0*/  LDL.LU R12, [R1+0xbf0] ;  /* 0x000bf000010c7983 */ /* 0x001f280000300800 */
[----:B------:R-:W4:Y:S04]  /*37bc0*/  LDL.LU R13, [R1+0xbf4] ;  /* 0x000bf400010d7983 */ /* 0x000f280000300800 */
[----:B------:R-:W3:Y:S04]  /*37bd0*/  LDL.LU R14, [R1+0xbf8] ;  /* 0x000bf800010e7983 */ /* 0x000ee80000300800 */
[----:B------:R-:W3:Y:S04]  /*37be0*/  LDL.LU R15, [R1+0xbfc] ;  /* 0x000bfc00010f7983 */ /* 0x000ee80000300800 */
[----:B---3--:R-:W-:Y:S04]  /*37bf0*/  STL.64 [R1+0x2850], R14 ;  /* 0x0028500e01007387 */ /* 0x008fe80000100a00 */
[----:B----4-:R0:W-:Y:S04]  /*37c00*/  STL.64 [R1+0x2848], R12 ;  /* 0x0028480c01007387 */ /* 0x0101e80000100a00 */
        /* <DEDUP_REMOVED lines=8> */
[----:B------:R-:W3:Y:S04]  /*37c90*/  LDL.LU R22, [R1+0xbb8] ;  /* 0x000bb80001167983 */ /* 0x000ee80000300800 */
[----:B------:R-:W3:Y:S01]  /*37ca0*/  LDL.LU R23, [R1+0xbbc] ;  /* 0x000bbc0001177983 */ /* 0x000ee20000300800 */
[----:B--2---:R-:W-:Y:S03]  /*37cb0*/  HMMA.16816.F32 R4, R8, R16, R4 ;  /* 0x000000100804723c */ /* 0x004fe60000001804 */
[----:B---3--:R-:W-:Y:S04]  /*37cc0*/  STL.64 [R1+0x2800], R22 ;  /* 0x0028001601007387 */ /* 0x008fe80000100a00 */
[----:B----4-:R0:W-:Y:S04]  /*37cd0*/  STL.64 [R1+0x27f8], R20 ;  /* 0x0027f81401007387 */ /* 0x0101e80000100a00 */
        /* <DEDUP_REMOVED lines=12> */
[----:B------:R-:W3:Y:S01]  /*37da0*/  LDL.LU.64 R18, [R1+0x2868] ;  /* 0x0028680001127983 */ /* 0x000ee20000300a00 */
[----:B0-----:R-:W-:-:S02]  /*37db0*/  IMAD.MOV.U32 R7, RZ, RZ, R16 ;  /* 0x000000ffff077224 */ /* 0x001fc400078e0010 */
[----:B------:R-:W-:Y:S02]  /*37dc0*/  IMAD.MOV.U32 R6, RZ, RZ, R17 ;  /* 0x000000ffff067224 */ /* 0x000fe400078e0011 */
[----:B------:R-:W3:Y:S04]  /*37dd0*/  LDL.LU.64 R16, [R1+0x2860] ;  /* 0x0028600001107983 */ /* 0x000ee80000300a00 */
[----:B------:R-:W-:Y:S01]  /*37de0*/  STL [R1+0x2788], R7 ;  /* 0x0027880701007387 */ /* 0x000fe20000100800 */
[----:B---3--:R-:W-:-:S15]  /*37df0*/  HMMA.16816.F32 R16, R8, R24, R16 ;  /* 0x000000180810723c */ /* 0x008fde0000001810 */
[----:B------:R-:W-:-:S08]  /*37e00*/  NOP ;  /* 0x0000000000007918 */ /* 0x000fd00000000000 */
[----:B------:R0:W-:Y:S04]  /*37e10*/  STL.64 [R1+0x2b0], R16 ;  /* 0x0002b01001007387 */ /* 0x0001e80000100a00 */
[----:B------:R-:W-:Y:S01]  /*37e20*/  STL.64 [R1+0x2b8], R18 ;  /* 0x0002b81201007387 */ /* 0x000fe20000100a00 */
[----:B0-----:R-:W-:Y:S02]  /*37e30*/  IMAD.MOV.U32 R17, RZ, RZ, R24 ;  /* 0x000000ffff117224 */ /* 0x001fe400078e0018 */
[----:B------:R-:W-:Y:S02]  /*37e40*/  IMAD.MOV.U32 R16, RZ, RZ, R25 ;  /* 0x000000ffff107224 */ /* 0x000fe400078e0019 */
[----:B------:R-:W3:Y:S02]  /*37e50*/  LDL.LU.64 R24, [R1+0x2858] ;  /* 0x0028580001187983 */ /* 0x000ee40000300a00 */
        /* <DEDUP_REMOVED lines=10> */
[----:B------:R0:W-:Y:S04]  /*37f00*/  STL.64 [R1+0x290], R12 ;  /* 0x0002900c01007387 */ /* 0x0001e80000100a00 */
[----:B------:R-:W-:Y:S04]  /*37f10*/  STL.64 [R1+0x298], R14 ;  /* 0x0002980e01007387 */ /* 0x000fe80000100a00 */
[----:B0-----:R-:W3:Y:S04]  /*37f20*/  LDL.LU.64 R12, [R1+0x2838] ;  /* 0x00283800010c7983 */ /* 0x001ee80000300a00 */
[----:B------:R-:W3:Y:S04]  /*37f30*/  LDL.LU.64 R26, [R1+0x2830] ;  /* 0x00283000011a7983 */ /* 0x000ee80000300a00 */
[----:B------:R-:W3:Y:S04]  /*37f40*/  LDL.LU.64 R24, [R1+0x2828] ;  /* 0x0028280001187983 */ /* 0x000ee80000300a00 */
[----:B------:R-:W-:Y:S04]  /*37f50*/  STL.64 [R1+0x27a8], R18 ;  /* 0x0027a81201007387 */ /* 0x000fe80000100a00 */
[----:B------:R0:W-:Y:S04]  /*37f60*/  STL.64 [R1+0x27a0], R16 ;  /* 0x0027a01001007387 */ /* 0x0001e80000100a00 */
[----:B0-----:R-:W4:Y:S04]  /*37f70*/  LDL.LU R16, [R1+0xb80] ;  /* 0x000b800001107983 */ /* 0x001f280000300800 */
[----:B------:R-:W4:Y:S04]  /*37f80*/  LDL.LU R17, [R1+0xb84] ;  /* 0x000b840001117983 */ /* 0x000f280000300800 */
[----:B------:R-:W4:Y:S04]  /*37f90*/  LDL.LU R18, [R1+0xb88] ;  /* 0x000b880001127983 */ /* 0x000f280000300800 */
[----:B------:R-:W4:Y:S01]  /*37fa0*/  LDL.LU R19, [R1+0xb8c] ;  /* 0x000b8c0001137983 */ /* 0x000f220000300800 */
[----:B---3--:R-:W-:Y:S06]  /*37fb0*/  HMMA.16816.F32 R24, R8, R12, R24 ;  /* 0x0000000c0818723c */ /* 0x008fec0000001818 */
[----:B------:R-:W-:-:S15]  /*37fc0*/  IMAD.MOV.U32 R28, RZ, RZ, R13 ;  /* 0x000000ffff1c7224 */ /* 0x000fde00078e000d */
[----:B------:R-:W-:-:S02]  /*37fd0*/  NOP ;  /* 0x0000000000007918 */ /* 0x000fc40000000000 */
[----:B------:R-:W-:Y:S04]  /*37fe0*/  STL.64 [R1+0x280], R24 ;  /* 0x0002801801007387 */ /* 0x000fe80000100a00 */
[----:B------:R0:W-:Y:S02]  /*37ff0*/  STL.64 [R1+0x288], R26 ;  /* 0x0002881a01007387 */ /* 0x0001e40000100a00 */
[----:B0-----:R-:W-:Y:S02]  /*38000*/  IMAD.MOV.U32 R27, RZ, RZ, R12 ;  /* 0x000000ffff1b7224 */ /* 0x001fe400078e000c */
        /* <DEDUP_REMOVED lines=37> */
[----:B0-----:R-:W2:Y:S01]  /*38260*/  LDL.LU.64 R12, [R1+0x27b8] ;  /* 0x0027b800010c7983 */ /* 0x001ea20000300a00 */
[----:B-1----:R-:W-:Y:S02]  /*38270*/  IMAD.MOV.U32 R15, RZ, RZ, R20 ;  /* 0x000000ffff0f7224 */ /* 0x002fe400078e0014 */
[----:B------:R-:W-:-:S02]  /*38280*/  IMAD.MOV.U32 R14, RZ, RZ, R21 ;  /* 0x000000ffff0e7224 */ /* 0x000fc400078e0015 */
[----:B------:R-:W4:Y:S02]  /*38290*/  LDL.LU.64 R20, [R1+0x27b0] ;  /* 0x0027b00001147983 */ /* 0x000f240000300a00 */
[----:B----4-:R-:W-:Y:S06]  /*382a0*/  HMMA.16816.F32 R16, R8, R20, R16 ;  /* 0x000000140810723c */ /* 0x010fec0000001810 */
[----:B------:R-:W-:Y:S02]  /*382b0*/  IMAD.MOV.U32 R7, RZ, RZ, R20 ;  /* 0x000000ffff077224 */ /* 0x000fe400078e0014 */
[----:B------:R-:W-:-:S15]  /*382c0*/  IMAD.MOV.U32 R29, RZ, RZ, R21 ;  /* 0x000000ffff1d7224 */ /* 0x000fde00078e0015 */
[----:B------:R-:W-:Y:S04]  /*382d0*/  STL.64 [R1+0x220], R16 ;  /* 0x0002201001007387 */ /* 0x000fe80000100a00 */
[----:B------:R0:W-:Y:S04]  /*382e0*/  STL.64 [R1+0x228], R18 ;  /* 0x0002281201007387 */ /* 0x0001e80000100a00 */
[----:B0-----:R-:W3:Y:S04]  /*382f0*/  LDL.LU.64 R18, [R1+0x27a8] ;  /* 0x0027a80001127983 */ /* 0x001ee80000300a00 */
[----:B------:R-:W4:Y:S04]  /*38300*/  LDL.LU.64 R16, [R1+0x27a0] ;  /* 0x0027a00001107983 */ /* 0x000f280000300a00 */
[----:B------:R-:W3:Y:S04]  /*38310*/  LDL.LU.64 R22, [R1+0x2798] ;  /* 0x0027980001167983 */ /* 0x000ee80000300a00 */
[----:B------:R-:W3:Y:S04]  /*38320*/  LDL.LU.64 R20, [R1+0x2790] ;  /* 0x0027900001147983 */ /* 0x000ee80000300a00 */
[----:B--2---:R-:W-:Y:S01]  /*38330*/  STL.64 [R1+0x2620], R12 ;  /* 0x0026200c01007387 */ /* 0x004fe20000100a00 */
[----:B---3--:R-:W-:-:S15]  /*38340*/  HMMA.16816.F32 R20, R8, R12, R20 ;  /* 0x0000000c0814723c */ /* 0x008fde0000001814 */
[----:B------:R-:W-:-:S08]  /*38350*/  NOP ;  /* 0x0000000000007918 */ /* 0x000fd00000000000 */
[----:B------:R0:W-:Y:S04]  /*38360*/  STL.64 [R1+0x210], R20 ;  /* 0x0002101401007387 */ /* 0x0001e80000100a00 */
[----:B------:R1:W-:Y:S04]  /*38370*/  STL.64 [R1+0x218], R22 ;  /* 0x0002181601007387 */ /* 0x0003e80000100a00 */
[----:B0-----:R-:W2:Y:S04]  /*38380*/  LDL.LU R20, [R1+0x5a0] ;  /* 0x0005a00001147983 */ /* 0x001ea80000300800 */
[----:B------:R-:W2:Y:S04]  /*38390*/  LDL.LU R21, [R1+0x5a4] ;  /* 0x0005a40001157983 */ /* 0x000ea80000300800 */
[----:B-1----:R-:W3:Y:S04]  /*383a0*/  LDL.LU R22, [R1+0x5a8] ;  /* 0x0005a80001167983 */ /* 0x002ee80000300800 */
        /* <DEDUP_REMOVED lines=8> */
[----:B---3--:R-:W-:Y:S04]  /*38430*/  STL.64 [R1+0x2618], R22 ;  /* 0x0026181601007387 */ /* 0x008fe80000100a00 */
[----:B--2---:R0:W-:Y:S04]  /*38440*/  STL.64 [R1+0x2610], R20 ;  /* 0x0026101401007387 */ /* 0x0041e80000100a00 */
[----:B0-----:R-:W2:Y:S04]  /*38450*/  LDL.LU R20, [R1+0x580] ;  /* 0x0005800001147983 */ /* 0x001ea80000300800 */
[----:B------:R-:W2:Y:S04]  /*38460*/  LDL.LU R21, [R1+0x584] ;  /* 0x0005840001157983 */ /* 0x000ea80000300800 */
[----:B------:R-:W3:Y:S04]  /*38470*/  LDL.LU R22, [R1+0x588] ;  /* 0x0005880001167983 */ /* 0x000ee80000300800 */
[----:B------:R-:W3:Y:S04]  /*38480*/  LDL.LU R23, [R1+0x58c] ;  /* 0x00058c0001177983 */ /* 0x000ee80000300800 */
[----:B------:R0:W-:Y:S04]  /*38490*/  STL.64 [R1+0x2650], R12 ;  /* 0x0026500c01007387 */ /* 0x0001e80000100a00 */
        /* <DEDUP_REMOVED lines=53> */
[----:B----4-:R0:W-:Y:S04]  /*387f0*/  STL.64 [R1+0x26f0], R12 ;  /* 0x0026f00c01007387 */ /* 0x0101e80000100a00 */
[----:B---3--:R-:W-:Y:S04]  /*38800*/  STL.64 [R1+0x26a0], R22 ;  /* 0x0026a01601007387 */ /* 0x008fe80000100a00 */
[----:B--2---:R1:W-:Y:S01]  /*38810*/  STL.64 [R1+0x2698], R20 ;  /* 0x0026981401007387 */ /* 0x0043e20000100a00 */
[----:B0-----:R-:W-:-:S02]  /*38820*/  IMAD.MOV.U32 R12, RZ, RZ, R17 ;  /* 0x000000ffff0c7224 */ /* 0x001fc400078e0011 */
[----:B------:R-:W-:Y:S01]  /*38830*/  IMAD.MOV.U32 R13, RZ, RZ, R16 ;  /* 0x000000ffff0d7224 */ /* 0x000fe200078e0010 */
[----:B-1----:R-:W2:Y:S04]  /*38840*/  LDL.LU R20, [R1+0x430] ;  /* 0x0004300001147983 */ /* 0x002ea80000300800 */
[----:B------:R-:W2:Y:S04]  /*38850*/  LDL.LU R21, [R1+0x434] ;  /* 0x0004340001157983 */ /* 0x000ea80000300800 */
[----:B------:R-:W3:Y:S04]  /*38860*/  LDL.LU R22, [R1+0x438] ;  /* 0x0004380001167983 */ /* 0x000ee80000300800 */
[----:B------:R-:W3:Y:S04]  /*38870*/  LDL.LU R23, [R1+0x43c] ;  /* 0x00043c0001177983 */ /* 0x000ee80000300800 */
[----:B------:R0:W-:Y:S02]  /*38880*/  STL.64 [R1+0x2708], R12 ;  /* 0x0027080c01007387 */ /* 0x0001e40000100a00 */
[----:B0-----:R-:W-:-:S02]  /*38890*/  IMAD.MOV.U32 R12, RZ, RZ, R7 ;  /* 0x000000ffff0c7224 */ /* 0x001fc400078e0007 */
[----:B------:R-:W-:-:S05]  /*388a0*/  IMAD.MOV.U32 R13, RZ, RZ, R6 ;  /* 0x000000ffff0d7224 */ /* 0x000fca00078e0006 */
[----:B------:R0:W-:Y:S04]  /*388b0*/  STL.64 [R1+0x2720], R12 ;  /* 0x0027200c01007387 */ /* 0x0001e80000100a00 */
[----:B0-----:R-:W4:Y:S04]  /*388c0*/  LDL.LU R12, [R1+0x3c0] ;  /* 0x0003c000010c7983 */ /* 0x001f280000300800 */
[----:B------:R-:W4:Y:S04]  /*388d0*/  LDL.LU R13, [R1+0x3c4] ;  /* 0x0003c400010d7983 */ /* 0x000f280000300800 */
[----:B------:R-:W2:Y:S04]  /*388e0*/  LDL.LU R14, [R1+0x3c8] ;  /* 0x0003c800010e7983 */ /* 0x000ea80000300800 */
[----:B------:R-:W2:Y:S04]  /*388f0*/  LDL.LU R15, [R1+0x3cc] ;  /* 0x0003cc00010f7983 */ /* 0x000ea80000300800 */
[----:B--2---:R-:W-:Y:S04]  /*38900*/  STL.64 [R1+0x2730], R14 ;  /* 0x0027300e01007387 */ /* 0x004fe80000100a00 */
[----:B----4-:R-:W-:Y:S04]  /*38910*/  STL.64 [R1+0x2728], R12 ;  /* 0x0027280c01007387 */ /* 0x010fe80000100a00 */
[----:B---3--:R-:W-:Y:S04]  /*38920*/  STL.64 [R1+0x26b8], R22 ;  /* 0x0026b81601007387 */ /* 0x008fe80000100a00 */
[----:B------:R0:W-:Y:S04]  /*38930*/  STL.64 [R1+0x26b0], R20 ;  /* 0x0026b01401007387 */ /* 0x0001e80000100a00 */
[----:B0-----:R-:W2:Y:S04]  /*38940*/  LDL.LU R20, [R1+0x420] ;  /* 0x0004200001147983 */ /* 0x001ea80000300800 */
[----:B------:R-:W2:Y:S04]  /*38950*/  LDL.LU R21, [R1+0x424] ;  /* 0x0004240001157983 */ /* 0x000ea80000300800 */
[----:B------:R-:W3:Y:S04]  /*38960*/  LDL.LU R22, [R1+0x428] ;  /* 0x0004280001167983 */ /* 0x000ee80000300800 */
[----:B------:R-:W3:Y:S04]  /*38970*/  LDL.LU R23, [R1+0x42c] ;  /* 0x00042c0001177983 */ /* 0x000ee80000300800 */
[----:B------:R-:W4:Y:S04]  /*38980*/  LDL.LU R16, [R1+0xb30] ;  /* 0x000b300001107983 */ /* 0x000f280000300800 */
[----:B------:R-:W4:Y:S04]  /*38990*/  LDL.LU R17, [R1+0xb34] ;  /* 0x000b340001117983 */ /* 0x000f280000300800 */
[----:B------:R-:W4:Y:S01]  /*389a0*/  LDL.LU R18, [R1+0xb38] ;  /* 0x000b380001127983 */ /* 0x000f220000300800 */
[----:B------:R-:W-:-:S03]  /*389b0*/  IMAD.MOV.U32 R13, RZ, RZ, R4 ;  /* 0x000000ffff0d7224 */ /* 0x000fc600078e0004 */
[----:B------:R-:W4:Y:S01]  /*389c0*/  LDL.LU R19, [R1+0xb3c] ;  /* 0x000b3c0001137983 */ /* 0x000f220000300800 */
[----:B------:R-:W-:-:S03]  /*389d0*/  IMAD.MOV.U32 R12, RZ, RZ, R5 ;  /* 0x000000ffff0c7224 */ /* 0x000fc600078e0005 */
        /* <DEDUP_REMOVED lines=37> */
[----:B0-----:R-:W3:Y:S04]  /*38c30*/  LDL.LU.64 R6, [R1+0x2760] ;  /* 0x0027600001067983 */ /* 0x001ee80000300a00 */
[----:B------:R-:W4:Y:S02]  /*38c40*/  LDL.LU.64 R4, [R1+0x2758] ;  /* 0x0027580001047983 */ /* 0x000f240000300a00 */
[----:B----4-:R-:W-:Y:S02]  /*38c50*/  HMMA.16816.F32 R8, R8, R4, R16 ;  /* 0x000000040808723c */ /* 0x010fe40000001810 */
[----:B------:R-:W2:Y:S04]  /*38c60*/  LDL.LU.64 R18, [R1+0x2750] ;  /* 0x0027500001127983 */ /* 0x000ea80000300a00 */
[----:B------:R-:W2:-:S15]  /*38c70*/  LDL.LU.64 R16, [R1+0x2748] ;  /* 0x0027480001107983 */ /* 0x000e9e0000300a00 */
[----:B------:R-:W-:-:S02]  /*38c80*/  NOP ;  /* 0x0000000000007918 */ /* 0x000fc40000000000 */
[----:B------:R-:W-:Y:S04]  /*38c90*/  STL.64 [R1+0x1d0], R8 ;  /* 0x0001d00801007387 */ /* 0x000fe80000100a00 */
[----:B------:R-:W-:Y:S01]  /*38ca0*/  STL.64 [R1+0x1d8], R10 ;  /* 0x0001d80a01007387 */ /* 0x000fe20000100a00 */
[----:B--2---:R-:W-:Y:S03]  /*38cb0*/  HMMA.16816.F32 R12, R16, R12, R20 ;  /* 0x0000000c100c723c */ /* 0x004fe60000001814 */
[----:B------:R-:W2:Y:S04]  /*38cc0*/  LDL.LU.64 R22, [R1+0x2740] ;  /* 0x0027400001167983 */ /* 0x000ea80000300a00 */
[----:B------:R-:W2:-:S15]  /*38cd0*/  LDL.LU.64 R20, [R1+0x2738] ;  /* 0x0027380001147983 */ /* 0x000e9e0000300a00 */
[----:B------:R-:W-:-:S01]  /*38ce0*/  NOP ;  /* 0x0000000000007918 */ /* 0x000fc20000000000 */
[----:B------:R-:W-:Y:S04]  /*38cf0*/  STL.64 [R1+0x4c0], R12 ;  /* 0x0004c00c01007387 */ /* 0x000fe80000100a00 */
[----:B------:R0:W-:Y:S04]  /*38d00*/  STL.64 [R1+0x4c8], R14 ;  /* 0x0004c80e01007387 */ /* 0x0001e80000100a00 */
[----:B0-----:R-:W4:Y:S04]  /*38d10*/  LDL.LU.64 R14, [R1+0x2730] ;  /* 0x00273000010e7983 */ /* 0x001f280000300a00 */
[----:B------:R-:W4:Y:S01]  /*38d20*/  LDL.LU.64 R12, [R1+0x2728] ;  /* 0x00272800010c7983 */ /* 0x000f220000300a00 */
[----:B------:R-:W-:-:S02]  /*38d30*/  IMAD.MOV.U32 R8, RZ, RZ, R26 ;  /* 0x000000ffff087224 */ /* 0x000fc400078e001a */
[----:B------:R-:W-:-:S07]  /*38d40*/  IMAD.MOV.U32 R9, RZ, RZ, R3 ;  /* 0x000000ffff097224 */ /* 0x000fce00078e0003 */
[----:B----4-:R-:W-:Y:S01]  /*38d50*/  HMMA.16816.F32 R8, R16, R8, R12 ;  /* 0x000000081008723c */ /* 0x010fe2000000180c */
[----:B------:R-:W2:-:S15]  /*38d60*/  LDL.LU.64 R12, [R1+0x2720] ;  /* 0x00272000010c7983 */ /* 0x000e9e0000300a00 */
[----:B------:R-:W-:-:S07]  /*38d70*/  NOP ;  /* 0x0000000000007918 */ /* 0x000fce0000000000 */
[----:B------:R-:W-:Y:S04]  /*38d80*/  STL.64 [R1+0x4b0], R8 ;  /* 0x0004b00801007387 */ /* 0x000fe80000100a00 */
[----:B------:R-:W-:Y:S04]  /*38d90*/  STL.64 [R1+0x4b8], R10 ;  /* 0x0004b80a01007387 */ /* 0x000fe80000100a00 */
[----:B------:R-:W0:Y:S04]  /*38da0*/  LDSM.16.MT88.4 R8, [R27+UR4+0x4180] ;  /* 0x004180041b08783b */ /* 0x000e280008004200 */
[----:B0-----:R-:W-:Y:S04]  /*38db0*/  STL [R1+0x24d4], R8 ;  /* 0x0024d40801007387 */ /* 0x001fe80000100800 */
[----:B------:R-:W-:Y:S04]  /*38dc0*/  STL [R1+0x24d0], R9 ;  /* 0x0024d00901007387 */ /* 0x000fe80000100800 */
[----:B------:R-:W-:Y:S04]  /*38dd0*/  STL [R1+0x24cc], R10 ;  /* 0x0024cc0a01007387 */ /* 0x000fe80000100800 */
[----:B------:R-:W-:Y:S01]  /*38de0*/  STL [R1+0x24c8], R11 ;  /* 0x0024c80b01007387 */ /* 0x000fe20000100800 */
        /* <DEDUP_REMOVED lines=13> */
[----:B0-----:R-:W2:Y:S01]  /*38ec0*/  LDL.LU.64 R12, [R1+0x26f0] ;  /* 0x0026f000010c7983 */ /* 0x001ea20000300a00 */
        /* <DEDUP_REMOVED lines=43> */
[----:B0-----:R-:W4:Y:S04]  /*39180*/  LDL.LU.64 R14, [R1+0x2660] ;  /* 0x00266000010e7983 */ /* 0x001f280000300a00 */
[----:B------:R-:W4:Y:S01]  /*39190*/  LDL.LU.64 R12, [R1+0x2658] ;  /* 0x00265800010c7983 */ /* 0x000f220000300a00 */
[----:B------:R-:W-:-:S07]  /*391a0*/  IMAD.MOV.U32 R8, RZ, RZ, R2 ;  /* 0x000000ffff087224 */ /* 0x000fce00078e0002 */
[----:B----4-:R-:W-:Y:S01]  /*391b0*/  HMMA.16816.F32 R8, R16, R8, R12 ;  /* 0x000000081008723c */ /* 0x010fe2000000180c */
[----:B------:R-:W2:-:S15]  /*391c0*/  LDL.LU.64 R12, [R1+0x2650] ;  /* 0x00265000010c7983 */ /* 0x000e9e0000300a00 */
[----:B------:R-:W-:-:S07]  /*391d0*/  NOP ;  /* 0x0000000000007918 */ /* 0x000fce0000000000 */
[----:B------:R0:W-:Y:S04]  /*391e0*/  STL.64 [R1+0x420], R8 ;  /* 0x0004200801007387 */ /* 0x0001e80000100a00 */
[----:B------:R1:W-:Y:S04]  /*391f0*/  STL.64 [R1+0x428], R10 ;  /* 0x0004280a01007387 */ /* 0x0003e80000100a00 */
[----:B0-----:R-:W4:Y:S04]  /*39200*/  LDL.LU R8, [R1+0xc50] ;  /* 0x000c500001087983 */ /* 0x001f280000300800 */
[----:B------:R-:W4:Y:S04]  /*39210*/  LDL.LU R9, [R1+0xc54] ;  /* 0x000c540001097983 */ /* 0x000f280000300800 */
[----:B-1----:R-:W3:Y:S04]  /*39220*/  LDL.LU R10, [R1+0xc58] ;  /* 0x000c5800010a7983 */ /* 0x002ee80000300800 */
[----:B------:R-:W3:Y:S01]  /*39230*/  LDL.LU R11, [R1+0xc5c] ;  /* 0x000c5c00010b7983 */ /* 0x000ee20000300800 */
[C---:B--2---:R-:W-:Y:S03]  /*39240*/  HMMA.16816.F32 R12, R16.reuse, R12, R20 ;  /* 0x0000000c100c723c */ /* 0x044fe60000001814 */
[----:B---3--:R-:W-:Y:S04]  /*39250*/  STL.64 [R1+0x25e0], R10 ;  /* 0x0025e00a01007387 */ /* 0x008fe80000100a00 */
[----:B----4-:R0:W-:Y:S04]  /*39260*/  STL.64 [R1+0x25d8], R8 ;  /* 0x0025d80801007387 */ /* 0x0101e80000100a00 */
[----:B0-----:R-:W2:Y:S04]  /*39270*/  LDL.LU.64 R8, [R1+0xe0] ;  /* 0x0000e00001087983 */ /* 0x001ea80000300a00 */
        /* <DEDUP_REMOVED lines=18> */
[----:B0-----:R-:W2:Y:S04]  /*393a0*/  LDL.LU.64 R14, [R1+0x2608] ;  /* 0x00260800010e7983 */ /* 0x001ea80000300a00 */
[----:B------:R-:W2:Y:S01]  /*393b0*/  LDL.LU.64 R12, [R1+0x2600] ;  /* 0x00260000010c7983 */ /* 0x000ea20000300a00 */
[C---:B---3--:R-:W-:Y:S03]  /*393c0*/  HMMA.16816.F32 R24, R16.reuse, R24, R20 ;  /* 0x000000181018723c */ /* 0x048fe60000001814 */
[----:B------:R-:W3:Y:S04]  /*393d0*/  LDL.LU.64 R22, [R1+0x25f8] ;  /* 0x0025f80001167983 */ /* 0x000ee80000300a00 */
[----:B------:R-:W3:Y:S02]  /*393e0*/  LDL.LU.64 R20, [R1+0x25f0] ;  /* 0x0025f00001147983 */ /* 0x000ee40000300a00 */
[----:B---3--:R-:W-:Y:S02]  /*393f0*/  HMMA.16816.F32 R20, R16, R4, R20 ;  /* 0x000000041014723c */ /* 0x008fe40000001814 */
[----:B------:R-:W3:-:S12]  /*39400*/  LDL.LU.64 R16, [R1+0xc0] ;  /* 0x0000c00001107983 */ /* 0x000ed80000300a00 */
[----:B------:R-:W-:Y:S04]  /*39410*/  STL.64 [R1+0x3e0], R24 ;  /* 0x0003e01801007387 */ /* 0x000fe80000100a00 */
[----:B------:R-:W-:Y:S04]  /*39420*/  STL.64 [R1+0x3e8], R26 ;  /* 0x0003e81a01007387 */ /* 0x000fe80000100a00 */
[----:B---3--:R0:W-:Y:S04]  /*39430*/  STL.64 [R1+0x25d0], R16 ;  /* 0x0025d01001007387 */ /* 0x0081e80000100a00 */
[----:B------:R-:W-:Y:S04]  /*39440*/  STL.64 [R1+0x3d0], R20 ;  /* 0x0003d01401007387 */ /* 0x000fe80000100a00 */
[----:B------:R-:W-:Y:S04]  /*39450*/  STL.64 [R1+0x3d8], R22 ;  /* 0x0003d81601007387 */ /* 0x000fe80000100a00 */
[----:B0-----:R-:W3:Y:S04]  /*39460*/  LDL.LU.64 R16, [R1+0xd0] ;  /* 0x0000d00001107983 */ /* 0x001ee80000300a00 */
[----:B---3--:R0:W-:Y:S04]  /*39470*/  STL.64 [R1+0x25e8], R16 ;  /* 0x0025e81001007387 */ /* 0x0081e80000100a00 */
[----:B0-----:R-:W2:Y:S04]  /*39480*/  LDL.LU R16, [R1+0xc60] ;  /* 0x000c600001107983 */ /* 0x001ea80000300800 */
[----:B------:R-:W2:Y:S04]  /*39490*/  LDL.LU R17, [R1+0xc64] ;  /* 0x000c640001117983 */ /* 0x000ea80000300800 */
[----:B------:R-:W2:Y:S04]  /*394a0*/  LDL.LU R18, [R1+0xc68] ;  /* 0x000c680001127983 */ /* 0x000ea80000300800 */
        /* <DEDUP_REMOVED lines=10> */
[----:B------:R-:W4:Y:S01]  /*39550*/  LDL.LU R27, [R1+0xd1c] ;  /* 0x000d1c00011b7983 */ /* 0x000f220000300800 */
[----:B--2---:R-:W-:Y:S06]  /*39560*/  HMMA.16816.F32 R16, R12, R8, R16 ;  /* 0x000000080c10723c */ /* 0x004fec0000001810 */
[----:B------:R-:W-:-:S02]  /*39570*/  IMAD.MOV.U32 R2, RZ, RZ, R8 ;  /* 0x000000ffff027224 */ /* 0x000fc400078e0008 */
[----:B------:R-:W-:Y:S01]  /*39580*/  IMAD.MOV.U32 R3, RZ, RZ, R9 ;  /* 0x000000ffff037224 */ /* 0x000fe200078e0009 */
[----:B----4-:R-:W-:Y:S04]  /*39590*/  STL.64 [R1+0x25c8], R26 ;  /* 0x0025c81a01007387 */ /* 0x010fe80000100a00 */
[----:B---3--:R0:W-:Y:S04]  /*395a0*/  STL.64 [R1+0x25c0], R24 ;  /* 0x0025c01801007387 */ /* 0x0081e80000100a00 */
[----:B0-----:R-:W2:Y:S04]  /*395b0*/  LDL.LU.64 R24, [R1+0xb0] ;  /* 0x0000b00001187983 */ /* 0x001ea80000300a00 */
[----:B------:R-:W3:Y:S04]  /*395c0*/  LDL.LU.64 R20, [R1+0x80] ;  /* 0x0000800001147983 */ /* 0x000ee80000300a00 */
[----:B------:R-:W-:Y:S04]  /*395d0*/  STL.64 [R1+0x2510], R6 ;  /* 0x0025100601007387 */ /* 0x000fe80000100a00 */
[----:B------:R0:W-:Y:S04]  /*395e0*/  STL.64 [R1+0x2508], R4 ;  /* 0x0025080401007387 */ /* 0x0001e80000100a00 */
[----:B0-----:R-:W4:Y:S04]  /*395f0*/  LDL.LU.64 R4, [R1+0x90] ;  /* 0x0000900001047983 */ /* 0x001f280000300a00 */
[----:B------:R0:W-:Y:S04]  /*39600*/  STL.64 [R1+0x140], R16 ;  /* 0x0001401001007387 */ /* 0x0001e80000100a00 */
[----:B------:R-:W-:Y:S04]  /*39610*/  STL.64 [R1+0x148], R18 ;  /* 0x0001481201007387 */ /* 0x000fe80000100a00 */
[----:B0-----:R-:W2:Y:S04]  /*39620*/  LDL.LU.64 R16, [R1+0x25e8] ;  /* 0x0025e80001107983 */ /* 0x001ea80000300a00 */
[----:B------:R-:W2:Y:S04]  /*39630*/  LDL.LU.64 R10, [R1+0x25e0] ;  /* 0x0025e000010a7983 */ /* 0x000ea80000300a00 */
[----:B------:R-:W2:Y:S04]  /*39640*/  LDL.LU.64 R8, [R1+0x25d8] ;  /* 0x0025d80001087983 */ /* 0x000ea80000300a00 */
[----:B------:R-:W-:Y:S04]  /*39650*/  STL [R1+0x24dc], R3 ;  /* 0x0024dc0301007387 */ /* 0x000fe80000100800 */
[----:B------:R-:W-:Y:S01]  /*39660*/  STL [R1+0x24d8], R2 ;  /* 0x0024d80201007387 */ /* 0x000fe20000100800 */
[----:B--2---:R-:W-:-:S15]  /*39670*/  HMMA.16816.F32 R8, R12, R16, R8 ;  /* 0x000000100c08723c */ /* 0x004fde0000001808 */
[----:B------:R-:W-:-:S08]  /*39680*/  NOP ;  /* 0x0000000000007918 */ /* 0x000fd00000000000 */
[----:B------:R-:W-:Y:S04]  /*39690*/  STL.64 [R1+0x130], R8 ;  /* 0x0001300801007387 */ /* 0x000fe80000100a00 */
[----:B------:R0:W-:Y:S02]  /*396a0*/  STL.64 [R1+0x138], R10 ;  /* 0x0001380a01007387 */ /* 0x0001e40000100a00 */
[----:B0-----:R-:W-:Y:S02]  /*396b0*/  IMAD.MOV.U32 R11, RZ, RZ, R17 ;  /* 0x000000ffff0b7224 */ /* 0x001fe400078e0011 */
[----:B------:R-:W-:Y:S02]  /*396c0*/  IMAD.MOV.U32 R10, RZ, RZ, R16 ;  /* 0x000000ffff0a7224 */ /* 0x000fe400078e0010 */
[----:B------:R-:W2:Y:S04]  /*396d0*/  LDL.LU.64 R16, [R1+0x25d0] ;  /* 0x0025d00001107983 */ /* 0x000ea80000300a00 */
[----:B------:R-:W-:Y:S04]  /*396e0*/  STL [R1+0x24e4], R11 ;  /* 0x0024e40b01007387 */ /* 0x000fe80000100800 */
[----:B------:R0:W-:Y:S04]  /*396f0*/  STL [R1+0x24e0], R10 ;  /* 0x0024e00a01007387 */ /* 0x0001e80000100800 */
[----:B------:R-:W2:Y:S04]  /*39700*/  LDL.LU R8, [R1+0xc40] ;  /* 0x000c400001087983 */ /* 0x000ea80000300800 */
[----:B------:R-:W2:Y:S04]  /*39710*/  LDL.LU R9, [R1+0xc44] ;  /* 0x000c440001097983 */ /* 0x000ea80000300800 */
[----:B0-----:R-:W2:Y:S04]  /*39720*/  LDL.LU R10, [R1+0xc48] ;  /* 0x000c4800010a7983 */ /* 0x001ea80000300800 */
[----:B------:R-:W2:Y:S02]  /*39730*/  LDL.LU R11, [R1+0xc4c] ;  /* 0x000c4c00010b7983 */ /* 0x000ea40000300800 */
[----:B--2---:R-:W-:-:S15]  /*39740*/  HMMA.16816.F32 R8, R12, R16, R8 ;  /* 0x000000100c08723c */ /* 0x004fde0000001808 */
[----:B------:R-:W-:-:S08]  /*39750*/  NOP ;  /* 0x0000000000007918 */ /* 0x000fd00000000000 */
[----:B------:R0:W-:Y:S02]  /*39760*/  STL.64 [R1+0x120], R8 ;  /* 0x0001200801007387 */ /* 0x0001e40000100a00 */
[----:B0-----:R-:W-:Y:S02]  /*39770*/  IMAD.MOV.U32 R8, RZ, RZ, R16 ;  /* 0x000000ffff087224 */ /* 0x001fe400078e0010 */
[----:B------:R-:W-:Y:S02]  /*39780*/  IMAD.MOV.U32 R9, RZ, RZ, R17 ;  /* 0x000000ffff097224 */ /* 0x000fe400078e0011 */
[----:B------:R-:W0:Y:S04]  /*39790*/  LDSM.16.MT88.4 R16, [R29+UR4+0x6000] ;  /* 0x006000041d10783b */ /* 0x000e280008004200 */
[----:B------:R-:W-:Y:S04]  /*397a0*/  STL.64 [R1+0x128], R10 ;  /* 0x0001280a01007387 */ /* 0x000fe80000100a00 */
[----:B------:R-:W-:Y:S04]  /*397b0*/  STL [R1+0x24ec], R9 ;  /* 0x0024ec0901007387 */ /* 0x000fe80000100800 */
[----:B------:R1:W-:Y:S04]  /*397c0*/  STL [R1+0x24e8], R8 ;  /* 0x0024e80801007387 */ /* 0x0003e80000100800 */
[----:B-1----:R-:W4:Y:S04]  /*397d0*/  LDL.LU R8, [R1+0xd00] ;  /* 0x000d000001087983 */ /* 0x002f280000300800 */
[----:B------:R-:W4:Y:S04]  /*397e0*/  LDL.LU R9, [R1+0xd04] ;  /* 0x000d040001097983 */ /* 0x000f280000300800 */
[----:B------:R-:W4:Y:S04]  /*397f0*/  LDL.LU R10, [R1+0xd08] ;  /* 0x000d0800010a7983 */ /* 0x000f280000300800 */
[----:B------:R-:W4:Y:S04]  /*39800*/  LDL.LU R11, [R1+0xd0c] ;  /* 0x000d0c00010b7983 */ /* 0x000f280000300800 */
[----:B------:R-:W-:Y:S04]  /*39810*/  STL [R1+0x24f0], R29 ;  /* 0x0024f01d01007387 */ /* 0x000fe80000100800 */
[----:B0-----:R-:W-:Y:S04]  /*39820*/  STL.64 [R1+0x2370], R18 ;  /* 0x0023701201007387 */ /* 0x001fe80000100a00 */
[----:B------:R0:W-:Y:S04]  /*39830*/  STL.64 [R1+0x2368], R16 ;  /* 0x0023681001007387 */ /* 0x0001e80000100a00 */
[----:B0-----:R-:W2:Y:S04]  /*39840*/  LDL.LU R16, [R1+0xd20] ;  /* 0x000d200001107983 */ /* 0x001ea80000300800 */
[----:B------:R-:W2:Y:S04]  /*39850*/  LDL.LU R17, [R1+0xd24] ;  /* 0x000d240001117983 */ /* 0x000ea80000300800 */
[----:B------:R-:W2:Y:S04]  /*39860*/  LDL.LU R18, [R1+0xd28] ;  /* 0x000d280001127983 */ /* 0x000ea80000300800 */
[----:B------:R-:W2:Y:S02]  /*39870*/  LDL.LU R19, [R1+0xd2c] ;  /* 0x000d2c0001137983 */ /* 0x000ea40000300800 */
[----:B--2---:R-:W-:-:S15]  /*39880*/  HMMA.16816.F32 R16, R12, R24, R16 ;  /* 0x000000180c10723c */ /* 0x004fde0000001810 */
[----:B------:R-:W-:-:S08]  /*39890*/  NOP ;  /* 0x0000000000007918 */ /* 0x000fd00000000000 */
[----:B------:R-:W-:Y:S04]  /*398a0*/  STL.64 [R1+0x110], R16 ;  /* 0x0001101001007387 */ /* 0x000fe80000100a00 */
[----:B------:R0:W-:Y:S04]  /*398b0*/  STL.64 [R1+0x118], R18 ;  /* 0x0001181201007387 */ /* 0x0001e80000100a00 */
[----:B------:R-:W2:Y:S01]  /*398c0*/  LDL.LU.64 R26, [R1+0x25c8] ;  /* 0x0025c800011a7983 */ /* 0x000ea20000300a00 */
[----:B0-----:R-:W-:Y:S02]  /*398d0*/  IMAD.MOV.U32 R19, RZ, RZ, R24 ;  /* 0x000000ffff137224 */ /* 0x001fe400078e0018 */
[----:B------:R-:W-:-:S02]  /*398e0*/  IMAD.MOV.U32 R18, RZ, RZ, R25 ;  /* 0x000000ffff127224 */ /* 0x000fc400078e0019 */
[----:B------:R-:W2:Y:S01]  /*398f0*/  LDL.LU.64 R24, [R1+0x25c0] ;  /* 0x0025c00001187983 */ /* 0x000ea20000300a00 */
[----:B------:R-:W-:Y:S02]  /*39900*/  IMAD.MOV.U32 R16, RZ, RZ, R28 ;  /* 0x000000ffff107224 */ /* 0x000fe400078e001c */
[----:B------:R-:W-:Y:S01]  /*39910*/  IMAD.MOV.U32 R17, RZ, RZ, R0 ;  /* 0x000000ffff117224 */ /* 0x000fe200078e0000 */
[----:B------:R-:W-:Y:S04]  /*39920*/  STL [R1+0x24f8], R18 ;  /* 0x0024f81201007387 */ /* 0x000fe80000100800 */
[----:B------:R2:W-:Y:S01]  /*39930*/  STL [R1+0x24f4], R19 ;  /* 0x0024f41301007387 */ /* 0x0005e20000100800 */
[----:B----4-:R-:W-:Y:S06]  /*39940*/  HMMA.16816.F32 R8, R12, R4, R8 ;  /* 0x000000040c08723c */ /* 0x010fec0000001808 */
[----:B------:R-:W-:-:S02]  /*39950*/  IMAD.MOV.U32 R28, RZ, RZ, R5 ;  /* 0x000000ffff1c7224 */ /* 0x000fc400078e0005 */
[----:B------:R-:W-:Y:S01]  /*39960*/  IMAD.MOV.U32 R0, RZ, RZ, R4 ;  /* 0x000000ffff007224 */ /* 0x000fe200078e0004 */
[----:B--2---:R-:W-:Y:S01]  /*39970*/  HMMA.16816.F32 R16, R12, R16, R24 ;  /* 0x000000100c10723c */ /* 0x004fe20000001818 */
[----:B------:R-:W2:Y:S04]  /*39980*/  LDL.LU.64 R26, [R1+0x25b8] ;  /* 0x0025b800011a7983 */ /* 0x000ea80000300a00 */
[----:B------:R-:W2:-:S15]  /*39990*/  LDL.LU.64 R24, [R1+0x25b0] ;  /* 0x0025b00001187983 */ /* 0x000e9e0000300a00 */
[----:B------:R-:W-:-:S03]  /*399a0*/  NOP ;  /* 0x0000000000007918 */ /* 0x000fc60000000000 */
[----:B------:R3:W-:Y:S04]  /*399b0*/  STL.64 [R1+0x100], R16 ;  /* 0x0001001001007387 */ /* 0x0007e80000100a00 */
[----:B------:R-:W-:Y:S04]  /*399c0*/  STL.64 [R1+0x108], R18 ;  /* 0x0001081201007387 */ /* 0x000fe80000100a00 */
[----:B------:R-:W-:Y:S04]  /*399d0*/  STL.64 [R1+0xf0], R8 ;  /* 0x0000f00801007387 */ /* 0x000fe80000100a00 */
[----:B------:R-:W-:Y:S04]  /*399e0*/  STL.64 [R1+0xf8], R10 ;  /* 0x0000f80a01007387 */ /* 0x000fe80000100a00 */
[----:B------:R-:W-:Y:S04]  /*399f0*/  STL [R1+0x2500], R28 ;  /* 0x0025001c01007387 */ /* 0x000fe80000100800 */
[----:B------:R-:W-:Y:S04]  /*39a00*/  STL [R1+0x24fc], R0 ;  /* 0x0024fc0001007387 */ /* 0x000fe80000100800 */
[----:B------:R-:W4:Y:S01]  /*39a10*/  LDL.LU.64 R4, [R1] ;  /* 0x0000000001047983 */ /* 0x000f220000300a00 */
[----:B---3--:R-:W-:-:S02]  /*39a20*/  IMAD.MOV.U32 R17, RZ, RZ, R20 ;  /* 0x000000ffff117224 */ /* 0x008fc400078e0014 */
[----:B------:R-:W-:Y:S01]  /*39a30*/  IMAD.MOV.U32 R16, RZ, RZ, R21 ;  /* 0x000000ffff107224 */ /* 0x000fe200078e0015 */
[C---:B--2---:R-:W-:Y:S01]  /*39a40*/  HMMA.16816.F32 R24, R12.reuse, R20, R24 ;  /* 0x000000140c18723c */ /* 0x044fe20000001818 */
[----:B----4-:R0:W-:Y:S04]  /*39a50*/  STL.64 [R1+0x2528], R4 ;  /* 0x0025280401007387 */ /* 0x0101e80000100a00 */
[----:B------:R-:W2:Y:S04]  /*39a60*/  LDL.LU R20, [R1+0xc30] ;  /* 0x000c300001147983 */ /* 0x000ea80000300800 */
[----:B------:R-:W2:Y:S04]  /*39a70*/  LDL.LU R21, [R1+0xc34] ;  /* 0x000c340001157983 */ /* 0x000ea80000300800 */
[----:B------:R-:W3:Y:S04]  /*39a80*/  LDL.LU R22, [R1+0xc38] ;  /* 0x000c380001167983 */ /* 0x000ee80000300800 */
[----:B------:R-:W3:Y:S04]  /*39a90*/  LDL.LU R23, [R1+0xc3c] ;  /* 0x000c3c0001177983 */ /* 0x000ee80000300800 */
[----:B0-----:R-:W4:Y:S04]  /*39aa0*/  LDL.LU.64 R4, [R1+0x10] ;  /* 0x0000100001047983 */ /* 0x001f280000300a00 */
[----:B----4-:R0:W-:Y:S04]  /*39ab0*/  STL.64 [R1+0x2540], R4 ;  /* 0x0025400401007387 */ /* 0x0101e80000100a00 */
[----:B0-----:R-:W4:Y:S04]  /*39ac0*/  LDL.LU.64 R4, [R1+0x20] ;  /* 0x0000200001047983 */ /* 0x001f280000300a00 */
        /* <DEDUP_REMOVED lines=13> */
[----:B0-----:R-:W2:Y:S04]  /*39ba0*/  LDL.LU.64 R8, [R1+0x50] ;  /* 0x0000500001087983 */ /* 0x001ea80000300a00 */
[----:B--2---:R0:W-:Y:S04]  /*39bb0*/  STL.64 [R1+0x2590], R8 ;  /* 0x0025900801007387 */ /* 0x0041e80000100a00 */
[----:B0-----:R-:W2:Y:S04]  /*39bc0*/  LDL.LU.64 R8, [R1+0x60] ;  /* 0x0000600001087983 */ /* 0x001ea80000300a00 */
[----:B--2---:R-:W-:Y:S04]  /*39bd0*/  STL.64 [R1+0x25a8], R8 ;  /* 0x0025a80801007387 */ /* 0x004fe80000100a00 */
[----:B------:R-:W2:Y:S04]  /*39be0*/  LDL.LU.64 R4, [R1+0x30] ;  /* 0x0000300001047983 */ /* 0x000ea80000300a00 */
[----:B--2---:R0:W-:Y:S04]  /*39bf0*/  STL.64 [R1+0x2570], R4 ;  /* 0x0025700401007387 */ /* 0x0041e80000100a00 */
[----:B0-----:R-:W2:Y:S04]  /*39c00*/  LDL.LU.64 R4, [R1+0x40] ;  /* 0x0000400001047983 */ /* 0x001ea80000300a00 */
[----:B--2---:R0:W-:Y:S04]  /*39c10*/  STL.64 [R1+0x2588], R4 ;  /* 0x0025880401007387 */ /* 0x0041e80000100a00 */
[----:B0-----:R-:W2:Y:S04]  /*39c20*/  LDL.LU R4, [R1+0xcc0] ;  /* 0x000cc00001047983 */ /* 0x001ea80000300800 */
[----:B------:R-:W2:Y:S04]  /*39c30*/  LDL.LU R5, [R1+0xcc4] ;  /* 0x000cc40001057983 */ /* 0x000ea80000300800 */
[----:B------:R-:W4:Y:S04]  /*39c40*/  LDL.LU R6, [R1+0xcc8] ;  /* 0x000cc80001067983 */ /* 0x000f280000300800 */
[----:B------:R-:W4:Y:S04]  /*39c50*/  LDL.LU R7, [R1+0xccc] ;  /* 0x000ccc0001077983 */ /* 0x000f280000300800 */
[----:B------:R-:W3:Y:S04]  /*39c60*/  LDL.LU.64 R8, [R1+0x70] ;  /* 0x0000700001087983 */ /* 0x000ee80000300a00 */
[----:B----4-:R-:W-:Y:S04]  /*39c70*/  STL.64 [R1+0x25a0], R6 ;  /* 0x0025a00601007387 */ /* 0x010fe80000100a00 */
[----:B--2---:R0:W-:Y:S04]  /*39c80*/  STL.64 [R1+0x2598], R4 ;  /* 0x0025980401007387 */ /* 0x0041e80000100a00 */
[----:B0-----:R-:W2:Y:S04]  /*39c90*/  LDL.LU R4, [R1+0xcd0] ;  /* 0x000cd00001047983 */ /* 0x001ea80000300800 */
[----:B------:R-:W2:Y:S04]  /*39ca0*/  LDL.LU R5, [R1+0xcd4] ;  /* 0x000cd40001057983 */ /* 0x000ea80000300800 */
[----:B------:R-:W2:Y:S04]  /*39cb0*/  LDL.LU R6, [R1+0xcd8] ;  /* 0x000cd80001067983 */ /* 0x000ea80000300800 */
[----:B------:R-:W2:Y:S04]  /*39cc0*/  LDL.LU R7, [R1+0xcdc] ;  /* 0x000cdc0001077983 */ /* 0x000ea80000300800 */
[----:B---3--:R-:W-:Y:S04]  /*39cd0*/  STL.64 [R1+0x2538], R22 ;  /* 0x0025381601007387 */ /* 0x008fe80000100a00 */
        /* <DEDUP_REMOVED lines=17> */
[----:B------:R-:W-:Y:S04]  /*39df0*/  STL [R1+0x2504], R17 ;  /* 0x0025041101007387 */ /* 0x000fe80000100800 */
[----:B------:R-:W-:Y:S04]  /*39e00*/  STL.64 [R1+0x1fe8], R26 ;  /* 0x001fe81a01007387 */ /* 0x000fe80000100a00 */
[----:B------:R0:W-:Y:S04]  /*39e10*/  STL.64 [R1+0x1fe0], R24 ;  /* 0x001fe01801007387 */ /* 0x0001e80000100a00 */
[----:B0-----:R-:W4:Y:S04]  /*39e20*/  LDL.LU.64 R24, [R1+0xa0] ;  /* 0x0000a00001187983 */ /* 0x001f280000300a00 */
[----:B------:R-:W2:Y:S04]  /*39e30*/  LDL.64 R26, [R1+0xa8] ;  /* 0x0000a800011a7983 */ /* 0x000ea80000100a00 */
[----:B--2---:R-:W-:Y:S04]  /*39e40*/  STL.64 [R1+0x2478], R26 ;  /* 0x0024781a01007387 */ /* 0x004fe80000100a00 */
[----:B----4-:R0:W-:Y:S04]  /*39e50*/  STL.64 [R1+0x2470], R24 ;  /* 0x0024701801007387 */ /* 0x0101e80000100a00 */
[----:B0-----:R-:W2:Y:S04]  /*39e60*/  LDL.LU R24, [R1+0xce0] ;  /* 0x000ce00001187983 */ /* 0x001ea80000300800 */
[----:B------:R-:W2:Y:S04]  /*39e70*/  LDL.LU R25, [R1+0xce4] ;  /* 0x000ce40001197983 */ /* 0x000ea80000300800 */
[----:B------:R-:W2:Y:S04]  /*39e80*/  LDL.LU R26, [R1+0xce8] ;  /* 0x000ce800011a7983 */ /* 0x000ea80000300800 */
[----:B------:R-:W2:Y:S02]  /*39e90*/  LDL.LU R27, [R1+0xcec] ;  /* 0x000cec00011b7983 */ /* 0x000ea40000300800 */
[----:B--2---:R-:W-:-:S15]  /*39ea0*/  HMMA.16816.F32 R24, R12, R8, R24 ;  /* 0x000000080c18723c */ /* 0x004fde0000001818 */
[----:B------:R-:W-:-:S08]  /*39eb0*/  NOP ;  /* 0x0000000000007918 */ /* 0x000fd00000000000 */
[----:B------:R0:W-:Y:S04]  /*39ec0*/  STL.64 [R1+0x1c0], R24 ;  /* 0x0001c01801007387 */ /* 0x0001e80000100a00 */
[----:B------:R1:W-:Y:S01]  /*39ed0*/  STL.64 [R1+0x1c8], R26 ;  /* 0x0001c81a01007387 */ /* 0x0003e20000100a00 */
[----:B0-----:R-:W-:Y:S02]  /*39ee0*/  IMAD.MOV.U32 R25, RZ, RZ, R8 ;  /* 0x000000ffff197224 */ /* 0x001fe400078e0008 */
[----:B------:R-:W-:Y:S02]  /*39ef0*/  IMAD.MOV.U32 R24, RZ, RZ, R9 ;  /* 0x000000ffff187224 */ /* 0x000fe400078e0009 */
[----:B------:R-:W2:Y:S02]  /*39f00*/  LDL.LU.64 R8, [R1+0x25a8] ;  /* 0x0025a80001087983 */ /* 0x000ea40000300a00 */
[----:B--2---:R-:W-:Y:S06]  /*39f10*/  HMMA.16816.F32 R4, R12, R8, R4 ;  /* 0x000000080c04723c */ /* 0x004fec0000001804 */
[----:B-1----:R-:W-:-:S02]  /*39f20*/  IMAD.MOV.U32 R27, RZ, RZ, R8 ;  /* 0x000000ffff1b7224 */ /* 0x002fc400078e0008 */
        /* <DEDUP_REMOVED lines=52> */
[----:B------:R-:W3:Y:S04]  /*3a270*/  LDL.LU.64 R6, [R1+0x2510] ;  /* 0x0025100001067983 */ /* 0x000ee80000300a00 */
[----:B------:R-:W2:Y:S04]  /*3a280*/  LDL.LU.64 R4, [R1+0x2508] ;  /* 0x0025080001047983 */ /* 0x000ea80000300a00 */
[----:B---3--:R-:W-:Y:S01]  /*3a290*/  STL.64 [R1+0x2388], R6 ;  /* 0x0023880601007387 */ /* 0x008fe20000100a00 */
[----:B--2---:R-:W-:Y:S06]  /*3a2a0*/  HMMA.16816.F32 R20, R12, R4, R20 ;  /* 0x000000040c14723c */ /* 0x004fec0000001814 */
        /* <DEDUP_REMOVED lines=8> */
[----:B------:R-:W-:Y:S01]  /*3a330*/  IMAD.MOV.U32 R5, RZ, RZ, R28 ;  /* 0x000000ffff057224 */ /* 0x000fe200078e001c */
[----:B------:R-:W2:Y:S04]  /*3a340*/  LDL.LU R17, [R1+0x2504] ;  /* 0x0025040001117983 */ /* 0x000ea80000300800 */
[----:B------:R-:W3:Y:S04]  /*3a350*/  LDL.LU R28, [R1+0x2500] ;  /* 0x00250000011c7983 */ /* 0x000ee80000300800 */
[----:B------:R-:W-:Y:S04]  /*3a360*/  STL.64 [R1+0x23b0], R4 ;  /* 0x0023b00401007387 */ /* 0x000fe80000100a00 */
[----:B------:R-:W-:Y:S04]  /*3a370*/  STL.64 [R1+0x1f30], R22 ;  /* 0x001f301601007387 */ /* 0x000fe80000100a00 */
[----:B------:R0:W-:Y:S02]  /*3a380*/  STL.64 [R1+0x1f28], R20 ;  /* 0x001f281401007387 */ /* 0x0001e40000100a00 */
[----:B0-----:R-:W-:-:S02]  /*3a390*/  IMAD.MOV.U32 R20, RZ, RZ, R0 ;  /* 0x000000ffff147224 */ /* 0x001fc400078e0000 */
[----:B------:R-:W-:Y:S01]  /*3a3a0*/  IMAD.MOV.U32 R21, RZ, RZ, R18 ;  /* 0x000000ffff157224 */ /* 0x000fe200078e0012 */
[----:B------:R-:W4:Y:S04]  /*3a3b0*/  LDL.LU R0, [R1+0x24fc] ;  /* 0x0024fc0001007983 */ /* 0x000f280000300800 */
[----:B------:R-:W3:Y:S04]  /*3a3c0*/  LDL.LU R18, [R1+0x24f8] ;  /* 0x0024f80001127983 */ /* 0x000ee80000300800 */
[----:B------:R-:W2:Y:S04]  /*3a3d0*/  LDL R22, [R1+0x8] ;  /* 0x0000080001167983 */ /* 0x000ea80000100800 */
[----:B------:R-:W2:Y:S01]  /*3a3e0*/  LDL R23, [R1+0xc] ;  /* 0x00000c0001177983 */ /* 0x000ea20000100800 */
[----:B------:R-:W-:-:S02]  /*3a3f0*/  IMAD.MOV.U32 R4, RZ, RZ, R19 ;  /* 0x000000ffff047224 */ /* 0x000fc400078e0013 */
[----:B------:R-:W-:Y:S01]  /*3a400*/  IMAD.MOV.U32 R5, RZ, RZ, R29 ;  /* 0x000000ffff057224 */ /* 0x000fe200078e001d */
[----:B------:R-:W3:Y:S04]  /*3a410*/  LDL.LU R19, [R1+0x24f4] ;  /* 0x0024f40001137983 */ /* 0x000ee80000300800 */
[----:B------:R-:W3:Y:S04]  /*3a420*/  LDL.LU R29, [R1+0x24f0] ;  /* 0x0024f000011d7983 */ /* 0x000ee80000300800 */
[----:B------:R-:W-:Y:S04]  /*3a430*/  STL.64 [R1+0x23c8], R4 ;  /* 0x0023c80401007387 */ /* 0x000fe80000100a00 */
[----:B--2---:R-:W-:Y:S04]  /*3a440*/  STL.64 [R1+0x23a8], R22 ;  /* 0x0023a81601007387 */ /* 0x004fe80000100a00 */
[----:B------:R0:W-:Y:S04]  /*3a450*/  STL.64 [R1+0x23a0], R20 ;  /* 0x0023a01401007387 */ /* 0x0001e80000100a00 */
[----:B0-----:R-:W2:Y:S04]  /*3a460*/  LDL.LU R20, [R1+0x850] ;  /* 0x0008500001147983 */ /* 0x001ea80000300800 */
[----:B------:R-:W2:Y:S04]  /*3a470*/  LDL.LU R21, [R1+0x854] ;  /* 0x0008540001157983 */ /* 0x000ea80000300800 */
[----:B------:R-:W4:Y:S04]  /*3a480*/  LDL.LU R22, [R1+0x858] ;  /* 0x0008580001167983 */ /* 0x000f280000300800 */
[----:B------:R-:W4:Y:S01]  /*3a490*/  LDL.LU R23, [R1+0x85c] ;  /* 0x00085c0001177983 */ /* 0x000f220000300800 */
[----:B------:R-:W-:-:S02]  /*3a4a0*/  IMAD.MOV.U32 R4, RZ, RZ, R9 ;  /* 0x000000ffff047224 */ /* 0x000fc400078e0009 */
[----:B------:R-:W-:Y:S01]  /*3a4b0*/  IMAD.MOV.U32 R5, RZ, RZ, R8 ;  /* 0x000000ffff057224 */ /* 0x000fe200078e0008 */
[----:B------:R-:W3:Y:S04]  /*3a4c0*/  LDL.LU R9, [R1+0x24ec] ;  /* 0x0024ec0001097983 */ /* 0x000ee80000300800 */
[----:B------:R-:W3:Y:S04]  /*3a4d0*/  LDL.LU R8, [R1+0x24e8] ;  /* 0x0024e80001087983 */ /* 0x000ee80000300800 */
[----:B------:R-:W-:Y:S04]  /*3a4e0*/  STL.64 [R1+0x23e0], R4 ;  /* 0x0023e00401007387 */ /* 0x000fe80000100a00 */
[----:B----4-:R-:W-:Y:S04]  /*3a4f0*/  STL.64 [R1+0x23c0], R22 ;  /* 0x0023c01601007387 */ /* 0x010fe80000100a00 */
[----:B--2---:R0:W-:Y:S04]  /*3a500*/  STL.64 [R1+0x23b8], R20 ;  /* 0x0023b81401007387 */ /* 0x0041e80000100a00 */
        /* <DEDUP_REMOVED lines=19> */
[----:B------:R0:W-:Y:S02]  /*3a640*/  STL.64 [R1+0x2410], R4 ;  /* 0x0024100401007387 */ /* 0x0001e40000100a00 */
[----:B0-----:R-:W-:-:S02]  /*3a650*/  IMAD.MOV.U32 R4, RZ, RZ, R27 ;  /* 0x000000ffff047224 */ /* 0x001fc400078e001b */
[----:B------:R-:W-:-:S05]  /*3a660*/  IMAD.MOV.U32 R5, RZ, RZ, R26 ;  /* 0x000000ffff057224 */ /* 0x000fca00078e001a */
        /* <DEDUP_REMOVED lines=8> */
[----:B------:R-:W-:-:S05]  /*3a6f0*/  IMAD.MOV.U32 R5, RZ, RZ, R24 ;  /* 0x000000ffff057224 */ /* 0x000fca00078e0018 */
[----:B------:R0:W-:Y:S02]  /*3a700*/  STL.64 [R1+0x2440], R4 ;  /* 0x0024400401007387 */ /* 0x0001e40000100a00 */
[----:B0-----:R-:W-:Y:S02]  /*3a710*/  IMAD.MOV.U32 R4, RZ, RZ, R17 ;  /* 0x000000ffff047224 */ /* 0x001fe400078e0011 */
[----:B------:R-:W-:Y:S02]  /*3a720*/  IMAD.MOV.U32 R5, RZ, RZ, R16 ;  /* 0x000000ffff057224 */ /* 0x000fe400078e0010 */
[----:B---3--:R-:W-:Y:S02]  /*3a730*/  IMAD.MOV.U32 R16, RZ, RZ, R8 ;  /* 0x000000ffff107224 */ /* 0x008fe400078e0008 */
[----:B------:R-:W-:Y:S01]  /*3a740*/  IMAD.MOV.U32 R17, RZ, RZ, R9 ;  /* 0x000000ffff117224 */ /* 0x000fe200078e0009 */
[----:B----4-:R-:W-:Y:S04]  /*3a750*/  STL.64 [R1+0x2408], R22 ;  /* 0x0024081601007387 */ /* 0x010fe80000100a00 */
[----:B--2---:R0:W-:Y:S04]  /*3a760*/  STL.64 [R1+0x2400], R20 ;  /* 0x0024001401007387 */ /* 0x0041e80000100a00 */
[----:B0-----:R-:W2:Y:S04]  /*3a770*/  LDL.LU R20, [R1+0x890] ;  /* 0x0008900001147983 */ /* 0x001ea80000300800 */
[----:B------:R-:W2:Y:S04]  /*3a780*/  LDL.LU R21, [R1+0x894] ;  /* 0x0008940001157983 */ /* 0x000ea80000300800 */
[----:B------:R-:W3:Y:S04]  /*3a790*/  LDL.LU R22, [R1+0x898] ;  /* 0x0008980001167983 */ /* 0x000ee80000300800 */
[----:B------:R-:W3:Y:S04]  /*3a7a0*/  LDL.LU R23, [R1+0x89c] ;  /* 0x00089c0001177983 */ /* 0x000ee80000300800 */
        /* <DEDUP_REMOVED lines=9> */
[----:B---3--:R-:W-:Y:S04]  /*3a840*/  STL.64 [R1+0x2498], R14 ;  /* 0x0024980e01007387 */ /* 0x008fe80000100a00 */
[----:B--2---:R0:W-:Y:S04]  /*3a850*/  STL.64 [R1+0x2490], R12 ;  /* 0x0024900c01007387 */ /* 0x0041e80000100a00 */
[----:B------:R-:W4:Y:S04]  /*3a860*/  LDL.LU R10, [R1+0x24cc] ;  /* 0x0024cc00010a7983 */ /* 0x000f280000300800 */
[----:B------:R-:W4:Y:S04]  /*3a870*/  LDL.LU R11, [R1+0x24c8] ;  /* 0x0024c800010b7983 */ /* 0x000f280000300800 */
[----:B------:R1:W-:Y:S04]  /*3a880*/  STL.64 [R1+0x24a0], R16 ;  /* 0x0024a01001007387 */ /* 0x0003e80000100a00 */
[----:B0-----:R-:W2:Y:S04]  /*3a890*/  LDL.LU R12, [R1+0xa10] ;  /* 0x000a1000010c7983 */ /* 0x001ea80000300800 */
[----:B------:R-:W2:Y:S04]  /*3a8a0*/  LDL.LU R13, [R1+0xa14] ;  /* 0x000a1400010d7983 */ /* 0x000ea80000300800 */
[----:B------:R-:W3:Y:S04]  /*3a8b0*/  LDL.LU R14, [R1+0xa18] ;  /* 0x000a1800010e7983 */ /* 0x000ee80000300800 */
[----:B------:R-:W3:Y:S01]  /*3a8c0*/  LDL.LU R15, [R1+0xa1c] ;  /* 0x000a1c00010f7983 */ /* 0x000ee20000300800 */
[----:B-1----:R-:W-:-:S02]  /*3a8d0*/  IMAD.MOV.U32 R16, RZ, RZ, R2 ;  /* 0x000000ffff107224 */ /* 0x002fc400078e0002 */
[----:B------:R-:W-:Y:S01]  /*3a8e0*/  IMAD.MOV.U32 R17, RZ, RZ, R3 ;  /* 0x000000ffff117224 */ /* 0x000fe200078e0003 */
[----:B---3--:R-:W-:Y:S04]  /*3a8f0*/  STL.64 [R1+0x24b0], R14 ;  /* 0x0024b00e01007387 */ /* 0x008fe80000100a00 */
[----:B--2---:R0:W-:Y:S04]  /*3a900*/  STL.64 [R1+0x24a8], R12 ;  /* 0x0024a80c01007387 */ /* 0x0041e80000100a00 */
[----:B------:R-:W2:Y:S04]  /*3a910*/  LDL.LU R2, [R1+0x24c4] ;  /* 0x0024c40001027983 */ /* 0x000ea80000300800 */
[----:B------:R-:W3:Y:S04]  /*3a920*/  LDL.LU R3, [R1+0x24c0] ;  /* 0x0024c00001037983 */ /* 0x000ee80000300800 */
[----:B0-----:R-:W4:Y:S04]  /*3a930*/  LDL.LU R12, [R1+0xa20] ;  /* 0x000a2000010c7983 */ /* 0x001f280000300800 */
[----:B------:R-:W4:Y:S04]  /*3a940*/  LDL.LU R13, [R1+0xa24] ;  /* 0x000a2400010d7983 */ /* 0x000f280000300800 */
[----:B------:R-:W4:Y:S04]  /*3a950*/  LDL.LU R14, [R1+0xa28] ;  /* 0x000a2800010e7983 */ /* 0x000f280000300800 */
[----:B------:R-:W4:Y:S04]  /*3a960*/  LDL.LU R15, [R1+0xa2c] ;  /* 0x000a2c00010f7983 */ /* 0x000f280000300800 */
[----:B------:R-:W-:Y:S04]  /*3a970*/  STL.64 [R1+0x2458], R4 ;  /* 0x0024580401007387 */ /* 0x000fe80000100a00 */
[----:B------:R-:W-:Y:S04]  /*3a980*/  STL.64 [R1+0x2420], R22 ;  /* 0x0024201601007387 */ /* 0x000fe80000100a00 */
[----:B------:R0:W-:Y:S04]  /*3a990*/  STL.64 [R1+0x2418], R20 ;  /* 0x0024181401007387 */ /* 0x0001e80000100a00 */
        /* <DEDUP_REMOVED lines=8> */
[----:B------:R0:W-:Y:S04]  /*3aa20*/  STL.64 [R1+0x2480], R4 ;  /* 0x0024800401007387 */ /* 0x0001e80000100a00 */
[----:B0-----:R-:W4:Y:S04]  /*3aa30*/  LDL.LU R4, [R1+0x9f0] ;  /* 0x0009f00001047983 */ /* 0x001f280000300800 */
        /* <DEDUP_REMOVED lines=35> */
[----:B0-----:R-:W3:Y:S01]  /*3ac70*/  LDL.LU.64 R16, [R1+0x2488] ;  /* 0x0024880001107983 */ /* 0x001ee20000300a00 */
[C---:B------:R-:W-:Y:S06]  /*3ac80*/  HMMA.16816.F32 R24, R8.reuse, R24, R4 ;  /* 0x000000180818723c */ /* 0x040fec0000001804 */
[----:B---3--:R-:W-:Y:S01]  /*3ac90*/  HMMA.16816.F32 R12, R8, R16, R12 ;  /* 0x00000010080c723c */ /* 0x008fe2000000180c */
[----:B------:R-:W3:-:S15]  /*3aca0*/  LDL.LU R16, [R1+0x7f0] ;  /* 0x0007f00001107983 */ /* 0x000ede0000300800 */
[----:B------:R-:W-:-:S07]  /*3acb0*/  NOP ;  /* 0x0000000000007918 */ /* 0x000fce0000000000 */
[----:B------:R-:W-:Y:S04]  /*3acc0*/  STL.64 [R1+0x3a0], R12 ;  /* 0x0003a00c01007387 */ /* 0x000fe80000100a00 */
[----:B------:R-:W-:Y:S04]  /*3acd0*/  STL.64 [R1+0x3a8], R14 ;  /* 0x0003a80e01007387 */ /* 0x000fe80000100a00 */
[----:B------:R-:W0:Y:S04]  /*3ace0*/  LDSM.16.MT88.4 R12, [R29+UR4+0x6080] ;  /* 0x006080041d0c783b */ /* 0x000e280008004200 */
[----:B------:R-:W3:Y:S04]  /*3acf0*/  LDL.LU R17, [R1+0x7f4] ;  /* 0x0007f40001117983 */ /* 0x000ee80000300800 */
[----:B-1----:R-:W3:Y:S04]  /*3ad00*/  LDL.LU R18, [R1+0x7f8] ;  /* 0x0007f80001127983 */ /* 0x002ee80000300800 */
[----:B------:R-:W3:Y:S04]  /*3ad10*/  LDL.LU R19, [R1+0x7fc] ;  /* 0x0007fc0001137983 */ /* 0x000ee80000300800 */
[----:B0-----:R-:W-:Y:S04]  /*3ad20*/  STL.64 [R1+0x2288], R14 ;  /* 0x0022880e01007387 */ /* 0x001fe80000100a00 */
[----:B------:R0:W-:Y:S04]  /*3ad30*/  STL.64 [R1+0x2280], R12 ;  /* 0x0022800c01007387 */ /* 0x0001e80000100a00 */
[----:B0-----:R-:W4:Y:S04]  /*3ad40*/  LDL.LU R12, [R1+0x9e0] ;  /* 0x0009e000010c7983 */ /* 0x001f280000300800 */
[----:B------:R-:W4:Y:S04]  /*3ad50*/  LDL.LU R13, [R1+0x9e4] ;  /* 0x0009e400010d7983 */ /* 0x000f280000300800 */
[----:B------:R-:W4:Y:S04]  /*3ad60*/  LDL.LU R14, [R1+0x9e8] ;  /* 0x0009e800010e7983 */ /* 0x000f280000300800 */
[----:B------:R-:W4:Y:S04]  /*3ad70*/  LDL.LU R15, [R1+0x9ec] ;  /* 0x0009ec00010f7983 */ /* 0x000f280000300800 */
[----:B------:R-:W2:Y:S04]  /*3ad80*/  LDL.LU.64 R4, [R1+0x2480] ;  /* 0x0024800001047983 */ /* 0x000ea80000300a00 */
[----:B------:R-:W-:Y:S04]  /*3ad90*/  STL.64 [R1+0x390], R24 ;  /* 0x0003901801007387 */ /* 0x000fe80000100a00 */
[----:B------:R0:W-:Y:S04]  /*3ada0*/  STL.64 [R1+0x398], R26 ;  /* 0x0003981a01007387 */ /* 0x0001e80000100a00 */
[----:B0-----:R-:W3:Y:S04]  /*3adb0*/  LDL.LU.64 R26, [R1+0x2478] ;  /* 0x00247800011a7983 */ /* 0x001ee80000300a00 */
[----:B------:R-:W4:Y:S02]  /*3adc0*/  LDL.LU.64 R24, [R1+0x2470] ;  /* 0x0024700001187983 */ /* 0x000f240000300a00 */
[----:B----4-:R-:W-:-:S15]  /*3add0*/  HMMA.16816.F32 R12, R8, R24, R12 ;  /* 0x00000018080c723c */ /* 0x010fde000000180c */
[----:B------:R-:W-:-:S08]  /*3ade0*/  NOP ;  /* 0x0000000000007918 */ /* 0x000fd00000000000 */
[----:B------:R0:W-:Y:S04]  /*3adf0*/  STL.64 [R1+0x380], R12 ;  /* 0x0003800c01007387 */ /* 0x0001e80000100a00 */
[----:B------:R-:W-:Y:S04]  /*3ae00*/  STL.64 [R1+0x388], R14 ;  /* 0x0003880e01007387 */ /* 0x000fe80000100a00 */
[----:B0-----:R-:W4:Y:S04]  /*3ae10*/  LDL.LU R12, [R1+0x830] ;  /* 0x00083000010c7983 */ /* 0x001f280000300800 */
[----:B------:R-:W4:Y:S04]  /*3ae20*/  LDL.LU R13, [R1+0x834] ;  /* 0x00083400010d7983 */ /* 0x000f280000300800 */
[----:B---3--:R0:W-:Y:S04]  /*3ae30*/  STL.64 [R1+0x2358], R26 ;  /* 0x0023581a01007387 */ /* 0x0081e80000100a00 */
[----:B0-----:R-:W3:Y:S01]  /*3ae40*/  LDL.64 R26, [R1+0xc8] ;  /* 0x0000c800011a7983 */ /* 0x001ee20000100a00 */
[C---:B--2---:R-:W-:Y:S03]  /*3ae50*/  HMMA.16816.F32 R4, R8.reuse, R4, R20 ;  /* 0x000000040804723c */ /* 0x044fe60000001814 */
[----:B---3--:R0:W-:Y:S04]  /*3ae60*/  STL.64 [R1+0x2360], R26 ;  /* 0x0023601a01007387 */ /* 0x0081e80000100a00 */
[----:B0-----:R-:W4:Y:S04]  /*3ae70*/  LDL.64 R26, [R1+0xe8] ;  /* 0x0000e800011a7983 */ /* 0x001f280000100a00 */
[----:B------:R-:W2:Y:S04]  /*3ae80*/  LDL.LU.64 R22, [R1+0x2468] ;  /* 0x0024680001167983 */ /* 0x000ea80000300a00 */
[----:B------:R-:W2:Y:S08]  /*3ae90*/  LDL.LU.64 R20, [R1+0x2460] ;  /* 0x0024600001147983 */ /* 0x000eb00000300a00 */
        /* <DEDUP_REMOVED lines=54> */
[----:B------:R-:W3:-:S15]  /*3b200*/  LDL.LU.64 R20, [R1+0x23a0] ;  /* 0x0023a00001147983 */ /* 0x000ede0000300a00 */
[----:B------:R-:W-:-:S02]  /*3b210*/  NOP ;  /* 0x0000000000007918 */ /* 0x000fc40000000000 */
[----:B------:R-:W-:Y:S04]  /*3b220*/  STL.64 [R1+0x2f0], R4 ;  /* 0x0002f00401007387 */ /* 0x000fe80000100a00 */
[----:B------:R0:W-:Y:S04]  /*3b230*/  STL.64 [R1+0x2f8], R6 ;  /* 0x0002f80601007387 */ /* 0x0001e80000100a00 */
[----:B0-----:R-:W3:Y:S04]  /*3b240*/  LDL.LU.64 R6, [R1+0x2398] ;  /* 0x0023980001067983 */ /* 0x001ee80000300a00 */
[----:B------:R-:W3:Y:S01]  /*3b250*/  LDL.LU.64 R4, [R1+0x2390] ;  /* 0x0023900001047983 */ /* 0x000ee20000300a00 */
[----:B------:R-:W-:-:S02]  /*3b260*/  IMAD.MOV.U32 R14, RZ, RZ, R28 ;  /* 0x000000ffff0e7224 */ /* 0x000fc400078e001c */
[----:B------:R-:W-:Y:S01]  /*3b270*/  IMAD.MOV.U32 R15, RZ, RZ, R0 ;  /* 0x000000ffff0f7224 */ /* 0x000fe200078e0000 */
[----:B---3--:R-:W-:-:S15]  /*3b280*/  HMMA.16816.F32 R4, R8, R20, R4 ;  /* 0x000000140804723c */ /* 0x008fde0000001804 */
[----:B------:R-:W-:-:S08]  /*3b290*/  NOP ;  /* 0x0000000000007918 */ /* 0x000fd00000000000 */
[----:B------:R0:W-:Y:S01]  /*3b2a0*/  STL.64 [R1+0x2e0], R4 ;  /* 0x0002e00401007387 */ /* 0x0001e20000100a00 */
[----:B------:R-:W-:Y:S02]  /*3b2b0*/  IMAD.MOV.U32 R0, RZ, RZ, R6 ;  /* 0x000000ffff007224 */ /* 0x000fe400078e0006 */
[----:B------:R-:W-:Y:S02]  /*3b2c0*/  IMAD.MOV.U32 R28, RZ, RZ, R7 ;  /* 0x000000ffff1c7224 */ /* 0x000fe400078e0007 */
[----:B------:R-:W3:Y:S04]  /*3b2d0*/  LDL.LU.64 R6, [R1+0x2388] ;  /* 0x0023880001067983 */ /* 0x000ee80000300a00 */
[----:B0-----:R-:W4:Y:S04]  /*3b2e0*/  LDL.LU.64 R4, [R1+0x2380] ;  /* 0x0023800001047983 */ /* 0x001f280000300a00 */
[----:B--2---:R0:W-:Y:S01]  /*3b2f0*/  STL.64 [R1+0x2330], R22 ;  /* 0x0023301601007387 */ /* 0x0041e20000100a00 */
[----:B---3--:R-:W-:-:S02]  /*3b300*/  IMAD.MOV.U32 R20, RZ, RZ, R6 ;  /* 0x000000ffff147224 */ /* 0x008fc400078e0006 */
[----:B------:R-:W-:Y:S01]  /*3b310*/  IMAD.MOV.U32 R21, RZ, RZ, R7 ;  /* 0x000000ffff157224 */ /* 0x000fe200078e0007 */
[----:B------:R-:W2:Y:S04]  /*3b320*/  LDL.LU R6, [R1+0x237c] ;  /* 0x00237c0001067983 */ /* 0x000ea80000300800 */
[----:B------:R-:W2:Y:S04]  /*3b330*/  LDL.LU R7, [R1+0x2378] ;  /* 0x0023780001077983 */ /* 0x000ea80000300800 */
[----:B------:R-:W-:Y:S04]  /*3b340*/  STL [R1+0x1bcc], R28 ;  /* 0x001bcc1c01007387 */ /* 0x000fe80000100800 */
[----:B------:R-:W-:Y:S01]  /*3b350*/  STL [R1+0x1bc8], R0 ;  /* 0x001bc80001007387 */ /* 0x000fe20000100800 */
[----:B----4-:R-:W-:Y:S03]  /*3b360*/  HMMA.16816.F32 R8, R8, R4, R16 ;  /* 0x000000040808723c */ /* 0x010fe60000001810 */
[----:B------:R-:W3:Y:S04]  /*3b370*/  LDL.LU.64 R18, [R1+0x2370] ;  /* 0x0023700001127983 */ /* 0x000ee80000300a00 */
[----:B------:R-:W3:Y:S01]  /*3b380*/  LDL.LU.64 R16, [R1+0x2368] ;  /* 0x0023680001107983 */ /* 0x000ee20000300a00 */
[----:B0-----:R-:W-:-:S02]  /*3b390*/  IMAD.MOV.U32 R22, RZ, RZ, R3 ;  /* 0x000000ffff167224 */ /* 0x001fc400078e0003 */
[----:B------:R-:W-:-:S13]  /*3b3a0*/  IMAD.MOV.U32 R23, RZ, RZ, R2 ;  /* 0x000000ffff177224 */ /* 0x000fda00078e0002 */
[----:B------:R-:W-:Y:S01]  /*3b3b0*/  STL.64 [R1+0x2d0], R8 ;  /* 0x0002d00801007387 */ /* 0x000fe20000100a00 */
[----:B------:R-:W-:Y:S02]  /*3b3c0*/  IMAD.MOV.U32 R3, RZ, RZ, R10 ;  /* 0x000000ffff037224 */ /* 0x000fe400078e000a */
[----:B------:R-:W-:Y:S02]  /*3b3d0*/  IMAD.MOV.U32 R2, RZ, RZ, R11 ;  /* 0x000000ffff027224 */ /* 0x000fe400078e000b */
[----:B------:R-:W4:Y:S04]  /*3b3e0*/  LDL.64 R10, [R1+0xd8] ;  /* 0x0000d800010a7983 */ /* 0x000f280000100a00 */
[----:B--2---:R0:W-:Y:S04]  /*3b3f0*/  STL.64 [R1+0x2308], R6 ;  /* 0x0023080601007387 */ /* 0x0041e80000100a00 */
[----:B------:R-:W2:Y:S04]  /*3b400*/  LDL.LU R4, [R1+0x820] ;  /* 0x0008200001047983 */ /* 0x000ea80000300800 */
[----:B------:R-:W2:Y:S01]  /*3b410*/  LDL.LU R5, [R1+0x824] ;  /* 0x0008240001057983 */ /* 0x000ea20000300800 */
[----:B---3--:R-:W-:Y:S03]  /*3b420*/  HMMA.16816.F32 R12, R16, R26, R12 ;  /* 0x0000001a100c723c */ /* 0x008fe6000000180c */
[----:B0-----:R-:W2:Y:S04]  /*3b430*/  LDL.LU R6, [R1+0x828] ;  /* 0x0008280001067983 */ /* 0x001ea80000300800 */
[----:B------:R-:W2:Y:S04]  /*3b440*/  LDL.LU R7, [R1+0x82c] ;  /* 0x00082c0001077983 */ /* 0x000ea80000300800 */
[----:B------:R-:W-:Y:S04]  /*3b450*/  STL [R1+0x1bd4], R2 ;  /* 0x001bd40201007387 */ /* 0x000fe80000100800 */
[----:B------:R-:W-:Y:S08]  /*3b460*/  STL [R1+0x1bd0], R3 ;  /* 0x001bd00301007387 */ /* 0x000ff00000100800 */
[----:B------:R0:W-:Y:S04]  /*3b470*/  STL.64 [R1+0xa40], R12 ;  /* 0x000a400c01007387 */ /* 0x0001e80000100a00 */
[----:B------:R-:W-:Y:S01]  /*3b480*/  STL.64 [R1+0xa48], R14 ;  /* 0x000a480e01007387 */ /* 0x000fe20000100a00 */
[----:B0-----:R-:W-:-:S02]  /*3b490*/  IMAD.MOV.U32 R13, RZ, RZ, R26 ;  /* 0x000000ffff0d7224 */ /* 0x001fc400078e001a */
[----:B------:R-:W-:Y:S02]  /*3b4a0*/  IMAD.MOV.U32 R12, RZ, RZ, R27 ;  /* 0x000000ffff0c7224 */ /* 0x000fe400078e001b */
[----:B------:R-:W3:Y:S01]  /*3b4b0*/  LDL.LU.64 R26, [R1+0x2360] ;  /* 0x00236000011a7983 */ /* 0x000ee20000300a00 */
[----:B----4-:R-:W-:Y:S01]  /*3b4c0*/  IMAD.MOV.U32 R28, RZ, RZ, R11 ;  /* 0x000000ffff1c7224 */ /* 0x010fe200078e000b */
[----:B--2---:R-:W-:Y:S02]  /*3b4d0*/  HMMA.16816.F32 R4, R16, R10, R4 ;  /* 0x0000000a1004723c */ /* 0x004fe40000001804 */
[----:B------:R-:W0:-:S15]  /*3b4e0*/  LDSM.16.MT88.4 R8, [R29+UR4+0x6100] ;  /* 0x006100041d08783b */ /* 0x000e1e0008004200 */
[----:B------:R-:W-:-:S06]  /*3b4f0*/  NOP ;  /* 0x0000000000007918 */ /* 0x000fcc0000000000 */
[----:B------:R-:W-:Y:S04]  /*3b500*/  STL.64 [R1+0xa10], R4 ;  /* 0x000a100401007387 */ /* 0x000fe80000100a00 */
[----:B------:R3:W-:Y:S02]  /*3b510*/  STL.64 [R1+0xa18], R6 ;  /* 0x000a180601007387 */ /* 0x0007e40000100a00 */
[----:B---3--:R-:W-:Y:S02]  /*3b520*/  HMMA.16816.F32 R4, R16, R26, R20 ;  /* 0x0000001a1004723c */ /* 0x008fe40000001814 */
[----:B------:R-:W-:Y:S04]  /*3b530*/  STL [R1+0x2290], R29 ;  /* 0x0022901d01007387 */ /* 0x000fe80000100800 */
[----:B0-----:R-:W-:Y:S04]  /*3b540*/  STL.64 [R1+0x2170], R10 ;  /* 0x0021700a01007387 */ /* 0x001fe80000100a00 */
[----:B------:R-:W-:-:S13]  /*3b550*/  STL.64 [R1+0x2168], R8 ;  /* 0x0021680801007387 */ /* 0x000fda0000100a00 */
        /* <DEDUP_REMOVED lines=8> */
[----:B0-----:R-:W2:Y:S04]  /*3b5e0*/  LDL R6, [R1+0x78] ;  /* 0x0000780001067983 */ /* 0x001ea80000100800 */
[----:B------:R-:W2:Y:S04]  /*3b5f0*/  LDL R7, [R1+0x7c] ;  /* 0x00007c0001077983 */ /* 0x000ea80000100800 */
[----:B------:R-:W3:Y:S04]  /*3b600*/  LDL.LU R20, [R1+0x970] ;  /* 0x0009700001147983 */ /* 0x000ee80000300800 */
[----:B------:R-:W3:Y:S04]  /*3b610*/  LDL.LU R21, [R1+0x974] ;  /* 0x0009740001157983 */ /* 0x000ee80000300800 */
[----:B------:R-:W4:Y:S04]  /*3b620*/  LDL.LU R22, [R1+0x978] ;  /* 0x0009780001167983 */ /* 0x000f280000300800 */
[----:B------:R-:W4:Y:S04]  /*3b630*/  LDL.LU R23, [R1+0x97c] ;  /* 0x00097c0001177983 */ /* 0x000f280000300800 */
[----:B------:R-:W2:Y:S04]  /*3b640*/  LDL.LU R8, [R1+0x9a0] ;  /* 0x0009a00001087983 */ /* 0x000ea80000300800 */
[----:B------:R-:W2:Y:S04]  /*3b650*/  LDL.LU R9, [R1+0x9a4] ;  /* 0x0009a40001097983 */ /* 0x000ea80000300800 */
[----:B------:R-:W2:Y:S01]  /*3b660*/  LDL.LU R10, [R1+0x9a8] ;  /* 0x0009a800010a7983 */ /* 0x000ea20000300800 */
[----:B------:R-:W-:-:S02]  /*3b670*/  IMAD.MOV.U32 R15, RZ, RZ, R26 ;  /* 0x000000ffff0f7224 */ /* 0x000fc400078e001a */
[----:B------:R-:W-:Y:S01]  /*3b680*/  IMAD.MOV.U32 R14, RZ, RZ, R27 ;  /* 0x000000ffff0e7224 */ /* 0x000fe200078e001b */
[----:B------:R-:W2:Y:S04]  /*3b690*/  LDL.LU R11, [R1+0x9ac] ;  /* 0x0009ac00010b7983 */ /* 0x000ea80000300800 */
[----:B------:R-:W2:Y:S04]  /*3b6a0*/  LDL.64 R26, [R1+0xb8] ;  /* 0x0000b800011a7983 */ /* 0x000ea80000100a00 */
[----:B----4-:R0:W-:Y:S04]  /*3b6b0*/  STL.64 [R1+0x2340], R22 ;  /* 0x0023401601007387 */ /* 0x0101e80000100a00 */
[----:B---3--:R1:W-:Y:S04]  /*3b6c0*/  STL.64 [R1+0x2338], R20 ;  /* 0x0023381401007387 */ /* 0x0083e80000100a00 */
[----:B0-----:R-:W3:Y:S04]  /*3b6d0*/  LDL.64 R22, [R1+0x98] ;  /* 0x0000980001167983 */ /* 0x001ee80000100a00 */
[----:B---3--:R0:W-:Y:S04]  /*3b6e0*/  STL.64 [R1+0x2350], R22 ;  /* 0x0023501601007387 */ /* 0x0081e80000100a00 */
[----:B-1----:R-:W3:Y:S04]  /*3b6f0*/  LDL.LU R20, [R1+0x990] ;  /* 0x0009900001147983 */ /* 0x002ee80000300800 */
[----:B------:R-:W3:Y:S04]  /*3b700*/  LDL.LU R21, [R1+0x994] ;  /* 0x0009940001157983 */ /* 0x000ee80000300800 */
[----:B0-----:R-:W3:Y:S04]  /*3b710*/  LDL.LU R22, [R1+0x998] ;  /* 0x0009980001167983 */ /* 0x001ee80000300800 */
[----:B------:R-:W3:Y:S04]  /*3b720*/  LDL.LU R23, [R1+0x99c] ;  /* 0x00099c0001177983 */ /* 0x000ee80000300800 */
[----:B--2---:R0:W-:Y:S04]  /*3b730*/  STL.64 [R1+0x2328], R6 ;  /* 0x0023280601007387 */ /* 0x0041e80000100a00 */
[----:B0-----:R-:W2:Y:S04]  /*3b740*/  LDL.64 R6, [R1+0x88] ;  /* 0x0000880001067983 */ /* 0x001ea80000100a00 */
[----:B--2---:R0:W-:Y:S04]  /*3b750*/  STL.64 [R1+0x2348], R6 ;  /* 0x0023480601007387 */ /* 0x0041e80000100a00 */
[----:B------:R-:W2:Y:S04]  /*3b760*/  LDL.LU R4, [R1+0x980] ;  /* 0x0009800001047983 */ /* 0x000ea80000300800 */
[----:B------:R-:W2:Y:S04]  /*3b770*/  LDL.LU R5, [R1+0x984] ;  /* 0x0009840001057983 */ /* 0x000ea80000300800 */
[----:B0-----:R-:W2:Y:S04]  /*3b780*/  LDL.LU R6, [R1+0x988] ;  /* 0x0009880001067983 */ /* 0x001ea80000300800 */
[----:B------:R-:W2:Y:S04]  /*3b790*/  LDL.LU R7, [R1+0x98c] ;  /* 0x00098c0001077983 */ /* 0x000ea80000300800 */
[----:B------:R-:W-:Y:S04]  /*3b7a0*/  STL.64 [R1+0x22e0], R14 ;  /* 0x0022e00e01007387 */ /* 0x000fe80000100a00 */
[----:B------:R0:W-:Y:S04]  /*3b7b0*/  STL.64 [R1+0x22d8], R12 ;  /* 0x0022d80c01007387 */ /* 0x0001e80000100a00 */
[----:B0-----:R-:W4:Y:S04]  /*3b7c0*/  LDL.LU R12, [R1+0x930] ;  /* 0x00093000010c7983 */ /* 0x001f280000300800 */
[----:B------:R-:W4:Y:S04]  /*3b7d0*/  LDL.LU R13, [R1+0x934] ;  /* 0x00093400010d7983 */ /* 0x000f280000300800 */
[----:B------:R-:W3:Y:S04]  /*3b7e0*/  LDL.LU R14, [R1+0x938] ;  /* 0x00093800010e7983 */ /* 0x000ee80000300800 */
[----:B------:R-:W3:Y:S04]  /*3b7f0*/  LDL.LU R15, [R1+0x93c] ;  /* 0x00093c00010f7983 */ /* 0x000ee80000300800 */
[----:B---3--:R0:W-:Y:S04]  /*3b800*/  STL.64 [R1+0x22f0], R14 ;  /* 0x0022f00e01007387 */ /* 0x0081e80000100a00 */
[----:B----4-:R-:W-:Y:S04]  /*3b810*/  STL.64 [R1+0x22e8], R12 ;  /* 0x0022e80c01007387 */ /* 0x010fe80000100a00 */
[----:B0-----:R-:W3:Y:S01]  /*3b820*/  LDL.64 R14, [R1+0x58] ;  /* 0x00005800010e7983 */ /* 0x001ee20000100a00 */
[----:B------:R-:W-:Y:S03]  /*3b830*/  HMMA.16816.F32 R8, R16, R26, R8 ;  /* 0x0000001a1008723c */ /* 0x000fe60000001808 */
[----:B---3--:R0:W-:Y:S04]  /*3b840*/  STL.64 [R1+0x2300], R14 ;  /* 0x0023000e01007387 */ /* 0x0081e80000100a00 */
[----:B0-----:R-:W3:Y:S04]  /*3b850*/  LDL.64 R14, [R1+0x68] ;  /* 0x00006800010e7983 */ /* 0x001ee80000100a00 */
[----:B---3--:R0:W-:Y:S04]  /*3b860*/  STL.64 [R1+0x2320], R14 ;  /* 0x0023200e01007387 */ /* 0x0081e80000100a00 */
[----:B------:R-:W3:Y:S04]  /*3b870*/  LDL.LU R12, [R1+0x960] ;  /* 0x00096000010c7983 */ /* 0x000ee80000300800 */
[----:B------:R-:W3:Y:S04]  /*3b880*/  LDL.LU R13, [R1+0x964] ;  /* 0x00096400010d7983 */ /* 0x000ee80000300800 */
[----:B0-----:R-:W3:Y:S04]  /*3b890*/  LDL.LU R14, [R1+0x968] ;  /* 0x00096800010e7983 */ /* 0x001ee80000300800 */
[----:B------:R-:W3:Y:S04]  /*3b8a0*/  LDL.LU R15, [R1+0x96c] ;  /* 0x00096c00010f7983 */ /* 0x000ee80000300800 */
[----:B------:R-:W-:Y:S04]  /*3b8b0*/  STL.64 [R1+0x9a0], R8 ;  /* 0x0009a00801007387 */ /* 0x000fe80000100a00 */
[----:B------:R0:W-:Y:S02]  /*3b8c0*/  STL.64 [R1+0x9a8], R10 ;  /* 0x0009a80a01007387 */ /* 0x0001e40000100a00 */
[----:B0-----:R-:W-:-:S02]  /*3b8d0*/  IMAD.MOV.U32 R11, RZ, RZ, R26 ;  /* 0x000000ffff0b7224 */ /* 0x001fc400078e001a */
[----:B------:R-:W-:Y:S02]  /*3b8e0*/  IMAD.MOV.U32 R10, RZ, RZ, R27 ;  /* 0x000000ffff0a7224 */ /* 0x000fe400078e001b */
[----:B------:R-:W4:Y:S04]  /*3b8f0*/  LDL.LU.64 R26, [R1+0x2358] ;  /* 0x00235800011a7983 */ /* 0x000f280000300a00 */
[----:B------:R0:W-:Y:S04]  /*3b900*/  STL.64 [R1+0x22f8], R10 ;  /* 0x0022f80a01007387 */ /* 0x0001e80000100a00 */
[----:B------:R-:W3:Y:S04]  /*3b910*/  LDL.LU R8, [R1+0x940] ;  /* 0x0009400001087983 */ /* 0x000ee80000300800 */
[----:B------:R-:W3:Y:S04]  /*3b920*/  LDL.LU R9, [R1+0x944] ;  /* 0x0009440001097983 */ /* 0x000ee80000300800 */
[----:B0-----:R-:W3:Y:S04]  /*3b930*/  LDL.LU R10, [R1+0x948] ;  /* 0x00094800010a7983 */ /* 0x001ee80000300800 */
[----:B------:R-:W3:Y:S01]  /*3b940*/  LDL.LU R11, [R1+0x94c] ;  /* 0x00094c00010b7983 */ /* 0x000ee20000300800 */
[----:B----4-:R-:W-:-:S15]  /*3b950*/  HMMA.16816.F32 R20, R16, R26, R20 ;  /* 0x0000001a1014723c */ /* 0x010fde0000001814 */
[----:B------:R-:W-:-:S08]  /*3b960*/  NOP ;  /* 0x0000000000007918 */ /* 0x000fd00000000000 */
[----:B------:R-:W-:Y:S04]  /*3b970*/  STL.64 [R1+0x990], R20 ;  /* 0x0009901401007387 */ /* 0x000fe80000100a00 */
[----:B------:R0:W-:Y:S04]  /*3b980*/  STL.64 [R1+0x998], R22 ;  /* 0x0009981601007387 */ /* 0x0001e80000100a00 */
[----:B0-----:R-:W2:Y:S04]  /*3b990*/  LDL.LU.64 R22, [R1+0x2350] ;  /* 0x0023500001167983 */ /* 0x001ea80000300a00 */
[----:B------:R0:W-:Y:S04]  /*3b9a0*/  STL.64 [R1+0x2228], R26 ;  /* 0x0022281a01007387 */ /* 0x0001e80000100a00 */
[----:B0-----:R-:W4:Y:S01]  /*3b9b0*/  LDL.64 R26, [R1+0x48] ;  /* 0x00004800011a7983 */ /* 0x001f220000100a00 */
[----:B--2---:R-:W-:Y:S06]  /*3b9c0*/  HMMA.16816.F32 R4, R16, R22, R4 ;  /* 0x000000161004723c */ /* 0x004fec0000001804 */
[----:B------:R-:W-:-:S15]  /*3b9d0*/  IMAD.MOV.U32 R29, RZ, RZ, R23 ;  /* 0x000000ffff1d7224 */ /* 0x000fde00078e0017 */
[----:B------:R-:W-:-:S02]  /*3b9e0*/  NOP ;  /* 0x0000000000007918 */ /* 0x000fc40000000000 */
[----:B------:R-:W-:Y:S04]  /*3b9f0*/  STL.64 [R1+0x980], R4 ;  /* 0x0009800401007387 */ /* 0x000fe80000100a00 */
[----:B------:R0:W-:Y:S04]  /*3ba00*/  STL.64 [R1+0x988], R6 ;  /* 0x0009880601007387 */ /* 0x0001e80000100a00 */
[----:B0-----:R-:W2:Y:S04]  /*3ba10*/  LDL.LU.64 R6, [R1+0x2348] ;  /* 0x0023480001067983 */ /* 0x001ea80000300a00 */
[----:B------:R-:W2:Y:S04]  /*3ba20*/  LDL.LU.64 R22, [R1+0x2340] ;  /* 0x0023400001167983 */ /* 0x000ea80000300a00 */
[----:B------:R-:W2:Y:S04]  /*3ba30*/  LDL.LU.64 R20, [R1+0x2338] ;  /* 0x0023380001147983 */ /* 0x000ea80000300a00 */
[----:B------:R-:W4:Y:S01]  /*3ba40*/  LDL R0, [R1+0x1970] ;  /* 0x0019700001007983 */ /* 0x000f220000100800 */
[----:B--2---:R-:W-:-:S15]  /*3ba50*/  HMMA.16816.F32 R20, R16, R6, R20 ;  /* 0x000000061014723c */ /* 0x004fde0000001814 */
[----:B------:R-:W-:-:S08]  /*3ba60*/  NOP ;  /* 0x0000000000007918 */ /* 0x000fd00000000000 */
[----:B------:R0:W-:Y:S04]  /*3ba70*/  STL.64 [R1+0x970], R20 ;  /* 0x0009701401007387 */ /* 0x0001e80000100a00 */
[----:B------:R1:W-:Y:S01]  /*3ba80*/  STL.64 [R1+0x978], R22 ;  /* 0x0009781601007387 */ /* 0x0003e20000100a00 */
[----:B0-----:R-:W-:-:S03]  /*3ba90*/  IMAD.MOV.U32 R21, RZ, RZ, R6 ;  /* 0x000000ffff157224 */ /* 0x001fc600078e0006 */
[----:B-1----:R-:W2:Y:S01]  /*3baa0*/  LDL.LU.64 R22, [R1+0x2330] ;  /* 0x0023300001167983 */ /* 0x002ea20000300a00 */
[----:B------:R-:W-:-:S03]  /*3bab0*/  IMAD.MOV.U32 R20, RZ, RZ, R7 ;  /* 0x000000ffff147224 */ /* 0x000fc600078e0007 */
[----:B------:R-:W3:Y:S02]  /*3bac0*/  LDL.LU.64 R6, [R1+0x2328] ;  /* 0x0023280001067983 */ /* 0x000ee40000300a00 */
[C---:B---3--:R-:W-:Y:S02]  /*3bad0*/  HMMA.16816.F32 R4, R16.reuse, R6, R12 ;  /* 0x000000061004723c */ /* 0x048fe4000000180c */
[----:B--2---:R0:W-:Y:S04]  /*3bae0*/  STL.64 [R1+0x22b0], R22 ;  /* 0x0022b01601007387 */ /* 0x0041e80000100a00 */
[----:B------:R-:W-:Y:S04]  /*3baf0*/  STL.64 [R1+0x22a8], R20 ;  /* 0x0022a81401007387 */ /* 0x000fe80000100a00 */
[----:B0-----:R-:W2:Y:S04]  /*3bb00*/  LDL.64 R22, [R1+0x38] ;  /* 0x0000380001167983 */ /* 0x001ea80000100a00 */
[----:B------:R-:W3:Y:S09]  /*3bb10*/  LDL.LU.64 R14, [R1+0x2320] ;  /* 0x00232000010e7983 */ /* 0x000ef20000300a00 */
        /* <DEDUP_REMOVED lines=11> */
[----:B------:R-:W4:Y:S02]  /*3bbd0*/  LDL.LU.64 R14, [R1+0x2300] ;  /* 0x00230000010e7983 */ /* 0x000f240000300a00 */
[----:B----4-:R-:W-:Y:S02]  /*3bbe0*/  HMMA.16816.F32 R8, R16, R14, R8 ;  /* 0x0000000e1008723c */ /* 0x010fe40000001808 */
[----:B---3--:R-:W-:Y:S04]  /*3bbf0*/  STL.64 [R1+0x22a0], R6 ;  /* 0x0022a00601007387 */ /* 0x008fe80000100a00 */
[----:B------:R0:W-:Y:S04]  /*3bc00*/  STL.64 [R1+0x2298], R4 ;  /* 0x0022980401007387 */ /* 0x0001e80000100a00 */
[----:B0-----:R-:W2:Y:S04]  /*3bc10*/  LDL.LU R4, [R1+0x920] ;  /* 0x0009200001047983 */ /* 0x001ea80000300800 */
[----:B------:R-:W2:Y:S04]  /*3bc20*/  LDL.LU R5, [R1+0x924] ;  /* 0x0009240001057983 */ /* 0x000ea80000300800 */
[----:B------:R-:W2:Y:S04]  /*3bc30*/  LDL.LU R6, [R1+0x928] ;  /* 0x0009280001067983 */ /* 0x000ea80000300800 */
[----:B------:R-:W2:Y:S04]  /*3bc40*/  LDL.LU R7, [R1+0x92c] ;  /* 0x00092c0001077983 */ /* 0x000ea80000300800 */
        /* <DEDUP_REMOVED lines=11> */
[----:B0-----:R-:W4:Y:S01]  /*3bd00*/  LDL.LU.64 R14, [R1+0x22e0] ;  /* 0x0022e000010e7983 */ /* 0x001f220000300a00 */
[----:B--2---:R-:W-:Y:S01]  /*3bd10*/  HMMA.16816.F32 R4, R16, R22, R4 ;  /* 0x000000161004723c */ /* 0x004fe20000001804 */
[----:B------:R-:W-:-:S02]  /*3bd20*/  IMAD.MOV.U32 R3, RZ, RZ, R26 ;  /* 0x000000ffff037224 */ /* 0x000fc400078e001a */
[----:B------:R-:W-:Y:S02]  /*3bd30*/  IMAD.MOV.U32 R2, RZ, RZ, R27 ;  /* 0x000000ffff027224 */ /* 0x000fe400078e001b */
[----:B---3--:R-:W-:Y:S02]  /*3bd40*/  IMAD.MOV.U32 R26, RZ, RZ, R11 ;  /* 0x000000ffff1a7224 */ /* 0x008fe400078e000b */
[----:B------:R-:W-:Y:S01]  /*3bd50*/  IMAD.MOV.U32 R27, RZ, RZ, R10 ;  /* 0x000000ffff1b7224 */ /* 0x000fe200078e000a */
[----:B------:R-:W2:Y:S04]  /*3bd60*/  LDL.LU.64 R12, [R1+0x22d8] ;  /* 0x0022d800010c7983 */ /* 0x000ea80000300a00 */
[----:B------:R4:W-:Y:S11]  /*3bd70*/  STL.64 [R1+0x2240], R26 ;  /* 0x0022401a01007387 */ /* 0x0009f60000100a00 */
[----:B------:R-:W-:Y:S04]  /*3bd80*/  STL.64 [R1+0x830], R4 ;  /* 0x0008300401007387 */ /* 0x000fe80000100a00 */
[----:B------:R-:W-:Y:S01]  /*3bd90*/  STL.64 [R1+0x838], R6 ;  /* 0x0008380601007387 */ /* 0x000fe20000100a00 */
[----:B----4-:R-:W-:-:S02]  /*3bda0*/  IMAD.MOV.U32 R26, RZ, RZ, R15 ;  /* 0x000000ffff1a7224 */ /* 0x010fc400078e000f */
[----:B------:R-:W-:-:S05]  /*3bdb0*/  IMAD.MOV.U32 R27, RZ, RZ, R14 ;  /* 0x000000ffff1b7224 */ /* 0x000fca00078e000e */
[----:B------:R0:W-:Y:S04]  /*3bdc0*/  STL.64 [R1+0x2258], R26 ;  /* 0x0022581a01007387 */ /* 0x0001e80000100a00 */
[----:B------:R-:W3:Y:S04]  /*3bdd0*/  LDL.LU R24, [R1+0x5d0] ;  /* 0x0005d00001187983 */ /* 0x000ee80000300800 */
[----:B------:R-:W3:Y:S04]  /*3bde0*/  LDL.LU R25, [R1+0x5d4] ;  /* 0x0005d40001197983 */ /* 0x000ee80000300800 */
[----:B0-----:R-:W4:Y:S04]  /*3bdf0*/  LDL.LU R26, [R1+0x5d8] ;  /* 0x0005d800011a7983 */ /* 0x001f280000300800 */
[----:B------:R-:W4:Y:S01]  /*3be00*/  LDL.LU R27, [R1+0x5dc] ;  /* 0x0005dc00011b7983 */ /* 0x000f220000300800 */
[----:B------:R-:W-:-:S02]  /*3be10*/  IMAD.MOV.U32 R11, RZ, RZ, R22 ;  /* 0x000000ffff0b7224 */ /* 0x000fc400078e0016 */
[----:B------:R-:W-:Y:S01]  /*3be20*/  IMAD.MOV.U32 R10, RZ, RZ, R23 ;  /* 0x000000ffff0a7224 */ /* 0x000fe200078e0017 */
[----:B----4-:R2:W-:Y:S04]  /*3be30*/  STL.64 [R1+0x2268], R26 ;  /* 0x0022681a01007387 */ /* 0x0105e80000100a00 */
[----:B---3--:R-:W-:Y:S01]  /*3be40*/  STL.64 [R1+0x2260], R24 ;  /* 0x0022601801007387 */ /* 0x008fe20000100a00 */
[----:B--2---:R-:W-:Y:S02]  /*3be50*/  IMAD.MOV.U32 R26, RZ, RZ, R13 ;  /* 0x000000ffff1a7224 */ /* 0x004fe400078e000d */
[----:B------:R-:W-:-:S05]  /*3be60*/  IMAD.MOV.U32 R27, RZ, RZ, R12 ;  /* 0x000000ffff1b7224 */ /* 0x000fca00078e000c */
[----:B------:R-:W-:Y:S04]  /*3be70*/  STL.64 [R1+0x22b8], R26 ;  /* 0x0022b81a01007387 */ /* 0x000fe80000100a00 */
[----:B------:R-:W-:Y:S04]  /*3be80*/  STL.64 [R1+0x2210], R10 ;  /* 0x0022100a01007387 */ /* 0x000fe80000100a00 */
[----:B------:R0:W-:Y:S04]  /*3be90*/  STL.64 [R1+0x2208], R8 ;  /* 0x0022080801007387 */ /* 0x0001e80000100a00 */
[----:B0-----:R-:W2:Y:S04]  /*3bea0*/  LDL.LU R8, [R1+0x690] ;  /* 0x0006900001087983 */ /* 0x001ea80000300800 */
[----:B------:R-:W2:Y:S04]  /*3beb0*/  LDL.LU R9, [R1+0x694] ;  /* 0x0006940001097983 */ /* 0x000ea80000300800 */
[----:B------:R-:W3:Y:S04]  /*3bec0*/  LDL.LU R10, [R1+0x698] ;  /* 0x00069800010a7983 */ /* 0x000ee80000300800 */
[----:B------:R-:W3:Y:S04]  /*3bed0*/  LDL.LU R11, [R1+0x69c] ;  /* 0x00069c00010b7983 */ /* 0x000ee80000300800 */
[----:B------:R-:W4:Y:S04]  /*3bee0*/  LDL R22, [R1+0x18] ;  /* 0x0000180001167983 */ /* 0x000f280000100800 */
[----:B------:R-:W4:Y:S04]  /*3bef0*/  LDL R23, [R1+0x1c] ;  /* 0x00001c0001177983 */ /* 0x000f280000100800 */
[----:B----4-:R0:W-:Y:S04]  /*3bf00*/  STL.64 [R1+0x22c0], R22 ;  /* 0x0022c01601007387 */ /* 0x0101e80000100a00 */
[----:B------:R-:W4:Y:S04]  /*3bf10*/  LDL.LU R24, [R1+0x900] ;  /* 0x0009000001187983 */ /* 0x000f280000300800 */
[----:B------:R-:W4:Y:S04]  /*3bf20*/  LDL.LU R25, [R1+0x904] ;  /* 0x0009040001197983 */ /* 0x000f280000300800 */
[----:B------:R-:W2:Y:S04]  /*3bf30*/  LDL.LU R26, [R1+0x908] ;  /* 0x00090800011a7983 */ /* 0x000ea80000300800 */
[----:B------:R-:W2:Y:S04]  /*3bf40*/  LDL.LU R27, [R1+0x90c] ;  /* 0x00090c00011b7983 */ /* 0x000ea80000300800 */
[----:B--2---:R-:W-:Y:S04]  /*3bf50*/  STL.64 [R1+0x22d0], R26 ;  /* 0x0022d01a01007387 */ /* 0x004fe80000100a00 */
[----:B----4-:R1:W-:Y:S04]  /*3bf60*/  STL.64 [R1+0x22c8], R24 ;  /* 0x0022c81801007387 */ /* 0x0103e80000100a00 */
[----:B0-----:R-:W2:Y:S04]  /*3bf70*/  LDL R22, [R1+0x28] ;  /* 0x0000280001167983 */ /* 0x001ea80000100800 */
[----:B------:R-:W2:Y:S04]  /*3bf80*/  LDL R23, [R1+0x2c] ;  /* 0x00002c0001177983 */ /* 0x000ea80000100800 */
[----:B-1----:R-:W2:Y:S04]  /*3bf90*/  LDL.LU R24, [R1+0x910] ;  /* 0x0009100001187983 */ /* 0x002ea80000300800 */
[----:B------:R-:W2:Y:S04]  /*3bfa0*/  LDL.LU R25, [R1+0x914] ;  /* 0x0009140001197983 */ /* 0x000ea80000300800 */
[----:B------:R-:W2:Y:S04]  /*3bfb0*/  LDL.LU R26, [R1+0x918] ;  /* 0x00091800011a7983 */ /* 0x000ea80000300800 */
[----:B------:R-:W2:Y:S04]  /*3bfc0*/  LDL.LU R27, [R1+0x91c] ;  /* 0x00091c00011b7983 */ /* 0x000ea80000300800 */
        /* <DEDUP_REMOVED lines=20> */
[C---:B------:R-:W-:Y:S03]  /*3c110*/  HMMA.16816.F32 R20, R16.reuse, R22, R24 ;  /* 0x000000161014723c */ /* 0x040fe60000001818 */
        /* <DEDUP_REMOVED lines=18> */
[----:B------:R-:W2:-:S15]  /*3c240*/  LDL.LU.64 R26, [R1+0x22b8] ;  /* 0x0022b800011a7983 */ /* 0x000e9e0000300a00 */
[----:B------:R-:W-:-:S06]  /*3c250*/  NOP ;  /* 0x0000000000007918 */ /* 0x000fcc0000000000 */
[----:B------:R-:W-:Y:S04]  /*3c260*/  STL.64 [R1+0x7f0], R20 ;  /* 0x0007f01401007387 */ /* 0x000fe80000100a00 */
[----:B------:R0:W-:Y:S04]  /*3c270*/  STL.64 [R1+0x7f8], R22 ;  /* 0x0007f81601007387 */ /* 0x0001e80000100a00 */
[----:B0-----:R-:W4:Y:S04]  /*3c280*/  LDL.LU.64 R22, [R1+0x22b0] ;  /* 0x0022b00001167983 */ /* 0x001f280000300a00 */
[----:B------:R-:W3:Y:S01]  /*3c290*/  LDL.LU.64 R20, [R1+0x22a8] ;  /* 0x0022a80001147983 */ /* 0x000ee20000300a00 */
[----:B----4-:R-:W-:-:S15]  /*3c2a0*/  HMMA.16816.F32 R4, R16, R22, R4 ;  /* 0x000000161004723c */ /* 0x010fde0000001804 */
[----:B------:R-:W-:-:S08]  /*3c2b0*/  NOP ;  /* 0x0000000000007918 */ /* 0x000fd00000000000 */
[----:B------:R-:W-:Y:S04]  /*3c2c0*/  STL.64 [R1+0x5a0], R4 ;  /* 0x0005a00401007387 */ /* 0x000fe80000100a00 */
[----:B------:R0:W-:Y:S04]  /*3c2d0*/  STL.64 [R1+0x5a8], R6 ;  /* 0x0005a80601007387 */ /* 0x0001e80000100a00 */
[----:B0-----:R-:W4:Y:S04]  /*3c2e0*/  LDL.LU.64 R6, [R1+0x22a0] ;  /* 0x0022a00001067983 */ /* 0x001f280000300a00 */
[----:B------:R-:W3:Y:S04]  /*3c2f0*/  LDL.LU.64 R4, [R1+0x2298] ;  /* 0x0022980001047983 */ /* 0x000ee80000300a00 */
[----:B------:R0:W-:Y:S04]  /*3c300*/  STL.64 [R1+0x2188], R22 ;  /* 0x0021881601007387 */ /* 0x0001e80000100a00 */
[----:B0-----:R-:W3:Y:S01]  /*3c310*/  LDL R22, [R1+0x98] ;  /* 0x0000980001167983 */ /* 0x001ee20000100800 */
[----:B------:R-:W-:-:S03]  /*3c320*/  IMAD.MOV.U32 R23, RZ, RZ, R29 ;  /* 0x000000ffff177224 */ /* 0x000fc600078e001d */
[----:B------:R-:W3:Y:S01]  /*3c330*/  LDL.LU R29, [R1+0x2290] ;  /* 0x00229000011d7983 */ /* 0x000ee20000300800 */
[----:B----4-:R-:W-:Y:S03]  /*3c340*/  HMMA.16816.F32 R16, R16, R6, R12 ;  /* 0x000000061010723c */ /* 0x010fe6000000180c */
[----:B------:R-:W2:Y:S04]  /*3c350*/  LDL.LU.64 R14, [R1+0x2288] ;  /* 0x00228800010e7983 */ /* 0x000ea80000300a00 */
[----:B------:R-:W2:-:S15]  /*3c360*/  LDL.LU.64 R12, [R1+0x2280] ;  /* 0x00228000010c7983 */ /* 0x000e9e0000300a00 */
[----:B------:R-:W-:-:S01]  /*3c370*/  NOP ;  /* 0x0000000000007918 */ /* 0x000fc20000000000 */
[----:B------:R-:W-:Y:S04]  /*3c380*/  STL.64 [R1+0x560], R16 ;  /* 0x0005601001007387 */ /* 0x000fe80000100a00 */
[----:B------:R0:W-:Y:S04]  /*3c390*/  STL.64 [R1+0x568], R18 ;  /* 0x0005681201007387 */ /* 0x0001e80000100a00 */
[----:B0-----:R-:W4:Y:S04]  /*3c3a0*/  LDL R18, [R1+0xd8] ;  /* 0x0000d80001127983 */ /* 0x001f280000100800 */
        /* <DEDUP_REMOVED lines=13> */
[----:B------:R-:W-:Y:S04]  /*3c480*/  STL.64 [R1+0xb20], R16 ;  /* 0x000b201001007387 */ /* 0x000fe80000100a00 */
[----:B------:R-:W-:Y:S04]  /*3c490*/  STL.64 [R1+0xb28], R18 ;  /* 0x000b281201007387 */ /* 0x000fe80000100a00 */
[----:B---3--:R-:W0:Y:S04]  /*3c4a0*/  LDSM.16.MT88.4 R16, [R29+UR4+0x6180] ;  /* 0x006180041d10783b */ /* 0x008e280008004200 */
[----:B0-----:R-:W-:Y:S04]  /*3c4b0*/  STL.64 [R1+0x2078], R18 ;  /* 0x0020781201007387 */ /* 0x001fe80000100a00 */
[----:B------:R-:W-:Y:S04]  /*3c4c0*/  STL.64 [R1+0x2070], R16 ;  /* 0x0020701001007387 */ /* 0x000fe80000100a00 */
[----:B------:R-:W-:Y:S01]  /*3c4d0*/  STL [R1+0x1974], R29 ;  /* 0x0019741d01007387 */ /* 0x000fe20000100800 */
        /* <DEDUP_REMOVED lines=14> */
[----:B--2---:R-:W-:-:S15]  /*3c5c0*/  HMMA.16816.F32 R8, R12, R26, R8 ;  /* 0x0000001a0c08723c */ /* 0x004fde0000001808 */
[----:B------:R-:W-:-:S08]  /*3c5d0*/  NOP ;  /* 0x0000000000007918 */ /* 0x000fd00000000000 */
[----:B------:R-:W-:Y:S04]  /*3c5e0*/  STL.64 [R1+0xa50], R8 ;  /* 0x000a500801007387 */ /* 0x000fe80000100a00 */
[----:B------:R0:W-:Y:S04]  /*3c5f0*/  STL.64 [R1+0xa58], R10 ;  /* 0x000a580a01007387 */ /* 0x0001e80000100a00 */
[----:B0-----:R-:W2:Y:S04]  /*3c600*/  LDL.LU.64 R10, [R1+0x2220] ;  /* 0x00222000010a7983 */ /* 0x001ea80000300a00 */
[----:B------:R-:W2:Y:S01]  /*3c610*/  LDL.LU.64 R8, [R1+0x2218] ;  /* 0x0022180001087983 */ /* 0x000ea20000300a00 */
[----:B------:R-:W-:-:S02]  /*3c620*/  IMAD.MOV.U32 R18, RZ, RZ, R21 ;  /* 0x000000ffff127224 */ /* 0x000fc400078e0015 */
[----:B------:R-:W-:Y:S01]  /*3c630*/  IMAD.MOV.U32 R19, RZ, RZ, R20 ;  /* 0x000000ffff137224 */ /* 0x000fe200078e0014 */
[----:B------:R0:W-:Y:S04]  /*3c640*/  STL.64 [R1+0x2148], R26 ;  /* 0x0021481a01007387 */ /* 0x0001e80000100a00 */
[----:B------:R-:W3:Y:S04]  /*3c650*/  LDL.LU R24, [R1+0x680] ;  /* 0x0006800001187983 */ /* 0x000ee80000300800 */
[----:B------:R-:W3:Y:S04]  /*3c660*/  LDL.LU R25, [R1+0x684] ;  /* 0x0006840001197983 */ /* 0x000ee80000300800 */
[----:B0-----:R-:W3:Y:S04]  /*3c670*/  LDL.LU R26, [R1+0x688] ;  /* 0x00068800011a7983 */ /* 0x001ee80000300800 */
[----:B------:R-:W3:Y:S01]  /*3c680*/  LDL.LU R27, [R1+0x68c] ;  /* 0x00068c00011b7983 */ /* 0x000ee20000300800 */
[----:B--2---:R-:W-:Y:S03]  /*3c690*/  HMMA.16816.F32 R20, R12, R22, R8 ;  /* 0x000000160c14723c */ /* 0x004fe60000001808 */
[----:B------:R-:W2:Y:S04]  /*3c6a0*/  LDL.LU.64 R10, [R1+0x2210] ;  /* 0x00221000010a7983 */ /* 0x000ea80000300a00 */
[----:B------:R-:W4:-:S15]  /*3c6b0*/  LDL.LU.64 R8, [R1+0x2208] ;  /* 0x0022080001087983 */ /* 0x000f1e0000300a00 */
[----:B------:R-:W-:-:S01]  /*3c6c0*/  NOP ;  /* 0x0000000000007918 */ /* 0x000fc20000000000 */
[----:B------:R-:W-:Y:S04]  /*3c6d0*/  STL.64 [R1+0xa30], R20 ;  /* 0x000a301401007387 */ /* 0x000fe80000100a00 */
[----:B------:R0:W-:Y:S04]  /*3c6e0*/  STL.64 [R1+0xa38], R22 ;  /* 0x000a381601007387 */ /* 0x0001e80000100a00 */
[----:B0-----:R-:W3:Y:S04]  /*3c6f0*/  LDL.64 R22, [R1+0x18] ;  /* 0x0000180001167983 */ /* 0x001ee80000100a00 */
[----:B---3--:R0:W-:Y:S04]  /*3c700*/  STL.64 [R1+0x21a0], R22 ;  /* 0x0021a01601007387 */ /* 0x0081e80000100a00 */
[----:B------:R-:W3:Y:S01]  /*3c710*/  LDL.LU R16, [R1+0x620] ;  /* 0x0006200001107983 */ /* 0x000ee20000300800 */
[----:B0-----:R-:W-:-:S15]  /*3c720*/  HMMA.16816.F32 R20, R12, R18, R24 ;  /* 0x000000120c14723c */ /* 0x001fde0000001818 */
[----:B------:R-:W-:-:S08]  /*3c730*/  NOP ;  /* 0x0000000000007918 */ /* 0x000fd00000000000 */
[----:B------:R-:W-:Y:S04]  /*3c740*/  STL.64 [R1+0xa00], R20 ;  /* 0x000a001401007387 */ /* 0x000fe80000100a00 */
[----:B------:R-:W-:Y:S04]  /*3c750*/  STL.64 [R1+0xa08], R22 ;  /* 0x000a081601007387 */ /* 0x000fe80000100a00 */
[----:B------:R-:W3:Y:S04]  /*3c760*/  LDL.LU R17, [R1+0x624] ;  /* 0x0006240001117983 */ /* 0x000ee80000300800 */
[----:B------:R-:W2:Y:S04]  /*3c770*/  LDL.LU R18, [R1+0x628] ;  /* 0x0006280001127983 */ /* 0x000ea80000300800 */
[----:B------:R-:W2:Y:S01]  /*3c780*/  LDL.LU R19, [R1+0x62c] ;  /* 0x00062c0001137983 */ /* 0x000ea20000300800 */
[----:B----4-:R-:W-:-:S02]  /*3c790*/  IMAD.MOV.U32 R26, RZ, RZ, R9 ;  /* 0x000000ffff1a7224 */ /* 0x010fc400078e0009 */
[----:B------:R-:W-:Y:S01]  /*3c7a0*/  IMAD.MOV.U32 R27, RZ, RZ, R8 ;  /* 0x000000ffff1b7224 */ /* 0x000fe200078e0008 */
[----:B--2---:R0:W-:Y:S04]  /*3c7b0*/  STL.64 [R1+0x21b0], R18 ;  /* 0x0021b01201007387 */ /* 0x0041e80000100a00 */
[----:B---3--:R-:W-:Y:S04]  /*3c7c0*/  STL.64 [R1+0x21a8], R16 ;  /* 0x0021a81001007387 */ /* 0x008fe80000100a00 */
[----:B------:R1:W-:Y:S01]  /*3c7d0*/  STL.64 [R1+0x21e0], R26 ;  /* 0x0021e01a01007387 */ /* 0x0003e20000100a00 */
[----:B0-----:R-:W-:-:S02]  /*3c7e0*/  IMAD.MOV.U32 R18, RZ, RZ, R11 ;  /* 0x000000ffff127224 */ /* 0x001fc400078e000b */
[----:B------:R-:W-:-:S05]  /*3c7f0*/  IMAD.MOV.U32 R19, RZ, RZ, R10 ;  /* 0x000000ffff137224 */ /* 0x000fca00078e000a */
[----:B------:R-:W-:Y:S04]  /*3c800*/  STL.64 [R1+0x21c0], R18 ;  /* 0x0021c01201007387 */ /* 0x000fe80000100a00 */
[----:B------:R-:W2:Y:S01]  /*3c810*/  LDL.64 R22, [R1+0x28] ;  /* 0x0000280001167983 */ /* 0x000ea20000100a00 */
[----:B-1----:R-:W-:Y:S02]  /*3c820*/  IMAD.MOV.U32 R26, RZ, RZ, R5 ;  /* 0x000000ffff1a7224 */ /* 0x002fe400078e0005 */
[----:B------:R-:W-:Y:S01]  /*3c830*/  IMAD.MOV.U32 R27, RZ, RZ, R4 ;  /* 0x000000ffff1b7224 */ /* 0x000fe200078e0004 */
[----:B--2---:R0:W-:Y:S04]  /*3c840*/  STL.64 [R1+0x21b8], R22 ;  /* 0x0021b81601007387 */ /* 0x0041e80000100a00 */
[----:B------:R-:W2:Y:S04]  /*3c850*/  LDL.LU R20, [R1+0x630] ;  /* 0x0006300001147983 */ /* 0x000ea80000300800 */
[----:B------:R-:W2:Y:S04]  /*3c860*/  LDL.LU R21, [R1+0x634] ;  /* 0x0006340001157983 */ /* 0x000ea80000300800 */
[----:B0-----:R-:W3:Y:S04]  /*3c870*/  LDL.LU R22, [R1+0x638] ;  /* 0x0006380001167983 */ /* 0x001ee80000300800 */
[----:B------:R-:W3:Y:S04]  /*3c880*/  LDL.LU R23, [R1+0x63c] ;  /* 0x00063c0001177983 */ /* 0x000ee80000300800 */
[----:B------:R0:W-:Y:S01]  /*3c890*/  STL.64 [R1+0x21f8], R26 ;  /* 0x0021f81a01007387 */ /* 0x0001e20000100a00 */
[----:B------:R-:W-:-:S02]  /*3c8a0*/  IMAD.MOV.U32 R18, RZ, RZ, R3 ;  /* 0x000000ffff127224 */ /* 0x000fc400078e0003 */
[----:B------:R-:W-:Y:S01]  /*3c8b0*/  IMAD.MOV.U32 R19, RZ, RZ, R2 ;  /* 0x000000ffff137224 */ /* 0x000fe200078e0002 */
[----:B---3--:R-:W-:Y:S04]  /*3c8c0*/  STL.64 [R1+0x21d0], R22 ;  /* 0x0021d01601007387 */ /* 0x008fe80000100a00 */
[----:B--2---:R-:W-:Y:S04]  /*3c8d0*/  STL.64 [R1+0x21c8], R20 ;  /* 0x0021c81401007387 */ /* 0x004fe80000100a00 */
[----:B------:R-:W2:Y:S04]  /*3c8e0*/  LDL.LU R4, [R1+0x670] ;  /* 0x0006700001047983 */ /* 0x000ea80000300800 */
[----:B------:R-:W2:Y:S04]  /*3c8f0*/  LDL.LU R5, [R1+0x674] ;  /* 0x0006740001057983 */ /* 0x000ea80000300800 */
[----:B------:R-:W2:Y:S04]  /*3c900*/  LDL.LU R6, [R1+0x678] ;  /* 0x0006780001067983 */ /* 0x000ea80000300800 */
[----:B------:R-:W2:Y:S04]  /*3c910*/  LDL.LU R7, [R1+0x67c] ;  /* 0x00067c0001077983 */ /* 0x000ea80000300800 */
[----:B0-----:R-:W2:Y:S04]  /*3c920*/  LDL.64 R26, [R1+0x78] ;  /* 0x00007800011a7983 */ /* 0x001ea80000100a00 */
[----:B------:R0:W-:Y:S04]  /*3c930*/  STL.64 [R1+0x21d8], R18 ;  /* 0x0021d81201007387 */ /* 0x0001e80000100a00 */
        /* <DEDUP_REMOVED lines=14> */
[----:B------:R-:W3:Y:S04]  /*3ca20*/  LDL.LU R8, [R1+0x5c0] ;  /* 0x0005c00001087983 */ /* 0x000ee80000300800 */
[----:B------:R-:W3:Y:S04]  /*3ca30*/  LDL.LU R9, [R1+0x5c4] ;  /* 0x0005c40001097983 */ /* 0x000ee80000300800 */
[----:B------:R-:W4:Y:S04]  /*3ca40*/  LDL.LU R10, [R1+0x5c8] ;  /* 0x0005c800010a7983 */ /* 0x000f280000300800 */
[----:B------:R-:W4:Y:S01]  /*3ca50*/  LDL.LU R11, [R1+0x5cc] ;  /* 0x0005cc00010b7983 */ /* 0x000f220000300800 */
[----:B--2---:R-:W-:Y:S03]  /*3ca60*/  HMMA.16816.F32 R4, R12, R26, R4 ;  /* 0x0000001a0c04723c */ /* 0x004fe60000001804 */
[----:B----4-:R-:W-:Y:S04]  /*3ca70*/  STL.64 [R1+0x2180], R10 ;  /* 0x0021800a01007387 */ /* 0x010fe80000100a00 */
        /* <DEDUP_REMOVED lines=25> */
[----:B------:R-:W4:-:S15]  /*3cc10*/  LDL.LU.64 R18, [R1+0x21d8] ;  /* 0x0021d80001127983 */ /* 0x000f1e0000300a00 */
[----:B------:R-:W-:-:S06]  /*3cc20*/  NOP ;  /* 0x0000000000007918 */ /* 0x000fcc0000000000 */
[----:B------:R-:W-:Y:S04]  /*3cc30*/  STL.64 [R1+0x9b0], R24 ;  /* 0x0009b01801007387 */ /* 0x000fe80000100a00 */
[----:B------:R0:W-:Y:S04]  /*3cc40*/  STL.64 [R1+0x9b8], R26 ;  /* 0x0009b81a01007387 */ /* 0x0001e80000100a00 */
[----:B0-----:R-:W2:Y:S04]  /*3cc50*/  LDL.64 R26, [R1+0xc8] ;  /* 0x0000c800011a7983 */ /* 0x001ea80000100a00 */
[----:B--2---:R0:W-:Y:S04]  /*3cc60*/  STL.64 [R1+0x2150], R26 ;  /* 0x0021501a01007387 */ /* 0x0041e80000100a00 */
[----:B------:R-:W2:Y:S04]  /*3cc70*/  LDL.LU R24, [R1+0x1e0] ;  /* 0x0001e00001187983 */ /* 0x000ea80000300800 */
[----:B------:R-:W2:Y:S04]  /*3cc80*/  LDL.LU R25, [R1+0x1e4] ;  /* 0x0001e40001197983 */ /* 0x000ea80000300800 */
[----:B0-----:R-:W3:Y:S04]  /*3cc90*/  LDL.LU R26, [R1+0x1e8] ;  /* 0x0001e800011a7983 */ /* 0x001ee80000300800 */
[----:B------:R-:W3:Y:S01]  /*3cca0*/  LDL.LU R27, [R1+0x1ec] ;  /* 0x0001ec00011b7983 */ /* 0x000ee20000300800 */
[C---:B----4-:R-:W-:Y:S03]  /*3ccb0*/  HMMA.16816.F32 R16, R12.reuse, R18, R20 ;  /* 0x000000120c10723c */ /* 0x050fe60000001814 */
[----:B---3--:R0:W-:Y:S04]  /*3ccc0*/  STL.64 [R1+0x2160], R26 ;  /* 0x0021601a01007387 */ /* 0x0081e80000100a00 */
[----:B--2---:R-:W-:Y:S04]  /*3ccd0*/  STL.64 [R1+0x2158], R24 ;  /* 0x0021581801007387 */ /* 0x004fe80000100a00 */
[----:B0-----:R-:W2:Y:S04]  /*3cce0*/  LDL.64 R26, [R1+0xe8] ;  /* 0x0000e800011a7983 */ /* 0x001ea80000100a00 */
        /* <DEDUP_REMOVED lines=16> */
[----:B0-----:R-:W-:Y:S02]  /*3cdf0*/  IMAD.MOV.U32 R17, RZ, RZ, R22 ;  /* 0x000000ffff117224 */ /* 0x001fe400078e0016 */
[----:B------:R-:W-:Y:S02]  /*3ce00*/  IMAD.MOV.U32 R16, RZ, RZ, R23 ;  /* 0x000000ffff107224 */ /* 0x000fe400078e0017 */
[----:B------:R-:W3:Y:S02]  /*3ce10*/  LDL.LU.64 R22, [R1+0x21a0] ;  /* 0x0021a00001167983 */ /* 0x000ee40000300a00 */
[----:B---3--:R-:W-:Y:S06]  /*3ce20*/  HMMA.16816.F32 R8, R12, R22, R8 ;  /* 0x000000160c08723c */ /* 0x008fec0000001808 */
[----:B-1----:R-:W-:-:S02]  /*3ce30*/  IMAD.MOV.U32 R19, RZ, RZ, R22 ;  /* 0x000000ffff137224 */ /* 0x002fc400078e0016 */
[----:B------:R-:W-:-:S15]  /*3ce40*/  IMAD.MOV.U32 R18, RZ, RZ, R23 ;  /* 0x000000ffff127224 */ /* 0x000fde00078e0017 */
[----:B------:R-:W-:Y:S04]  /*3ce50*/  STL.64 [R1+0x6c0], R8 ;  /* 0x0006c00801007387 */ /* 0x000fe80000100a00 */
[----:B------:R0:W-:Y:S04]  /*3ce60*/  STL.64 [R1+0x6c8], R10 ;  /* 0x0006c80a01007387 */ /* 0x0001e80000100a00 */
[----:B0-----:R-:W3:Y:S04]  /*3ce70*/  LDL.LU.64 R10, [R1+0x2198] ;  /* 0x00219800010a7983 */ /* 0x001ee80000300a00 */
[----:B------:R-:W3:Y:S04]  /*3ce80*/  LDL.LU.64 R8, [R1+0x2190] ;  /* 0x0021900001087983 */ /* 0x000ee80000300a00 */
[----:B------:R-:W3:Y:S04]  /*3ce90*/  LDL.LU.64 R22, [R1+0x2188] ;  /* 0x0021880001167983 */ /* 0x000ee80000300a00 */
[----:B------:R0:W-:Y:S04]  /*3cea0*/  STL.64 [R1+0x20e0], R18 ;  /* 0x0020e01201007387 */ /* 0x0001e80000100a00 */
[----:B------:R-:W-:Y:S04]  /*3ceb0*/  STL.64 [R1+0x20d8], R16 ;  /* 0x0020d81001007387 */ /* 0x000fe80000100a00 */
[----:B0-----:R-:W4:Y:S01]  /*3cec0*/  LDL.64 R18, [R1+0xb8] ;  /* 0x0000b80001127983 */ /* 0x001f220000100a00 */
[----:B---3--:R-:W-:-:S15]  /*3ced0*/  HMMA.16816.F32 R8, R12, R22, R8 ;  /* 0x000000160c08723c */ /* 0x008fde0000001808 */
[----:B------:R-:W-:-:S08]  /*3cee0*/  NOP ;  /* 0x0000000000007918 */ /* 0x000fd00000000000 */
[----:B------:R-:W-:Y:S04]  /*3cef0*/  STL.64 [R1+0x6a0], R8 ;  /* 0x0006a00801007387 */ /* 0x000fe80000100a00 */
[----:B------:R0:W-:Y:S04]  /*3cf00*/  STL.64 [R1+0x6a8], R10 ;  /* 0x0006a80a01007387 */ /* 0x0001e80000100a00 */
[----:B0-----:R-:W3:Y:S04]  /*3cf10*/  LDL.LU.64 R10, [R1+0x2180] ;  /* 0x00218000010a7983 */ /* 0x001ee80000300a00 */
[----:B------:R-:W3:Y:S04]  /*3cf20*/  LDL.LU.64 R8, [R1+0x2178] ;  /* 0x0021780001087983 */ /* 0x000ee80000300a00 */
[----:B------:R0:W-:Y:S04]  /*3cf30*/  STL.64 [R1+0x20d0], R22 ;  /* 0x0020d01601007387 */ /* 0x0001e80000100a00 */
[----:B------:R-:W2:Y:S04]  /*3cf40*/  LDL.LU R20, [R1+0x1f0] ;  /* 0x0001f00001147983 */ /* 0x000ea80000300800 */
[----:B------:R-:W2:Y:S04]  /*3cf50*/  LDL.LU R21, [R1+0x1f4] ;  /* 0x0001f40001157983 */ /* 0x000ea80000300800 */
[----:B0-----:R-:W2:Y:S04]  /*3cf60*/  LDL.LU R22, [R1+0x1f8] ;  /* 0x0001f80001167983 */ /* 0x001ea80000300800 */
[----:B------:R-:W2:Y:S01]  /*3cf70*/  LDL.LU R23, [R1+0x1fc] ;  /* 0x0001fc0001177983 */ /* 0x000ea20000300800 */
[----:B---3--:R-:W-:Y:S03]  /*3cf80*/  HMMA.16816.F32 R12, R12, R6, R8 ;  /* 0x000000060c0c723c */ /* 0x008fe60000001808 */
[----:B------:R-:W2:Y:S04]  /*3cf90*/  LDL.LU.64 R10, [R1+0x2170] ;  /* 0x00217000010a7983 */ /* 0x000ea80000300a00 */
[----:B------:R-:W2:-:S15]  /*3cfa0*/  LDL.LU.64 R8, [R1+0x2168] ;  /* 0x0021680001087983 */ /* 0x000e9e0000300a00 */
[----:B------:R-:W-:-:S01]  /*3cfb0*/  NOP ;  /* 0x0000000000007918 */ /* 0x000fc20000000000 */
[----:B------:R-:W-:Y:S04]  /*3cfc0*/  STL.64 [R1+0x690], R12 ;  /* 0x0006900c01007387 */ /* 0x000fe80000100a00 */
[----:B------:R0:W-:Y:S04]  /*3cfd0*/  STL.64 [R1+0x698], R14 ;  /* 0x0006980e01007387 */ /* 0x0001e80000100a00 */
[----:B0-----:R-:W3:Y:S04]  /*3cfe0*/  LDL.64 R14, [R1+0xd8] ;  /* 0x0000d800010e7983 */ /* 0x001ee80000100a00 */
[----:B------:R-:W-:Y:S01]  /*3cff0*/  STL.64 [R1+0x2140], R6 ;  /* 0x0021400601007387 */ /* 0x000fe20000100a00 */
[----:B--2---:R-:W-:-:S15]  /*3d000*/  HMMA.16816.F32 R20, R8, R26, R20 ;  /* 0x0000001a0814723c */ /* 0x004fde0000001814 */
[----:B------:R-:W-:-:S08]  /*3d010*/  NOP ;  /* 0x0000000000007918 */ /* 0x000fd00000000000 */
[----:B------:R0:W-:Y:S04]  /*3d020*/  STL.64 [R1+0xc40], R20 ;  /* 0x000c401401007387 */ /* 0x0001e80000100a00 */
[----:B------:R3:W-:Y:S01]  /*3d030*/  STL.64 [R1+0xc48], R22 ;  /* 0x000c481601007387 */ /* 0x0007e20000100a00 */
[----:B0-----:R-:W-:Y:S02]  /*3d040*/  IMAD.MOV.U32 R21, RZ, RZ, R26 ;  /* 0x000000ffff157224 */ /* 0x001fe400078e001a */
[----:B------:R-:W-:Y:S02]  /*3d050*/  IMAD.MOV.U32 R20, RZ, RZ, R27 ;  /* 0x000000ffff147224 */ /* 0x000fe400078e001b */
[----:B------:R-:W2:Y:S04]  /*3d060*/  LDL.LU.64 R26, [R1+0x2160] ;  /* 0x00216000011a7983 */ /* 0x000ea80000300a00 */
[----:B------:R-:W2:Y:S01]  /*3d070*/  LDL.LU.64 R24, [R1+0x2158] ;  /* 0x0021580001187983 */ /* 0x000ea20000300a00 */
[----:B---3--:R-:W-:-:S02]  /*3d080*/  IMAD.MOV.U32 R23, RZ, RZ, R14 ;  /* 0x000000ffff177224 */ /* 0x008fc400078e000e */
[----:B------:R-:W-:Y:S01]  /*3d090*/  IMAD.MOV.U32 R22, RZ, RZ, R15 ;  /* 0x000000ffff167224 */ /* 0x000fe200078e000f */
[----:B--2---:R-:W-:Y:S01]  /*3d0a0*/  HMMA.16816.F32 R24, R8, R14, R24 ;  /* 0x0000000e0818723c */ /* 0x004fe20000001818 */
[----:B------:R-:W0:-:S15]  /*3d0b0*/  LDSM.16.MT88.4 R12, [R0+UR4+0x6000] ;  /* 0x00600004000c783b */ /* 0x000e1e0008004200 */
[----:B------:R-:W-:-:S07]  /*3d0c0*/  NOP ;  /* 0x0000000000007918 */ /* 0x000fce0000000000 */
[----:B------:R-:W-:Y:S04]  /*3d0d0*/  STL.64 [R1+0xc20], R24 ;  /* 0x000c201801007387 */ /* 0x000fe80000100a00 */
[----:B------:R1:W-:Y:S04]  /*3d0e0*/  STL.64 [R1+0xc28], R26 ;  /* 0x000c281a01007387 */ /* 0x0003e80000100a00 */
[----:B-1----:R-:W2:Y:S04]  /*3d0f0*/  LDL.LU.64 R26, [R1+0x2150] ;  /* 0x00215000011a7983 */ /* 0x002ea80000300a00 */
[----:B------:R-:W-:Y:S04]  /*3d100*/  STL.64 [R1+0x20f0], R22 ;  /* 0x0020f01601007387 */ /* 0x000fe80000100a00 */
[----:B------:R1:W-:Y:S04]  /*3d110*/  STL.64 [R1+0x20e8], R20 ;  /* 0x0020e81401007387 */ /* 0x0003e80000100a00 */
[----:B-1----:R-:W3:Y:S04]  /*3d120*/  LDL.LU R20, [R1+0x2b0] ;  /* 0x0002b00001147983 */ /* 0x002ee80000300800 */
[----:B------:R-:W3:Y:S04]  /*3d130*/  LDL.LU R21, [R1+0x2b4] ;  /* 0x0002b40001157983 */ /* 0x000ee80000300800 */
[----:B------:R-:W3:Y:S04]  /*3d140*/  LDL.LU R22, [R1+0x2b8] ;  /* 0x0002b80001167983 */ /* 0x000ee80000300800 */
[----:B------:R-:W3:Y:S04]  /*3d150*/  LDL.LU R23, [R1+0x2bc] ;  /* 0x0002bc0001177983 */ /* 0x000ee80000300800 */
[----:B0-----:R-:W-:Y:S04]  /*3d160*/  STL.64 [R1+0x1f40], R14 ;  /* 0x001f400e01007387 */ /* 0x001fe80000100a00 */
[----:B------:R0:W-:Y:S04]  /*3d170*/  STL.64 [R1+0x1f38], R12 ;  /* 0x001f380c01007387 */ /* 0x0001e80000100a00 */
[----:B0-----:R-:W2:Y:S04]  /*3d180*/  LDL.LU R12, [R1+0x2c0] ;  /* 0x0002c000010c7983 */ /* 0x001ea80000300800 */
[----:B------:R-:W2:Y:S04]  /*3d190*/  LDL.LU R13, [R1+0x2c4] ;  /* 0x0002c400010d7983 */ /* 0x000ea80000300800 */
[----:B------:R-:W2:Y:S04]  /*3d1a0*/  LDL.LU R14, [R1+0x2c8] ;  /* 0x0002c800010e7983 */ /* 0x000ea80000300800 */
[----:B------:R-:W2:Y:S01]  /*3d1b0*/  LDL.LU R15, [R1+0x2cc] ;  /* 0x0002cc00010f7983 */ /* 0x000ea20000300800 */
[----:B----4-:R-:W-:-:S02]  /*3d1c0*/  IMAD.MOV.U32 R3, RZ, RZ, R18 ;  /* 0x000000ffff037224 */ /* 0x010fc400078e0012 */
[----:B------:R-:W-:Y:S01]  /*3d1d0*/  IMAD.MOV.U32 R2, RZ, RZ, R19 ;  /* 0x000000ffff027224 */ /* 0x000fe200078e0013 */
[----:B--2---:R-:W-:-:S15]  /*3d1e0*/  HMMA.16816.F32 R12, R8, R26, R12 ;  /* 0x0000001a080c723c */ /* 0x004fde000000180c */
[----:B------:R-:W-:-:S08]  /*3d1f0*/  NOP ;  /* 0x0000000000007918 */ /* 0x000fd00000000000 */
[----:B------:R-:W-:Y:S04]  /*3d200*/  STL.64 [R1+0xc00], R12 ;  /* 0x000c000c01007387 */ /* 0x000fe80000100a00 */
[----:B------:R0:W-:Y:S02]  /*3d210*/  STL.64 [R1+0xc08], R14 ;  /* 0x000c080e01007387 */ /* 0x0001e40000100a00 */
[----:B0-----:R-:W-:Y:S02]  /*3d220*/  IMAD.MOV.U32 R15, RZ, RZ, R26 ;  /* 0x000000ffff0f7224 */ /* 0x001fe400078e001a */
[----:B------:R-:W-:Y:S02]  /*3d230*/  IMAD.MOV.U32 R14, RZ, RZ, R27 ;  /* 0x000000ffff0e7224 */ /* 0x000fe400078e001b */
[----:B------:R-:W2:Y:S04]  /*3d240*/  LDL.LU.64 R26, [R1+0x2148] ;  /* 0x00214800011a7983 */ /* 0x000ea80000300a00 */
[----:B------:R3:W-:Y:S02]  /*3d250*/  STL.64 [R1+0x20f8], R14 ;  /* 0x0020f80e01007387 */ /* 0x0007e40000100a00 */
[----:B---3--:R-:W-:-:S15]  /*3d260*/  HMMA.16816.F32 R12, R8, R18, R20 ;  /* 0x00000012080c723c */ /* 0x008fde0000001814 */
[----:B------:R-:W-:-:S08]  /*3d270*/  NOP ;  /* 0x0000000000007918 */ /* 0x000fd00000000000 */
[----:B------:R0:W-:Y:S04]  /*3d280*/  STL.64 [R1+0xb60], R12 ;  /* 0x000b600c01007387 */ /* 0x0001e80000100a00 */
[----:B------:R1:W-:Y:S04]  /*3d290*/  STL.64 [R1+0xb68], R14 ;  /* 0x000b680e01007387 */ /* 0x0003e80000100a00 */
[----:B------:R-:W2:Y:S04]  /*3d2a0*/  LDL.LU R16, [R1+0x2a0] ;  /* 0x0002a00001107983 */ /* 0x000ea80000300800 */
[----:B------:R-:W2:Y:S04]  /*3d2b0*/  LDL.LU R17, [R1+0x2a4] ;  /* 0x0002a40001117983 */ /* 0x000ea80000300800 */
[----:B------:R-:W2:Y:S04]  /*3d2c0*/  LDL.LU R18, [R1+0x2a8] ;  /* 0x0002a80001127983 */ /* 0x000ea80000300800 */
[----:B------:R-:W2:Y:S04]  /*3d2d0*/  LDL.LU R19, [R1+0x2ac] ;  /* 0x0002ac0001137983 */ /* 0x000ea80000300800 */
[----:B0-----:R-:W3:Y:S04]  /*3d2e0*/  LDL.LU R12, [R1+0x250] ;  /* 0x00025000010c7983 */ /* 0x001ee80000300800 */
[----:B------:R-:W3:Y:S04]  /*3d2f0*/  LDL.LU R13, [R1+0x254] ;  /* 0x00025400010d7983 */ /* 0x000ee80000300800 */
[----:B-1----:R-:W4:Y:S04]  /*3d300*/  LDL.LU R14, [R1+0x258] ;  /* 0x00025800010e7983 */ /* 0x002f280000300800 */
[----:B------:R-:W4:Y:S04]  /*3d310*/  LDL.LU R15, [R1+0x25c] ;  /* 0x00025c00010f7983 */ /* 0x000f280000300800 */
[----:B----4-:R0:W-:Y:S04]  /*3d320*/  STL.64 [R1+0x2108], R14 ;  /* 0x0021080e01007387 */ /* 0x0101e80000100a00 */
[----:B---3--:R-:W-:Y:S04]  /*3d330*/  STL.64 [R1+0x2100], R12 ;  /* 0x0021000c01007387 */ /* 0x008fe80000100a00 */
[----:B0-----:R-:W3:Y:S04]  /*3d340*/  LDL.64 R14, [R1+0x68] ;  /* 0x00006800010e7983 */ /* 0x001ee80000100a00 */
[----:B---3--:R0:W-:Y:S02]  /*3d350*/  STL.64 [R1+0x2118], R14 ;  /* 0x0021180e01007387 */ /* 0x0081e40000100a00 */
[----:B0-----:R-:W-:-:S02]  /*3d360*/  IMAD.MOV.U32 R14, RZ, RZ, R5 ;  /* 0x000000ffff0e7224 */ /* 0x001fc400078e0005 */
[----:B------:R-:W-:Y:S02]  /*3d370*/  IMAD.MOV.U32 R15, RZ, RZ, R4 ;  /* 0x000000ffff0f7224 */ /* 0x000fe400078e0004 */
[----:B------:R-:W3:Y:S04]  /*3d380*/  LDL.LU R4, [R1+0x290] ;  /* 0x0002900001047983 */ /* 0x000ee80000300800 */
[----:B------:R-:W3:Y:S04]  /*3d390*/  LDL.LU R5, [R1+0x294] ;  /* 0x0002940001057983 */ /* 0x000ee80000300800 */
[----:B------:R-:W3:Y:S04]  /*3d3a0*/  LDL.LU R6, [R1+0x298] ;  /* 0x0002980001067983 */ /* 0x000ee80000300800 */
[----:B------:R-:W3:Y:S04]  /*3d3b0*/  LDL.LU R7, [R1+0x29c] ;  /* 0x00029c0001077983 */ /* 0x000ee80000300800 */
[----:B------:R0:W-:Y:S04]  /*3d3c0*/  STL.64 [R1+0x2130], R14 ;  /* 0x0021300e01007387 */ /* 0x0001e80000100a00 */
[----:B0-----:R-:W4:Y:S04]  /*3d3d0*/  LDL.64 R14, [R1+0x88] ;  /* 0x00008800010e7983 */ /* 0x001f280000100a00 */
[----:B----4-:R0:W-:Y:S04]  /*3d3e0*/  STL.64 [R1+0x2138], R14 ;  /* 0x0021380e01007387 */ /* 0x0101e80000100a00 */
[----:B------:R-:W4:Y:S04]  /*3d3f0*/  LDL.64 R22, [R1+0x58] ;  /* 0x0000580001167983 */ /* 0x000f280000100a00 */
[----:B0-----:R-:W3:Y:S01]  /*3d400*/  LDL.64 R14, [R1+0x98] ;  /* 0x00009800010e7983 */ /* 0x001ee20000100a00 */
[----:B--2---:R-:W-:Y:S03]  /*3d410*/  HMMA.16816.F32 R16, R8, R26, R16 ;  /* 0x0000001a0810723c */ /* 0x004fe60000001810 */
[----:B----4-:R0:W-:Y:S04]  /*3d420*/  STL.64 [R1+0x2110], R22 ;  /* 0x0021101601007387 */ /* 0x0101e80000100a00 */
[----:B------:R-:W2:Y:S04]  /*3d430*/  LDL.LU R20, [R1+0x260] ;  /* 0x0002600001147983 */ /* 0x000ea80000300800 */
[----:B------:R-:W2:Y:S04]  /*3d440*/  LDL.LU R21, [R1+0x264] ;  /* 0x0002640001157983 */ /* 0x000ea80000300800 */
[----:B0-----:R-:W4:Y:S04]  /*3d450*/  LDL.LU R22, [R1+0x268] ;  /* 0x0002680001167983 */ /* 0x001f280000300800 */
[----:B------:R-:W4:Y:S01]  /*3d460*/  LDL.LU R23, [R1+0x26c] ;  /* 0x00026c0001177983 */ /* 0x000f220000300800 */
[----:B------:R-:W-:-:S02]  /*3d470*/  IMAD.MOV.U32 R13, RZ, RZ, R26 ;  /* 0x000000ffff0d7224 */ /* 0x000fc400078e001a */
[----:B------:R-:W-:Y:S01]  /*3d480*/  IMAD.MOV.U32 R12, RZ, RZ, R27 ;  /* 0x000000ffff0c7224 */ /* 0x000fe200078e001b */
[----:B----4-:R-:W-:Y:S04]  /*3d490*/  STL.64 [R1+0x2128], R22 ;  /* 0x0021281601007387 */ /* 0x010fe80000100a00 */
[----:B--2---:R0:W-:Y:S04]  /*3d4a0*/  STL.64 [R1+0x2120], R20 ;  /* 0x0021201401007387 */ /* 0x0041e80000100a00 */
[----:B0-----:R-:W2:Y:S04]  /*3d4b0*/  LDL.LU R20, [R1+0x270] ;  /* 0x0002700001147983 */ /* 0x001ea80000300800 */
[----:B------:R-:W2:Y:S04]  /*3d4c0*/  LDL.LU R21, [R1+0x274] ;  /* 0x0002740001157983 */ /* 0x000ea80000300800 */
[----:B------:R-:W2:Y:S04]  /*3d4d0*/  LDL.LU R22, [R1+0x278] ;  /* 0x0002780001167983 */ /* 0x000ea80000300800 */
[----:B------:R-:W2:Y:S04]  /*3d4e0*/  LDL.LU R23, [R1+0x27c] ;  /* 0x00027c0001177983 */ /* 0x000ea80000300800 */
[----:B------:R0:W-:Y:S04]  /*3d4f0*/  STL.64 [R1+0xb50], R16 ;  /* 0x000b501001007387 */ /* 0x0001e80000100a00 */
[----:B------:R1:W-:Y:S04]  /*3d500*/  STL.64 [R1+0xb58], R18 ;  /* 0x000b581201007387 */ /* 0x0003e80000100a00 */
[----:B0-----:R-:W4:Y:S04]  /*3d510*/  LDL.LU R16, [R1+0x240] ;  /* 0x0002400001107983 */ /* 0x001f280000300800 */
[----:B------:R-:W4:Y:S04]  /*3d520*/  LDL.LU R17, [R1+0x244] ;  /* 0x0002440001117983 */ /* 0x000f280000300800 */
[----:B-1----:R-:W4:Y:S04]  /*3d530*/  LDL.LU R18, [R1+0x248] ;  /* 0x0002480001127983 */ /* 0x002f280000300800 */
[----:B------:R-:W4:Y:S04]  /*3d540*/  LDL.LU R19, [R1+0x24c] ;  /* 0x00024c0001137983 */ /* 0x000f280000300800 */
[----:B------:R-:W2:Y:S04]  /*3d550*/  LDL.LU R24, [R1+0xf0] ;  /* 0x0000f00001187983 */ /* 0x000ea80000300800 */
[----:B------:R-:W2:Y:S04]  /*3d560*/  LDL.LU R25, [R1+0xf4] ;  /* 0x0000f40001197983 */ /* 0x000ea80000300800 */
[----:B------:R-:W4:Y:S04]  /*3d570*/  LDL.LU R26, [R1+0xf8] ;  /* 0x0000f800011a7983 */ /* 0x000f280000300800 */
[----:B------:R-:W4:Y:S01]  /*3d580*/  LDL.LU R27, [R1+0xfc] ;  /* 0x0000fc00011b7983 */ /* 0x000f220000300800 */
[----:B---3--:R-:W-:Y:S03]  /*3d590*/  HMMA.16816.F32 R4, R8, R14, R4 ;  /* 0x0000000e0804723c */ /* 0x008fe60000001804 */
[----:B----4-:R0:W-:Y:S04]  /*3d5a0*/  STL.64 [R1+0x1ff8], R26 ;  /* 0x001ff81a01007387 */ /* 0x0101e80000100a00 */
[----:B--2---:R1:W-:Y:S01]  /*3d5b0*/  STL.64 [R1+0x1ff0], R24 ;  /* 0x001ff01801007387 */ /* 0x0043e20000100a00 */
[----:B0-----:R-:W-:-:S02]  /*3d5c0*/  IMAD.MOV.U32 R26, RZ, RZ, R13 ;  /* 0x000000ffff1a7224 */ /* 0x001fc400078e000d */
[----:B------:R-:W-:-:S05]  /*3d5d0*/  IMAD.MOV.U32 R27, RZ, RZ, R12 ;  /* 0x000000ffff1b7224 */ /* 0x000fca00078e000c */
[----:B------:R0:W-:Y:S04]  /*3d5e0*/  STL.64 [R1+0x2010], R26 ;  /* 0x0020101a01007387 */ /* 0x0001e80000100a00 */
[----:B-1----:R-:W2:Y:S04]  /*3d5f0*/  LDL.LU R24, [R1+0x280] ;  /* 0x0002800001187983 */ /* 0x002ea80000300800 */
[----:B------:R-:W2:Y:S04]  /*3d600*/  LDL.LU R25, [R1+0x284] ;  /* 0x0002840001197983 */ /* 0x000ea80000300800 */
[----:B0-----:R-:W2:Y:S04]  /*3d610*/  LDL.LU R26, [R1+0x288] ;  /* 0x00028800011a7983 */ /* 0x001ea80000300800 */
[----:B------:R-:W2:Y:S04]  /*3d620*/  LDL.LU R27, [R1+0x28c] ;  /* 0x00028c00011b7983 */ /* 0x000ea80000300800 */
[----:B------:R0:W-:Y:S04]  /*3d630*/  STL.64 [R1+0xb30], R4 ;  /* 0x000b300401007387 */ /* 0x0001e80000100a00 */
[----:B------:R1:W-:Y:S01]  /*3d640*/  STL.64 [R1+0xb38], R6 ;  /* 0x000b380601007387 */ /* 0x0003e20000100a00 */
[----:B0-----:R-:W-:-:S03]  /*3d650*/  IMAD.MOV.U32 R5, RZ, RZ, R14 ;  /* 0x000000ffff057224 */ /* 0x001fc600078e000e */
[----:B-1----:R-:W3:Y:S01]  /*3d660*/  LDL.LU.64 R6, [R1+0x2140] ;  /* 0x0021400001067983 */ /* 0x002ee20000300a00 */
[----:B------:R-:W-:-:S03]  /*3d670*/  IMAD.MOV.U32 R4, RZ, RZ, R15 ;  /* 0x000000ffff047224 */ /* 0x000fc600078e000f */
[----:B------:R-:W2:Y:S02]  /*3d680*/  LDL.LU.64 R14, [R1+0x2138] ;  /* 0x00213800010e7983 */ /* 0x000ea40000300a00 */
[----:B--2---:R-:W-:Y:S02]  /*3d690*/  HMMA.16816.F32 R24, R8, R14, R24 ;  /* 0x0000000e0818723c */ /* 0x004fe40000001818 */
[----:B---3--:R0:W-:Y:S04]  /*3d6a0*/  STL.64 [R1+0x2088], R6 ;  /* 0x0020880601007387 */ /* 0x0081e80000100a00 */
[----:B------:R-:W-:Y:S04]  /*3d6b0*/  STL.64 [R1+0x2080], R4 ;  /* 0x0020800401007387 */ /* 0x000fe80000100a00 */
[----:B0-----:R-:W2:-:S13]  /*3d6c0*/  LDL.64 R6, [R1+0x48] ;  /* 0x0000480001067983 */ /* 0x001e9a0000100a00 */
        /* <DEDUP_REMOVED lines=9> */
[----:B------:R-:W-:Y:S04]  /*3d760*/  STL.64 [R1+0xaf0], R12 ;  /* 0x000af00c01007387 */ /* 0x000fe80000100a00 */
[----:B------:R0:W-:Y:S04]  /*3d770*/  STL.64 [R1+0xaf8], R14 ;  /* 0x000af80e01007387 */ /* 0x0001e80000100a00 */
[----:B0-----:R-:W3:Y:S01]  /*3d780*/  LDL.LU.64 R14, [R1+0x2118] ;  /* 0x00211800010e7983 */ /* 0x001ee20000300a00 */
[----:B------:R-:W-:Y:S02]  /*3d790*/  IMAD.MOV.U32 R26, RZ, RZ, R3 ;  /* 0x000000ffff1a7224 */ /* 0x000fe400078e0003 */
[----:B------:R-:W-:-:S05]  /*3d7a0*/  IMAD.MOV.U32 R27, RZ, RZ, R2 ;  /* 0x000000ffff1b7224 */ /* 0x000fca00078e0002 */
[----:B------:R-:W-:Y:S01]  /*3d7b0*/  STL.64 [R1+0x2028], R26 ;  /* 0x0020281a01007387 */ /* 0x000fe20000100a00 */
[----:B---3--:R-:W-:Y:S06]  /*3d7c0*/  HMMA.16816.F32 R20, R8, R14, R20 ;  /* 0x0000000e0814723c */ /* 0x008fec0000001814 */
[----:B------:R-:W-:Y:S02]  /*3d7d0*/  IMAD.MOV.U32 R3, RZ, RZ, R14 ;  /* 0x000000ffff037224 */ /* 0x000fe400078e000e */
[----:B------:R-:W-:-:S15]  /*3d7e0*/  IMAD.MOV.U32 R2, RZ, RZ, R15 ;  /* 0x000000ffff027224 */ /* 0x000fde00078e000f */
[----:B------:R-:W-:Y:S04]  /*3d7f0*/  STL.64 [R1+0xae0], R20 ;  /* 0x000ae01401007387 */ /* 0x000fe80000100a00 */
[----:B------:R0:W-:Y:S04]  /*3d800*/  STL.64 [R1+0xae8], R22 ;  /* 0x000ae81601007387 */ /* 0x0001e80000100a00 */
[----:B0-----:R-:W3:Y:S04]  /*3d810*/  LDL.LU.64 R22, [R1+0x2110] ;  /* 0x0021100001167983 */ /* 0x001ee80000300a00 */
[----:B------:R-:W3:Y:S04]  /*3d820*/  LDL.LU.64 R14, [R1+0x2108] ;  /* 0x00210800010e7983 */ /* 0x000ee80000300a00 */
        /* <DEDUP_REMOVED lines=8> */
[----:B------:R-:W4:Y:S04]  /*3d8b0*/  LDL.LU.64 R22, [R1+0x20f0] ;  /* 0x0020f00001167983 */ /* 0x000f280000300a00 */
[----:B------:R-:W4:Y:S01]  /*3d8c0*/  LDL.LU.64 R20, [R1+0x20e8] ;  /* 0x0020e80001147983 */ /* 0x000f220000300a00 */
[----:B--2---:R-:W-:Y:S01]  /*3d8d0*/  HMMA.16816.F32 R16, R8, R6, R16 ;  /* 0x000000060810723c */ /* 0x004fe20000001810 */
[----:B---3--:R-:W-:Y:S02]  /*3d8e0*/  IMAD.MOV.U32 R26, RZ, RZ, R15 ;  /* 0x000000ffff1a7224 */ /* 0x008fe400078e000f */
[----:B------:R-:W-:-:S03]  /*3d8f0*/  IMAD.MOV.U32 R27, RZ, RZ, R14 ;  /* 0x000000ffff1b7224 */ /* 0x000fc600078e000e */
[----:B------:R-:W-:Y:S02]  /*3d900*/  IMAD.MOV.U32 R15, RZ, RZ, R6 ;  /* 0x000000ffff0f7224 */ /* 0x000fe400078e0006 */
[----:B------:R-:W-:Y:S01]  /*3d910*/  IMAD.MOV.U32 R14, RZ, RZ, R7 ;  /* 0x000000ffff0e7224 */ /* 0x000fe200078e0007 */
[----:B------:R4:W-:-:S14]  /*3d920*/  STL.64 [R1+0x2040], R26 ;  /* 0x0020401a01007387 */ /* 0x0009dc0000100a00 */
[----:B------:R-:W-:Y:S04]  /*3d930*/  STL.64 [R1+0xac0], R16 ;  /* 0x000ac01001007387 */ /* 0x000fe80000100a00 */
[----:B------:R0:W-:Y:S01]  /*3d940*/  STL.64 [R1+0xac8], R18 ;  /* 0x000ac81201007387 */ /* 0x0001e20000100a00 */
[----:B----4-:R-:W-:Y:S02]  /*3d950*/  IMAD.MOV.U32 R26, RZ, RZ, R23 ;  /* 0x000000ffff1a7224 */ /* 0x010fe400078e0017 */
[----:B------:R-:W-:Y:S01]  /*3d960*/  IMAD.MOV.U32 R27, RZ, RZ, R22 ;  /* 0x000000ffff1b7224 */ /* 0x000fe200078e0016 */
[----:B0-----:R-:W2:Y:S04]  /*3d970*/  LDL.LU.64 R18, [R1+0x20e0] ;  /* 0x0020e00001127983 */ /* 0x001ea80000300a00 */
[----:B------:R-:W3:Y:S04]  /*3d980*/  LDL.LU.64 R16, [R1+0x20d8] ;  /* 0x0020d80001107983 */ /* 0x000ee80000300a00 */
[----:B------:R0:W-:Y:S04]  /*3d990*/  STL.64 [R1+0x2058], R26 ;  /* 0x0020581a01007387 */ /* 0x0001e80000100a00 */
[----:B------:R-:W-:Y:S04]  /*3d9a0*/  STL.64 [R1+0x2008], R14 ;  /* 0x0020080e01007387 */ /* 0x000fe80000100a00 */
[----:B------:R1:W-:Y:S01]  /*3d9b0*/  STL.64 [R1+0x2000], R12 ;  /* 0x0020000c01007387 */ /* 0x0003e20000100a00 */
[----:B0-----:R-:W-:-:S02]  /*3d9c0*/  IMAD.MOV.U32 R26, RZ, RZ, R21 ;  /* 0x000000ffff1a7224 */ /* 0x001fc400078e0015 */
[----:B------:R-:W-:Y:S01]  /*3d9d0*/  IMAD.MOV.U32 R27, RZ, RZ, R20 ;  /* 0x000000ffff1b7224 */ /* 0x000fe200078e0014 */
[----:B-1----:R-:W4:Y:S04]  /*3d9e0*/  LDL.LU R12, [R1+0x100] ;  /* 0x00010000010c7983 */ /* 0x002f280000300800 */
[----:B------:R-:W4:Y:S04]  /*3d9f0*/  LDL.LU R13, [R1+0x104] ;  /* 0x00010400010d7983 */ /* 0x000f280000300800 */
[----:B------:R-:W4:Y:S04]  /*3da00*/  LDL.LU R14, [R1+0x108] ;  /* 0x00010800010e7983 */ /* 0x000f280000300800 */
[----:B------:R-:W4:Y:S04]  /*3da10*/  LDL.LU R15, [R1+0x10c] ;  /* 0x00010c00010f7983 */ /* 0x000f280000300800 */
[----:B------:R2:W-:Y:S04]  /*3da20*/  STL.64 [R1+0x2098], R26 ;  /* 0x0020981a01007387 */ /* 0x0005e80000100a00 */
[----:B------:R-:W-:Y:S04]  /*3da30*/  STL.64 [R1+0x2090], R24 ;  /* 0x0020901801007387 */ /* 0x000fe80000100a00 */
[----:B------:R-:W3:Y:S04]  /*3da40*/  LDL.LU R4, [R1+0x200] ;  /* 0x0002000001047983 */ /* 0x000ee80000300800 */
[----:B------:R-:W3:Y:S04]  /*3da50*/  LDL.LU R5, [R1+0x204] ;  /* 0x0002040001057983 */ /* 0x000ee80000300800 */
[----:B------:R-:W4:Y:S04]  /*3da60*/  LDL.LU R6, [R1+0x208] ;  /* 0x0002080001067983 */ /* 0x000f280000300800 */
[----:B------:R-:W4:Y:S01]  /*3da70*/  LDL.LU R7, [R1+0x20c] ;  /* 0x00020c0001077983 */ /* 0x000f220000300800 */
[----:B--2---:R-:W-:-:S02]  /*3da80*/  IMAD.MOV.U32 R26, RZ, RZ, R19 ;  /* 0x000000ffff1a7224 */ /* 0x004fc400078e0013 */
[----:B------:R-:W-:Y:S01]  /*3da90*/  IMAD.MOV.U32 R27, RZ, RZ, R18 ;  /* 0x000000ffff1b7224 */ /* 0x000fe200078e0012 */
[----:B----4-:R-:W-:Y:S04]  /*3daa0*/  STL.64 [R1+0x20a8], R6 ;  /* 0x0020a80601007387 */ /* 0x010fe80000100a00 */
[----:B---3--:R0:W-:Y:S04]  /*3dab0*/  STL.64 [R1+0x20a0], R4 ;  /* 0x0020a00401007387 */ /* 0x0081e80000100a00 */
        /* <DEDUP_REMOVED lines=8> */
[----:B--2---:R-:W-:Y:S04]  /*3db40*/  STL.64 [R1+0x20b8], R4 ;  /* 0x0020b80401007387 */ /* 0x004fe80000100a00 */
[----:B------:R-:W2:Y:S04]  /*3db50*/  LDL.LU R20, [R1+0x230] ;  /* 0x0002300001147983 */ /* 0x000ea80000300800 */
[----:B------:R-:W2:Y:S04]  /*3db60*/  LDL.LU R21, [R1+0x234] ;  /* 0x0002340001157983 */ /* 0x000ea80000300800 */
[----:B------:R-:W2:Y:S04]  /*3db70*/  LDL.LU R22, [R1+0x238] ;  /* 0x0002380001167983 */ /* 0x000ea80000300800 */
[----:B------:R-:W2:Y:S04]  /*3db80*/  LDL.LU R23, [R1+0x23c] ;  /* 0x00023c0001177983 */ /* 0x000ea80000300800 */
[----:B------:R0:W-:Y:S04]  /*3db90*/  STL.64 [R1+0x20c8], R26 ;  /* 0x0020c81a01007387 */ /* 0x0001e80000100a00 */
[----:B0-----:R-:W2:Y:S04]  /*3dba0*/  LDL.64 R26, [R1+0x38] ;  /* 0x00003800011a7983 */ /* 0x001ea80000100a00 */
[----:B------:R-:W3:Y:S04]  /*3dbb0*/  LDL.LU R4, [R1+0x220] ;  /* 0x0002200001047983 */ /* 0x000ee80000300800 */
[----:B------:R-:W3:Y:S04]  /*3dbc0*/  LDL.LU R5, [R1+0x224] ;  /* 0x0002240001057983 */ /* 0x000ee80000300800 */
[----:B------:R-:W3:Y:S04]  /*3dbd0*/  LDL.LU R6, [R1+0x228] ;  /* 0x0002280001067983 */ /* 0x000ee80000300800 */
[----:B------:R-:W3:Y:S04]  /*3dbe0*/  LDL.LU R7, [R1+0x22c] ;  /* 0x00022c0001077983 */ /* 0x000ee80000300800 */
[----:B------:R-:W4:Y:S04]  /*3dbf0*/  LDL.LU R16, [R1+0x1d0] ;  /* 0x0001d00001107983 */ /* 0x000f280000300800 */
[----:B------:R-:W4:Y:S04]  /*3dc00*/  LDL.LU R17, [R1+0x1d4] ;  /* 0x0001d40001117983 */ /* 0x000f280000300800 */
[----:B------:R-:W4:Y:S04]  /*3dc10*/  LDL.LU R18, [R1+0x1d8] ;  /* 0x0001d80001127983 */ /* 0x000f280000300800 */
[----:B------:R-:W4:Y:S04]  /*3dc20*/  LDL.LU R19, [R1+0x1dc] ;  /* 0x0001dc0001137983 */ /* 0x000f280000300800 */
[----:B------:R-:W-:Y:S04]  /*3dc30*/  STL.64 [R1+0x2020], R14 ;  /* 0x0020200e01007387 */ /* 0x000fe80000100a00 */
[----:B------:R0:W-:Y:S04]  /*3dc40*/  STL.64 [R1+0x2018], R12 ;  /* 0x0020180c01007387 */ /* 0x0001e80000100a00 */
        /* <DEDUP_REMOVED lines=37> */
[----:B------:R-:W3:Y:S04]  /*3dea0*/  LDL.LU.64 R6, [R1+0x20a8] ;  /* 0x0020a80001067983 */ /* 0x000ee80000300a00 */
[----:B------:R-:W3:-:S15]  /*3deb0*/  LDL.LU.64 R4, [R1+0x20a0] ;  /* 0x0020a00001047983 */ /* 0x000ede0000300a00 */
[----:B------:R-:W-:-:S02]  /*3dec0*/  NOP ;  /* 0x0000000000007918 */ /* 0x000fc40000000000 */
[----:B------:R-:W-:Y:S04]  /*3ded0*/  STL.64 [R1+0xa90], R24 ;  /* 0x000a901801007387 */ /* 0x000fe80000100a00 */
[----:B------:R0:W-:Y:S04]  /*3dee0*/  STL.64 [R1+0xa98], R26 ;  /* 0x000a981a01007387 */ /* 0x0001e80000100a00 */
[----:B0-----:R-:W2:Y:S04]  /*3def0*/  LDL.LU.64 R26, [R1+0x2098] ;  /* 0x00209800011a7983 */ /* 0x001ea80000300a00 */
[----:B------:R-:W4:Y:S01]  /*3df00*/  LDL.LU.64 R24, [R1+0x2090] ;  /* 0x0020900001187983 */ /* 0x000f220000300a00 */
[----:B---3--:R-:W-:-:S15]  /*3df10*/  HMMA.16816.F32 R4, R8, R22, R4 ;  /* 0x000000160804723c */ /* 0x008fde0000001804 */
[----:B------:R-:W-:-:S08]  /*3df20*/  NOP ;  /* 0x0000000000007918 */ /* 0x000fd00000000000 */
[----:B------:R-:W-:Y:S04]  /*3df30*/  STL.64 [R1+0xa80], R4 ;  /* 0x000a800401007387 */ /* 0x000fe80000100a00 */
[----:B------:R0:W-:Y:S04]  /*3df40*/  STL.64 [R1+0xa88], R6 ;  /* 0x000a880601007387 */ /* 0x0001e80000100a00 */
[----:B0-----:R-:W3:Y:S04]  /*3df50*/  LDL.LU.64 R6, [R1+0x2088] ;  /* 0x0020880001067983 */ /* 0x001ee80000300a00 */
[----:B------:R-:W2:Y:S04]  /*3df60*/  LDL.LU.64 R4, [R1+0x2080] ;  /* 0x0020800001047983 */ /* 0x000ea80000300a00 */
[----:B------:R-:W-:Y:S01]  /*3df70*/  STL.64 [R1+0x1f48], R22 ;  /* 0x001f481601007387 */ /* 0x000fe20000100a00 */
[----:B---3--:R-:W-:Y:S03]  /*3df80*/  HMMA.16816.F32 R8, R8, R6, R16 ;  /* 0x000000060808723c */ /* 0x008fe60000001810 */
[----:B------:R-:W2:Y:S04]  /*3df90*/  LDL.LU.64 R18, [R1+0x2078] ;  /* 0x0020780001127983 */ /* 0x000ea80000300a00 */
[----:B------:R-:W2:-:S15]  /*3dfa0*/  LDL.LU.64 R16, [R1+0x2070] ;  /* 0x0020700001107983 */ /* 0x000e9e0000300a00 */
[----:B------:R-:W-:-:S01]  /*3dfb0*/  NOP ;  /* 0x0000000000007918 */ /* 0x000fc20000000000 */
[----:B------:R-:W-:Y:S04]  /*3dfc0*/  STL.64 [R1+0xa70], R8 ;  /* 0x000a700801007387 */ /* 0x000fe80000100a00 */
[----:B------:R4:W-:Y:S02]  /*3dfd0*/  STL.64 [R1+0xa78], R10 ;  /* 0x000a780a01007387 */ /* 0x0009e40000100a00 */
[----:B----4-:R-:W-:Y:S02]  /*3dfe0*/  IMAD.MOV.U32 R10, RZ, RZ, R25 ;  /* 0x000000ffff0a7224 */ /* 0x010fe400078e0019 */
[----:B------:R-:W-:Y:S01]  /*3dff0*/  IMAD.MOV.U32 R11, RZ, RZ, R24 ;  /* 0x000000ffff0b7224 */ /* 0x000fe200078e0018 */
[----:B------:R-:W-:Y:S01]  /*3e000*/  STL.64 [R1+0x1f60], R6 ;  /* 0x001f600601007387 */ /* 0x000fe20000100a00 */
        /* <DEDUP_REMOVED lines=38> */
[----:B----4-:R-:W-:Y:S01]  /*3e270*/  HMMA.16816.F32 R4, R16, R6, R24 ;  /* 0x000000061004723c */ /* 0x010fe20000001818 */
[----:B------:R-:W4:Y:S04]  /*3e280*/  LDL.LU.64 R26, [R1+0x1fe8] ;  /* 0x001fe800011a7983 */ /* 0x000f280000300a00 */
[----:B------:R-:W4:-:S15]  /*3e290*/  LDL.LU.64 R24, [R1+0x1fe0] ;  /* 0x001fe00001187983 */ /* 0x000f1e0000300a00 */
[----:B------:R-:W-:-:S03]  /*3e2a0*/  NOP ;  /* 0x0000000000007918 */ /* 0x000fc60000000000 */
[----:B------:R0:W-:Y:S04]  /*3e2b0*/  STL.64 [R1+0xc30], R4 ;  /* 0x000c300401007387 */ /* 0x0001e80000100a00 */
[----:B------:R1:W-:Y:S04]  /*3e2c0*/  STL.64 [R1+0xc38], R6 ;  /* 0x000c380601007387 */ /* 0x0003e80000100a00 */
[----:B0-----:R-:W2:Y:S01]  /*3e2d0*/  LDL.LU R4, [R1+0x170] ;  /* 0x0001700001047983 */ /* 0x001ea20000300800 */
[----:B----4-:R-:W-:-:S15]  /*3e2e0*/  HMMA.16816.F32 R8, R16, R10, R24 ;  /* 0x0000000a1008723c */ /* 0x010fde0000001818 */
[----:B------:R-:W-:-:S08]  /*3e2f0*/  NOP ;  /* 0x0000000000007918 */ /* 0x000fd00000000000 */
[----:B------:R-:W-:Y:S04]  /*3e300*/  STL.64 [R1+0xc10], R8 ;  /* 0x000c100801007387 */ /* 0x000fe80000100a00 */
[----:B------:R-:W-:Y:S04]  /*3e310*/  STL.64 [R1+0xc18], R10 ;  /* 0x000c180a01007387 */ /* 0x000fe80000100a00 */
[----:B------:R-:W2:Y:S04]  /*3e320*/  LDL.LU R5, [R1+0x174] ;  /* 0x0001740001057983 */ /* 0x000ea80000300800 */
[----:B-1----:R-:W4:Y:S04]  /*3e330*/  LDL.LU R6, [R1+0x178] ;  /* 0x0001780001067983 */ /* 0x002f280000300800 */
[----:B------:R-:W4:Y:S04]  /*3e340*/  LDL.LU R7, [R1+0x17c] ;  /* 0x00017c0001077983 */ /* 0x000f280000300800 */
[----:B------:R-:W0:Y:S04]  /*3e350*/  LDSM.16.MT88.4 R8, [R0+UR4+0x6080] ;  /* 0x006080040008783b */ /* 0x000e280008004200 */
[----:B----4-:R1:W-:Y:S04]  /*3e360*/  STL.64 [R1+0x1f70], R6 ;  /* 0x001f700601007387 */ /* 0x0103e80000100a00 */
[----:B--2---:R-:W-:Y:S01]  /*3e370*/  STL.64 [R1+0x1f68], R4 ;  /* 0x001f680401007387 */ /* 0x004fe20000100a00 */
[----:B-1----:R-:W-:-:S02]  /*3e380*/  IMAD.MOV.U32 R6, RZ, RZ, R21 ;  /* 0x000000ffff067224 */ /* 0x002fc400078e0015 */
[----:B------:R-:W-:-:S05]  /*3e390*/  IMAD.MOV.U32 R7, RZ, RZ, R20 ;  /* 0x000000ffff077224 */ /* 0x000fca00078e0014 */
[----:B------:R1:W-:Y:S02]  /*3e3a0*/  STL.64 [R1+0x1f80], R6 ;  /* 0x001f800601007387 */ /* 0x0003e40000100a00 */
[----:B-1----:R-:W-:Y:S02]  /*3e3b0*/  IMAD.MOV.U32 R6, RZ, RZ, R15 ;  /* 0x000000ffff067224 */ /* 0x002fe400078e000f */
[----:B------:R-:W-:-:S05]  /*3e3c0*/  IMAD.MOV.U32 R7, RZ, RZ, R14 ;  /* 0x000000ffff077224 */ /* 0x000fca00078e000e */
[----:B------:R-:W-:Y:S04]  /*3e3d0*/  STL.64 [R1+0x1f98], R6 ;  /* 0x001f980601007387 */ /* 0x000fe80000100a00 */
[----:B------:R-:W2:Y:S04]  /*3e3e0*/  LDL.64 R26, [R1+0x28] ;  /* 0x00002800011a7983 */ /* 0x000ea80000100a00 */
[----:B--2---:R1:W-:Y:S04]  /*3e3f0*/  STL.64 [R1+0x1f78], R26 ;  /* 0x001f781a01007387 */ /* 0x0043e80000100a00 */
[----:B------:R-:W2:Y:S04]  /*3e400*/  LDL.LU R24, [R1+0x180] ;  /* 0x0001800001187983 */ /* 0x000ea80000300800 */
[----:B------:R-:W2:Y:S04]  /*3e410*/  LDL.LU R25, [R1+0x184] ;  /* 0x0001840001197983 */ /* 0x000ea80000300800 */
[----:B-1----:R-:W4:Y:S04]  /*3e420*/  LDL.LU R26, [R1+0x188] ;  /* 0x00018800011a7983 */ /* 0x002f280000300800 */
[----:B------:R-:W4:Y:S01]  /*3e430*/  LDL.LU R27, [R1+0x18c] ;  /* 0x00018c00011b7983 */ /* 0x000f220000300800 */
[----:B---3--:R-:W-:-:S02]  /*3e440*/  IMAD.MOV.U32 R6, RZ, RZ, R13 ;  /* 0x000000ffff067224 */ /* 0x008fc400078e000d */
[----:B------:R-:W-:-:S05]  /*3e450*/  IMAD.MOV.U32 R7, RZ, RZ, R12 ;  /* 0x000000ffff077224 */ /* 0x000fca00078e000c */
[----:B------:R-:W-:Y:S04]  /*3e460*/  STL.64 [R1+0x1fb0], R6 ;  /* 0x001fb00601007387 */ /* 0x000fe80000100a00 */
[----:B----4-:R-:W-:Y:S04]  /*3e470*/  STL.64 [R1+0x1f90], R26 ;  /* 0x001f901a01007387 */ /* 0x010fe80000100a00 */
[----:B--2---:R1:W-:Y:S04]  /*3e480*/  STL.64 [R1+0x1f88], R24 ;  /* 0x001f881801007387 */ /* 0x0043e80000100a00 */
[----:B-1----:R-:W2:Y:S04]  /*3e490*/  LDL.LU R24, [R1+0x190] ;  /* 0x0001900001187983 */ /* 0x002ea80000300800 */
[----:B------:R-:W2:Y:S04]  /*3e4a0*/  LDL.LU R25, [R1+0x194] ;  /* 0x0001940001197983 */ /* 0x000ea80000300800 */
[----:B------:R-:W3:Y:S04]  /*3e4b0*/  LDL.LU R26, [R1+0x198] ;  /* 0x00019800011a7983 */ /* 0x000ee80000300800 */
[----:B------:R-:W3:Y:S01]  /*3e4c0*/  LDL.LU R27, [R1+0x19c] ;  /* 0x00019c00011b7983 */ /* 0x000ee20000300800 */
[----:B------:R-:W-:-:S02]  /*3e4d0*/  IMAD.MOV.U32 R6, RZ, RZ, R3 ;  /* 0x000000ffff067224 */ /* 0x000fc400078e0003 */
[----:B------:R-:W-:-:S05]  /*3e4e0*/  IMAD.MOV.U32 R7, RZ, RZ, R2 ;  /* 0x000000ffff077224 */ /* 0x000fca00078e0002 */
[----:B------:R1:W-:Y:S04]  /*3e4f0*/  STL.64 [R1+0x1fc8], R6 ;  /* 0x001fc80601007387 */ /* 0x0003e80000100a00 */
[----:B-1----:R-:W4:Y:S04]  /*3e500*/  LDL.64 R6, [R1+0x78] ;  /* 0x0000780001067983 */ /* 0x002f280000100a00 */
[----:B---3--:R-:W-:Y:S04]  /*3e510*/  STL.64 [R1+0x1fa8], R26 ;  /* 0x001fa81a01007387 */ /* 0x008fe80000100a00 */
[----:B--2---:R1:W-:Y:S04]  /*3e520*/  STL.64 [R1+0x1fa0], R24 ;  /* 0x001fa01801007387 */ /* 0x0043e80000100a00 */
[----:B-1----:R-:W2:Y:S04]  /*3e530*/  LDL.LU R24, [R1+0x1a0] ;  /* 0x0001a00001187983 */ /* 0x002ea80000300800 */
[----:B------:R-:W2:Y:S04]  /*3e540*/  LDL.LU R25, [R1+0x1a4] ;  /* 0x0001a40001197983 */ /* 0x000ea80000300800 */
[----:B------:R-:W3:Y:S04]  /*3e550*/  LDL.LU R26, [R1+0x1a8] ;  /* 0x0001a800011a7983 */ /* 0x000ee80000300800 */
[----:B------:R-:W3:Y:S04]  /*3e560*/  LDL.LU R27, [R1+0x1ac] ;  /* 0x0001ac00011b7983 */ /* 0x000ee80000300800 */
        /* <DEDUP_REMOVED lines=8> */
[----:B-1----:R-:W4:Y:S04]  /*3e5f0*/  LDL.LU R24, [R1+0x1c0] ;  /* 0x0001c00001187983 */ /* 0x002f280000300800 */
[----:B------:R-:W4:Y:S04]  /*3e600*/  LDL.LU R25, [R1+0x1c4] ;  /* 0x0001c40001197983 */ /* 0x000f280000300800 */
[----:B------:R-:W4:Y:S04]  /*3e610*/  LDL.LU R26, [R1+0x1c8] ;  /* 0x0001c800011a7983 */ /* 0x000f280000300800 */
[----:B------:R-:W4:Y:S04]  /*3e620*/  LDL.LU R27, [R1+0x1cc] ;  /* 0x0001cc00011b7983 */ /* 0x000f280000300800 */
[----:B------:R-:W2:Y:S04]  /*3e630*/  LDL.LU R12, [R1+0x150] ;  /* 0x00015000010c7983 */ /* 0x000ea80000300800 */
[----:B------:R-:W2:Y:S04]  /*3e640*/  LDL.LU R13, [R1+0x154] ;  /* 0x00015400010d7983 */ /* 0x000ea80000300800 */
[----:B------:R-:W3:Y:S04]  /*3e650*/  LDL.LU R14, [R1+0x158] ;  /* 0x00015800010e7983 */ /* 0x000ee80000300800 */
[----:B------:R-:W3:Y:S04]  /*3e660*/  LDL.LU R15, [R1+0x15c] ;  /* 0x00015c00010f7983 */ /* 0x000ee80000300800 */
[----:B---3--:R-:W-:Y:S04]  /*3e670*/  STL.64 [R1+0x1f58], R14 ;  /* 0x001f580e01007387 */ /* 0x008fe80000100a00 */
[----:B--2---:R1:W-:Y:S04]  /*3e680*/  STL.64 [R1+0x1f50], R12 ;  /* 0x001f500c01007387 */ /* 0x0043e80000100a00 */
[----:B-1----:R-:W2:Y:S04]  /*3e690*/  LDL.LU R12, [R1+0x160] ;  /* 0x00016000010c7983 */ /* 0x002ea80000300800 */
[----:B------:R-:W2:Y:S04]  /*3e6a0*/  LDL.LU R13, [R1+0x164] ;  /* 0x00016400010d7983 */ /* 0x000ea80000300800 */
[----:B------:R-:W2:Y:S04]  /*3e6b0*/  LDL.LU R14, [R1+0x168] ;  /* 0x00016800010e7983 */ /* 0x000ea80000300800 */
[----:B------:R-:W2:Y:S04]  /*3e6c0*/  LDL.LU R15, [R1+0x16c] ;  /* 0x00016c00010f7983 */ /* 0x000ea80000300800 */
[----:B------:R-:W2:Y:S04]  /*3e6d0*/  LDL.64 R22, [R1+0x18] ;  /* 0x0000180001167983 */ /* 0x000ea80000100a00 */
[----:B0-----:R0:W-:Y:S04]  /*3e6e0*/  STL [R1+0x1e14], R8 ;  /* 0x001e140801007387 */ /* 0x0011e80000100800 */
[----:B------:R1:W-:Y:S04]  /*3e6f0*/  STL [R1+0x1e10], R9 ;  /* 0x001e100901007387 */ /* 0x0003e80000100800 */
[----:B------:R3:W-:Y:S04]  /*3e700*/  STL [R1+0x1e0c], R10 ;  /* 0x001e0c0a01007387 */ /* 0x0007e80000100800 */
[----:B------:R4:W-:Y:S04]  /*3e710*/  STL [R1+0x1e08], R11 ;  /* 0x001e080b01007387 */ /* 0x0009e80000100800 */
[----:B0-----:R-:W2:Y:S04]  /*3e720*/  LDL.LU R8, [R1+0x8e0] ;  /* 0x0008e00001087983 */ /* 0x001ea80000300800 */
[----:B-1----:R-:W2:Y:S04]  /*3e730*/  LDL.LU R9, [R1+0x8e4] ;  /* 0x0008e40001097983 */ /* 0x002ea80000300800 */
[----:B---3--:R-:W3:Y:S04]  /*3e740*/  LDL.LU R10, [R1+0x8e8] ;  /* 0x0008e800010a7983 */ /* 0x008ee80000300800 */
[----:B----4-:R-:W3:Y:S01]  /*3e750*/  LDL.LU R11, [R1+0x8ec] ;  /* 0x0008ec00010b7983 */ /* 0x010ee20000300800 */
[C---:B------:R-:W-:Y:S06]  /*3e760*/  HMMA.16816.F32 R24, R16.reuse, R6, R24 ;  /* 0x000000061018723c */ /* 0x040fec0000001818 */
[----:B------:R-:W-:Y:S01]  /*3e770*/  IMAD.MOV.U32 R2, RZ, RZ, R7 ;  /* 0x000000ffff027224 */ /* 0x000fe200078e0007 */
[----:B---3--:R0:W-:Y:S04]  /*3e780*/  STL.64 [R1+0x1f18], R10 ;  /* 0x001f180a01007387 */ /* 0x0081e80000100a00 */
[----:B--2---:R-:W-:Y:S04]  /*3e790*/  STL.64 [R1+0x1f10], R8 ;  /* 0x001f100801007387 */ /* 0x004fe80000100a00 */
[----:B0-----:R-:W2:Y:S08]  /*3e7a0*/  LDL.64 R10, [R1+0xe8] ;  /* 0x0000e800010a7983 */ /* 0x001eb00000100a00 */
[----:B------:R-:W-:Y:S04]  /*3e7b0*/  STL.64 [R1+0xbf0], R24 ;  /* 0x000bf01801007387 */ /* 0x000fe80000100a00 */
[----:B------:R0:W-:Y:S04]  /*3e7c0*/  STL.64 [R1+0xbf8], R26 ;  /* 0x000bf81a01007387 */ /* 0x0001e80000100a00 */
[----:B0-----:R-:W3:Y:S04]  /*3e7d0*/  LDL.LU.64 R26, [R1+0x1fd8] ;  /* 0x001fd800011a7983 */ /* 0x001ee80000300a00 */
[----:B------:R-:W3:Y:S04]  /*3e7e0*/  LDL.LU.64 R24, [R1+0x1fd0] ;  /* 0x001fd00001187983 */ /* 0x000ee80000300a00 */
[----:B------:R-:W3:Y:S04]  /*3e7f0*/  LDL.LU.64 R6, [R1+0x1fc8] ;  /* 0x001fc80001067983 */ /* 0x000ee80000300a00 */
[----:B------:R-:W-:Y:S01]  /*3e800*/  STL [R1+0x1f00], R2 ;  /* 0x001f000201007387 */ /* 0x000fe20000100800 */
        /* <DEDUP_REMOVED lines=35> */
[----:B------:R-:W4:Y:S01]  /*3ea40*/  LDL.64 R26, [R1+0xa8] ;  /* 0x0000a800011a7983 */ /* 0x000f220000100a00 */
[----:B------:R-:W-:Y:S03]  /*3ea50*/  HMMA.16816.F32 R12, R16, R22, R12 ;  /* 0x00000016100c723c */ /* 0x000fe6000000180c */
[----:B----4-:R0:W-:Y:S04]  /*3ea60*/  STL.64 [R1+0x1f08], R26 ;  /* 0x001f081a01007387 */ /* 0x0101e80000100a00 */
[----:B0-----:R-:W4:Y:S01]  /*3ea70*/  LDL.64 R26, [R1+0xc8] ;  /* 0x0000c800011a7983 */ /* 0x001f220000100a00 */
[----:B------:R-:W-:-:S03]  /*3ea80*/  IMAD.MOV.U32 R2, RZ, RZ, R23 ;  /* 0x000000ffff027224 */ /* 0x000fc600078e0017 */
[----:B----4-:R0:W-:Y:S04]  /*3ea90*/  STL.64 [R1+0x1f20], R26 ;  /* 0x001f201a01007387 */ /* 0x0101e80000100a00 */
[----:B------:R-:W4:Y:S04]  /*3eaa0*/  LDL.LU R24, [R1+0x9c0] ;  /* 0x0009c00001187983 */ /* 0x000f280000300800 */
[----:B------:R-:W4:Y:S04]  /*3eab0*/  LDL.LU R25, [R1+0x9c4] ;  /* 0x0009c40001197983 */ /* 0x000f280000300800 */
[----:B0-----:R-:W4:Y:S04]  /*3eac0*/  LDL.LU R26, [R1+0x9c8] ;  /* 0x0009c800011a7983 */ /* 0x001f280000300800 */
[----:B------:R-:W4:Y:S04]  /*3ead0*/  LDL.LU R27, [R1+0x9cc] ;  /* 0x0009cc00011b7983 */ /* 0x000f280000300800 */
[----:B------:R-:W-:Y:S04]  /*3eae0*/  STL.64 [R1+0xb90], R12 ;  /* 0x000b900c01007387 */ /* 0x000fe80000100a00 */
[----:B------:R0:W-:Y:S04]  /*3eaf0*/  STL.64 [R1+0xb98], R14 ;  /* 0x000b980e01007387 */ /* 0x0001e80000100a00 */
[----:B0-----:R-:W2:Y:S04]  /*3eb00*/  LDL.LU.64 R14, [R1+0x1f58] ;  /* 0x001f5800010e7983 */ /* 0x001ea80000300a00 */
[----:B------:R-:W2:Y:S04]  /*3eb10*/  LDL.LU.64 R12, [R1+0x1f50] ;  /* 0x001f5000010c7983 */ /* 0x000ea80000300a00 */
[----:B------:R-:W2:Y:S02]  /*3eb20*/  LDL.LU.64 R22, [R1+0x1f48] ;  /* 0x001f480001167983 */ /* 0x000ea40000300a00 */
[----:B--2---:R-:W-:Y:S02]  /*3eb30*/  HMMA.16816.F32 R20, R16, R22, R12 ;  /* 0x000000161014723c */ /* 0x004fe4000000180c */
[----:B------:R-:W4:Y:S04]  /*3eb40*/  LDL.LU.64 R14, [R1+0x1f40] ;  /* 0x001f4000010e7983 */ /* 0x000f280000300a00 */
[----:B------:R-:W4:-:S15]  /*3eb50*/  LDL.LU.64 R12, [R1+0x1f38] ;  /* 0x001f3800010c7983 */ /* 0x000f1e0000300a00 */
[----:B------:R-:W-:-:S02]  /*3eb60*/  NOP ;  /* 0x0000000000007918 */ /* 0x000fc40000000000 */
[----:B------:R-:W-:Y:S04]  /*3eb70*/  STL.64 [R1+0xb80], R20 ;  /* 0x000b801401007387 */ /* 0x000fe80000100a00 */
[----:B------:R0:W-:Y:S04]  /*3eb80*/  STL.64 [R1+0xb88], R22 ;  /* 0x000b881601007387 */ /* 0x0001e80000100a00 */
[----:B0-----:R-:W3:Y:S04]  /*3eb90*/  LDL.LU.64 R22, [R1+0x1f30] ;  /* 0x001f300001167983 */ /* 0x001ee80000300a00 */
[----:B------:R-:W3:Y:S01]  /*3eba0*/  LDL.LU.64 R20, [R1+0x1f28] ;  /* 0x001f280001147983 */ /* 0x000ee20000300a00 */
[----:B------:R-:W-:-:S02]  /*3ebb0*/  IMAD.MOV.U32 R28, RZ, RZ, R10 ;  /* 0x000000ffff1c7224 */ /* 0x000fc400078e000a */
[----:B------:R-:W-:Y:S01]  /*3ebc0*/  IMAD.MOV.U32 R3, RZ, RZ, R11 ;  /* 0x000000ffff037224 */ /* 0x000fe200078e000b */
[----:B----4-:R-:W-:Y:S06]  /*3ebd0*/  HMMA.16816.F32 R24, R12, R10, R24 ;  /* 0x0000000a0c18723c */ /* 0x010fec0000001818 */
[----:B---3--:R-:W-:Y:S01]  /*3ebe0*/  HMMA.16816.F32 R20, R16, R6, R20 ;  /* 0x000000061014723c */ /* 0x008fe20000001814 */
[----:B------:R-:W2:-:S15]  /*3ebf0*/  LDL.64 R18, [R1+0xd8] ;  /* 0x0000d80001127983 */ /* 0x000e9e0000100a00 */
[----:B------:R-:W-:-:S07]  /*3ec00*/  NOP ;  /* 0x0000000000007918 */ /* 0x000fce0000000000 */
[----:B------:R0:W-:Y:S04]  /*3ec10*/  STL.64 [R1+0xb70], R20 ;  /* 0x000b701401007387 */ /* 0x0001e80000100a00 */
[----:B------:R1:W-:Y:S04]  /*3ec20*/  STL.64 [R1+0xb78], R22 ;  /* 0x000b781601007387 */ /* 0x0003e80000100a00 */
[----:B0-----:R-:W3:Y:S04]  /*3ec30*/  LDL.LU R20, [R1+0x7e0] ;  /* 0x0007e00001147983 */ /* 0x001ee80000300800 */
[----:B------:R-:W3:Y:S04]  /*3ec40*/  LDL.LU R21, [R1+0x7e4] ;  /* 0x0007e40001157983 */ /* 0x000ee80000300800 */
[----:B-1----:R-:W3:Y:S04]  /*3ec50*/  LDL.LU R22, [R1+0x7e8] ;  /* 0x0007e80001167983 */ /* 0x002ee80000300800 */
[----:B------:R-:W3:Y:S04]  /*3ec60*/  LDL.LU R23, [R1+0x7ec] ;  /* 0x0007ec0001177983 */ /* 0x000ee80000300800 */
[----:B------:R0:W-:Y:S04]  /*3ec70*/  STL.64 [R1+0x1e50], R6 ;  /* 0x001e500601007387 */ /* 0x0001e80000100a00 */
[----:B0-----:R-:W4:Y:S04]  /*3ec80*/  LDL.64 R6, [R1+0xb8] ;  /* 0x0000b80001067983 */ /* 0x001f280000100a00 */
[----:B------:R-:W-:Y:S04]  /*3ec90*/  STL.64 [R1+0x540], R24 ;  /* 0x0005401801007387 */ /* 0x000fe80000100a00 */
[----:B------:R0:W-:Y:S04]  /*3eca0*/  STL.64 [R1+0x548], R26 ;  /* 0x0005481a01007387 */ /* 0x0001e80000100a00 */
[----:B0-----:R-:W3:Y:S04]  /*3ecb0*/  LDL.LU.64 R26, [R1+0x1f20] ;  /* 0x001f2000011a7983 */ /* 0x001ee80000300a00 */
[----:B------:R-:W4:Y:S04]  /*3ecc0*/  LDL.LU.64 R10, [R1+0x1f18] ;  /* 0x001f1800010a7983 */ /* 0x000f280000300a00 */
[----:B------:R-:W4:Y:S04]  /*3ecd0*/  LDL.LU.64 R8, [R1+0x1f10] ;  /* 0x001f100001087983 */ /* 0x000f280000300a00 */
[----:B------:R-:W-:Y:S04]  /*3ece0*/  STL [R1+0x1e1c], R3 ;  /* 0x001e1c0301007387 */ /* 0x000fe80000100800 */
[----:B------:R-:W-:Y:S01]  /*3ecf0*/  STL [R1+0x1e18], R28 ;  /* 0x001e181c01007387 */ /* 0x000fe20000100800 */
[----:B--2---:R-:W-:Y:S01]  /*3ed00*/  IMAD.MOV.U32 R29, RZ, RZ, R19 ;  /* 0x000000ffff1d7224 */ /* 0x004fe200078e0013 */
[----:B----4-:R-:W-:-:S15]  /*3ed10*/  HMMA.16816.F32 R8, R12, R18, R8 ;  /* 0x000000120c08723c */ /* 0x010fde0000001808 */
[----:B------:R-:W-:-:S08]  /*3ed20*/  NOP ;  /* 0x0000000000007918 */ /* 0x000fd00000000000 */
[----:B------:R-:W-:Y:S04]  /*3ed30*/  STL.64 [R1+0x520], R8 ;  /* 0x0005200801007387 */ /* 0x000fe80000100a00 */
[----:B------:R0:W-:Y:S04]  /*3ed40*/  STL.64 [R1+0x528], R10 ;  /* 0x0005280a01007387 */ /* 0x0001e80000100a00 */
[----:B------:R-:W-:Y:S01]  /*3ed50*/  STL [R1+0x1e24], R29 ;  /* 0x001e241d01007387 */ /* 0x000fe20000100800 */
[----:B0-----:R-:W-:-:S03]  /*3ed60*/  IMAD.MOV.U32 R11, RZ, RZ, R18 ;  /* 0x000000ffff0b7224 */ /* 0x001fc600078e0012 */
[----:B------:R-:W0:Y:S04]  /*3ed70*/  LDSM.16.MT88.4 R16, [R0+UR4+0x6100] ;  /* 0x006100040010783b */ /* 0x000e280008004200 */
[----:B------:R1:W-:Y:S04]  /*3ed80*/  STL [R1+0x1e20], R11 ;  /* 0x001e200b01007387 */ /* 0x0003e80000100800 */
[----:B------:R-:W3:Y:S04]  /*3ed90*/  LDL.LU R8, [R1+0x8d0] ;  /* 0x0008d00001087983 */ /* 0x000ee80000300800 */
[----:B------:R-:W3:Y:S04]  /*3eda0*/  LDL.LU R9, [R1+0x8d4] ;  /* 0x0008d40001097983 */ /* 0x000ee80000300800 */
[----:B------:R-:W3:Y:S04]  /*3edb0*/  LDL.LU R10, [R1+0x8d8] ;  /* 0x0008d800010a7983 */ /* 0x000ee80000300800 */
[----:B-1----:R-:W3:Y:S04]  /*3edc0*/  LDL.LU R11, [R1+0x8dc] ;  /* 0x0008dc00010b7983 */ /* 0x002ee80000300800 */
[----:B0-----:R0:W-:Y:S04]  /*3edd0*/  STL.64 [R1+0x1cd0], R18 ;  /* 0x001cd01201007387 */ /* 0x0011e80000100a00 */
[----:B------:R1:W-:Y:S01]  /*3ede0*/  STL.64 [R1+0x1cc8], R16 ;  /* 0x001cc81001007387 */ /* 0x0003e20000100a00 */
[----:B0-----:R-:W-:-:S02]  /*3edf0*/  IMAD.MOV.U32 R18, RZ, RZ, R5 ;  /* 0x000000ffff127224 */ /* 0x001fc400078e0005 */
[----:B------:R-:W-:-:S05]  /*3ee00*/  IMAD.MOV.U32 R19, RZ, RZ, R4 ;  /* 0x000000ffff137224 */ /* 0x000fca00078e0004 */
[----:B------:R0:W-:Y:S04]  /*3ee10*/  STL.64 [R1+0x1ec8], R18 ;  /* 0x001ec81201007387 */ /* 0x0001e80000100a00 */
[----:B-1----:R-:W2:Y:S04]  /*3ee20*/  LDL.LU R16, [R1+0x800] ;  /* 0x0008000001107983 */ /* 0x002ea80000300800 */
[----:B------:R-:W2:Y:S04]  /*3ee30*/  LDL.LU R17, [R1+0x804] ;  /* 0x0008040001117983 */ /* 0x000ea80000300800 */
[----:B0-----:R-:W2:Y:S04]  /*3ee40*/  LDL.LU R18, [R1+0x808] ;  /* 0x0008080001127983 */ /* 0x001ea80000300800 */
[----:B------:R-:W2:Y:S01]  /*3ee50*/  LDL.LU R19, [R1+0x80c] ;  /* 0x00080c0001137983 */ /* 0x000ea20000300800 */
[----:B---3--:R-:W-:-:S15]  /*3ee60*/  HMMA.16816.F32 R8, R12, R26, R8 ;  /* 0x0000001a0c08723c */ /* 0x008fde0000001808 */
[----:B------:R-:W-:-:S08]  /*3ee70*/  NOP ;  /* 0x0000000000007918 */ /* 0x000fd00000000000 */
[----:B------:R0:W-:Y:S04]  /*3ee80*/  STL.64 [R1+0x500], R8 ;  /* 0x0005000801007387 */ /* 0x0001e80000100a00 */
[----:B------:R1:W-:Y:S01]  /*3ee90*/  STL.64 [R1+0x508], R10 ;  /* 0x0005080a01007387 */ /* 0x0003e20000100a00 */
[----:B0-----:R-:W-:Y:S02]  /*3eea0*/  IMAD.MOV.U32 R9, RZ, RZ, R26 ;  /* 0x000000ffff097224 */ /* 0x001fe400078e001a */
[----:B-1----:R-:W-:Y:S02]  /*3eeb0*/  IMAD.MOV.U32 R10, RZ, RZ, R27 ;  /* 0x000000ffff0a7224 */ /* 0x002fe400078e001b */
[----:B------:R-:W3:Y:S01]  /*3eec0*/  LDL.LU.64 R26, [R1+0x1f08] ;  /* 0x001f0800011a7983 */ /* 0x000ee20000300a00 */
[----:B------:R-:W-:-:S02]  /*3eed0*/  IMAD.MOV.U32 R28, RZ, RZ, R6 ;  /* 0x000000ffff1c7224 */ /* 0x000fc400078e0006 */
[----:B------:R-:W-:Y:S01]  /*3eee0*/  IMAD.MOV.U32 R8, RZ, RZ, R7 ;  /* 0x000000ffff087224 */ /* 0x000fe200078e0007 */
[----:B--2---:R-:W-:Y:S01]  /*3eef0*/  HMMA.16816.F32 R16, R12, R6, R16 ;  /* 0x000000060c10723c */ /* 0x004fe20000001810 */
[----:B------:R-:W-:Y:S04]  /*3ef00*/  STL [R1+0x1e2c], R10 ;  /* 0x001e2c0a01007387 */ /* 0x000fe80000100800 */
[----:B------:R-:W-:-:S15]  /*3ef10*/  STL [R1+0x1e28], R9 ;  /* 0x001e280901007387 */ /* 0x000fde0000100800 */
[----:B------:R-:W-:-:S03]  /*3ef20*/  NOP ;  /* 0x0000000000007918 */ /* 0x000fc60000000000 */
[----:B------:R-:W-:Y:S04]  /*3ef30*/  STL.64 [R1+0x270], R16 ;  /* 0x0002701001007387 */ /* 0x000fe80000100a00 */
[----:B------:R-:W-:Y:S04]  /*3ef40*/  STL.64 [R1+0x278], R18 ;  /* 0x0002781201007387 */ /* 0x000fe80000100a00 */
[----:B------:R-:W-:Y:S04]  /*3ef50*/  STL [R1+0x1e34], R8 ;  /* 0x001e340801007387 */ /* 0x000fe80000100800 */
[----:B------:R-:W-:Y:S01]  /*3ef60*/  STL [R1+0x1e30], R28 ;  /* 0x001e301c01007387 */ /* 0x000fe20000100800 */
[----:B---3--:R-:W-:Y:S06]  /*3ef70*/  HMMA.16816.F32 R4, R12, R26, R20 ;  /* 0x0000001a0c04723c */ /* 0x008fec0000001814 */
[----:B------:R-:W-:-:S02]  /*3ef80*/  IMAD.MOV.U32 R11, RZ, RZ, R26 ;  /* 0x000000ffff0b7224 */ /* 0x000fc400078e001a */
[----:B------:R-:W-:-:S15]  /*3ef90*/  IMAD.MOV.U32 R3, RZ, RZ, R27 ;  /* 0x000000ffff037224 */ /* 0x000fde00078e001b */
[----:B------:R0:W-:Y:S04]  /*3efa0*/  STL.64 [R1+0x260], R4 ;  /* 0x0002600401007387 */ /* 0x0001e80000100a00 */
[----:B------:R1:W-:Y:S04]  /*3efb0*/  STL.64 [R1+0x268], R6 ;  /* 0x0002680601007387 */ /* 0x0003e80000100a00 */
[----:B------:R-:W2:Y:S04]  /*3efc0*/  LDL.LU R24, [R1+0x730] ;  /* 0x0007300001187983 */ /* 0x000ea80000300800 */
[----:B------:R-:W2:Y:S04]  /*3efd0*/  LDL.LU R25, [R1+0x734] ;  /* 0x0007340001197983 */ /* 0x000ea80000300800 */
[----:B------:R-:W3:Y:S04]  /*3efe0*/  LDL.LU R26, [R1+0x738] ;  /* 0x00073800011a7983 */ /* 0x000ee80000300800 */
[----:B------:R-:W3:Y:S04]  /*3eff0*/  LDL.LU R27, [R1+0x73c] ;  /* 0x00073c00011b7983 */ /* 0x000ee80000300800 */
[----:B---3--:R-:W-:Y:S04]  /*3f000*/  STL.64 [R1+0x1e60], R26 ;  /* 0x001e601a01007387 */ /* 0x008fe80000100a00 */
[----:B--2---:R-:W-:Y:S04]  /*3f010*/  STL.64 [R1+0x1e58], R24 ;  /* 0x001e581801007387 */ /* 0x004fe80000100a00 */
[----:B0-----:R-:W2:Y:S04]  /*3f020*/  LDL.LU R4, [R1+0x750] ;  /* 0x0007500001047983 */ /* 0x001ea80000300800 */
[----:B------:R-:W2:Y:S04]  /*3f030*/  LDL.LU R5, [R1+0x754] ;  /* 0x0007540001057983 */ /* 0x000ea80000300800 */
[----:B-1----:R-:W3:Y:S04]  /*3f040*/  LDL.LU R6, [R1+0x758] ;  /* 0x0007580001067983 */ /* 0x002ee80000300800 */
        /* <DEDUP_REMOVED lines=9> */
[----:B0-----:R-:W2:Y:S01]  /*3f0e0*/  LDL.64 R22, [R1+0x48] ;  /* 0x0000480001167983 */ /* 0x001ea20000100a00 */
[----:B------:R-:W-:-:S03]  /*3f0f0*/  IMAD.MOV.U32 R27, RZ, RZ, R2 ;  /* 0x000000ffff1b7224 */ /* 0x000fc600078e0002 */
[----:B--2---:R-:W-:Y:S04]  /*3f100*/  STL.64 [R1+0x1ea8], R22 ;  /* 0x001ea81601007387 */ /* 0x004fe80000100a00 */
[----:B---3--:R-:W-:Y:S04]  /*3f110*/  STL.64 [R1+0x1e70], R6 ;  /* 0x001e700601007387 */ /* 0x008fe80000100a00 */
[----:B------:R-:W-:Y:S04]  /*3f120*/  STL.64 [R1+0x1e68], R4 ;  /* 0x001e680401007387 */ /* 0x000fe80000100a00 */
[----:B------:R-:W2:Y:S04]  /*3f130*/  LDL R26, [R1+0x18] ;  /* 0x00001800011a7983 */ /* 0x000ea80000100800 */
[----:B------:R-:W3:Y:S04]  /*3f140*/  LDL.LU R2, [R1+0x1f00] ;  /* 0x001f000001027983 */ /* 0x000ee80000300800 */
[----:B------:R-:W4:Y:S04]  /*3f150*/  LDL.LU R16, [R1+0x7a0] ;  /* 0x0007a00001107983 */ /* 0x000f280000300800 */
[----:B------:R-:W4:Y:S04]  /*3f160*/  LDL.LU R17, [R1+0x7a4] ;  /* 0x0007a40001117983 */ /* 0x000f280000300800 */
[----:B------:R-:W2:Y:S04]  /*3f170*/  LDL.LU R18, [R1+0x7a8] ;  /* 0x0007a80001127983 */ /* 0x000ea80000300800 */
[----:B------:R-:W2:Y:S04]  /*3f180*/  LDL.LU R19, [R1+0x7ac] ;  /* 0x0007ac0001137983 */ /* 0x000ea80000300800 */
[----:B--2---:R0:W-:Y:S04]  /*3f190*/  STL.64 [R1+0x1ed8], R18 ;  /* 0x001ed81201007387 */ /* 0x0041e80000100a00 */
[----:B----4-:R1:W-:Y:S04]  /*3f1a0*/  STL.64 [R1+0x1ed0], R16 ;  /* 0x001ed01001007387 */ /* 0x0103e80000100a00 */
[----:B0-----:R-:W2:Y:S01]  /*3f1b0*/  LDL R18, [R1+0x78] ;  /* 0x0000780001127983 */ /* 0x001ea20000100800 */
[----:B---3--:R-:W-:-:S05]  /*3f1c0*/  IMAD.MOV.U32 R19, RZ, RZ, R2 ;  /* 0x000000ffff137224 */ /* 0x008fca00078e0002 */
[----:B--2---:R0:W-:Y:S04]  /*3f1d0*/  STL.64 [R1+0x1ee8], R18 ;  /* 0x001ee81201007387 */ /* 0x0041e80000100a00 */
[----:B-1----:R-:W2:Y:S04]  /*3f1e0*/  LDL.LU R16, [R1+0x7c0] ;  /* 0x0007c00001107983 */ /* 0x002ea80000300800 */
[----:B------:R-:W2:Y:S04]  /*3f1f0*/  LDL.LU R17, [R1+0x7c4] ;  /* 0x0007c40001117983 */ /* 0x000ea80000300800 */
[----:B0-----:R-:W3:Y:S04]  /*3f200*/  LDL.LU R18, [R1+0x7c8] ;  /* 0x0007c80001127983 */ /* 0x001ee80000300800 */
[----:B------:R-:W3:Y:S04]  /*3f210*/  LDL.LU R19, [R1+0x7cc] ;  /* 0x0007cc0001137983 */ /* 0x000ee80000300800 */
[----:B---3--:R0:W-:Y:S04]  /*3f220*/  STL.64 [R1+0x1ef8], R18 ;  /* 0x001ef81201007387 */ /* 0x0081e80000100a00 */
[----:B--2---:R-:W-:Y:S04]  /*3f230*/  STL.64 [R1+0x1ef0], R16 ;  /* 0x001ef01001007387 */ /* 0x004fe80000100a00 */
[----:B------:R-:W2:Y:S04]  /*3f240*/  LDL.64 R22, [R1+0x58] ;  /* 0x0000580001167983 */ /* 0x000ea80000100a00 */
[----:B0-----:R-:W3:Y:S04]  /*3f250*/  LDL.64 R18, [R1+0x98] ;  /* 0x0000980001127983 */ /* 0x001ee80000100a00 */
[----:B--2---:R0:W-:Y:S04]  /*3f260*/  STL.64 [R1+0x1ec0], R22 ;  /* 0x001ec01601007387 */ /* 0x0041e80000100a00 */
[----:B0-----:R-:W2:Y:S04]  /*3f270*/  LDL.64 R22, [R1+0x68] ;  /* 0x0000680001167983 */ /* 0x001ea80000100a00 */
[----:B--2---:R0:W-:Y:S04]  /*3f280*/  STL.64 [R1+0x1ee0], R22 ;  /* 0x001ee01601007387 */ /* 0x0041e80000100a00 */
[----:B------:R-:W2:Y:S04]  /*3f290*/  LDL.LU R20, [R1+0x7b0] ;  /* 0x0007b00001147983 */ /* 0x000ea80000300800 */
[----:B------:R-:W2:Y:S04]  /*3f2a0*/  LDL.LU R21, [R1+0x7b4] ;  /* 0x0007b40001157983 */ /* 0x000ea80000300800 */
[----:B0-----:R-:W2:Y:S04]  /*3f2b0*/  LDL.LU R22, [R1+0x7b8] ;  /* 0x0007b80001167983 */ /* 0x001ea80000300800 */
[----:B------:R-:W2:Y:S04]  /*3f2c0*/  LDL.LU R23, [R1+0x7bc] ;  /* 0x0007bc0001177983 */ /* 0x000ea80000300800 */
[----:B------:R0:W-:Y:S04]  /*3f2d0*/  STL.64 [R1+0x1e88], R26 ;  /* 0x001e881a01007387 */ /* 0x0001e80000100a00 */
[----:B------:R-:W4:Y:S04]  /*3f2e0*/  LDL.LU R24, [R1+0x770] ;  /* 0x0007700001187983 */ /* 0x000f280000300800 */
[----:B------:R-:W4:Y:S04]  /*3f2f0*/  LDL.LU R25, [R1+0x774] ;  /* 0x0007740001197983 */ /* 0x000f280000300800 */
[----:B0-----:R-:W3:Y:S04]  /*3f300*/  LDL.LU R26, [R1+0x778] ;  /* 0x00077800011a7983 */ /* 0x001ee80000300800 */
[----:B------:R-:W3:Y:S04]  /*3f310*/  LDL.LU R27, [R1+0x77c] ;  /* 0x00077c00011b7983 */ /* 0x000ee80000300800 */
[----:B---3--:R-:W-:Y:S04]  /*3f320*/  STL.64 [R1+0x1ea0], R26 ;  /* 0x001ea01a01007387 */ /* 0x008fe80000100a00 */
[----:B----4-:R0:W-:Y:S04]  /*3f330*/  STL.64 [R1+0x1e98], R24 ;  /* 0x001e981801007387 */ /* 0x0101e80000100a00 */
        /* <DEDUP_REMOVED lines=15> */
[----:B------:R0:W-:Y:S04]  /*3f430*/  STL [R1+0x1e38], R11 ;  /* 0x001e380b01007387 */ /* 0x0001e80000100800 */
[----:B------:R-:W2:Y:S04]  /*3f440*/  LDL.LU R8, [R1+0x7d0] ;  /* 0x0007d00001087983 */ /* 0x000ea80000300800 */
[----:B------:R-:W2:Y:S04]  /*3f450*/  LDL.LU R9, [R1+0x7d4] ;  /* 0x0007d40001097983 */ /* 0x000ea80000300800 */
[----:B------:R-:W2:Y:S04]  /*3f460*/  LDL.LU R10, [R1+0x7d8] ;  /* 0x0007d800010a7983 */ /* 0x000ea80000300800 */
[----:B0-----:R-:W2:Y:S01]  /*3f470*/  LDL.LU R11, [R1+0x7dc] ;  /* 0x0007dc00010b7983 */ /* 0x001ea20000300800 */
[----:B------:R-:W-:Y:S01]  /*3f480*/  IMAD.MOV.U32 R29, RZ, RZ, R19 ;  /* 0x000000ffff1d7224 */ /* 0x000fe200078e0013 */
[----:B--2---:R-:W-:-:S15]  /*3f490*/  HMMA.16816.F32 R8, R12, R18, R8 ;  /* 0x000000120c08723c */ /* 0x004fde0000001808 */
[----:B------:R-:W-:-:S08]  /*3f4a0*/  NOP ;  /* 0x0000000000007918 */ /* 0x000fd00000000000 */
[----:B------:R0:W-:Y:S04]  /*3f4b0*/  STL.64 [R1+0x250], R8 ;  /* 0x0002500801007387 */ /* 0x0001e80000100a00 */
[----:B------:R1:W-:Y:S01]  /*3f4c0*/  STL.64 [R1+0x258], R10 ;  /* 0x0002580a01007387 */ /* 0x0003e20000100a00 */
[----:B0-----:R-:W-:-:S03]  /*3f4d0*/  IMAD.MOV.U32 R9, RZ, RZ, R18 ;  /* 0x000000ffff097224 */ /* 0x001fc600078e0012 */
[----:B------:R-:W2:Y:S04]  /*3f4e0*/  LDL.LU.64 R18, [R1+0x1ef8] ;  /* 0x001ef80001127983 */ /* 0x000ea80000300a00 */
[----:B------:R-:W2:Y:S04]  /*3f4f0*/  LDL.LU.64 R16, [R1+0x1ef0] ;  /* 0x001ef00001107983 */ /* 0x000ea80000300a00 */
[----:B------:R-:W-:Y:S04]  /*3f500*/  STL [R1+0x1e44], R29 ;  /* 0x001e441d01007387 */ /* 0x000fe80000100800 */
[----:B------:R-:W-:Y:S04]  /*3f510*/  STL [R1+0x1e40], R9 ;  /* 0x001e400901007387 */ /* 0x000fe80000100800 */
[----:B-1----:R-:W2:Y:S02]  /*3f520*/  LDL.64 R10, [R1+0x88] ;  /* 0x00008800010a7983 */ /* 0x002ea40000100a00 */
[----:B--2---:R-:W-:-:S15]  /*3f530*/  HMMA.16816.F32 R16, R12, R10, R16 ;  /* 0x0000000a0c10723c */ /* 0x004fde0000001810 */
[----:B------:R-:W-:-:S08]  /*3f540*/  NOP ;  /* 0x0000000000007918 */ /* 0x000fd00000000000 */
[----:B------:R-:W-:Y:S04]  /*3f550*/  STL.64 [R1+0x240], R16 ;  /* 0x0002401001007387 */ /* 0x000fe80000100a00 */
[----:B------:R0:W-:Y:S04]  /*3f560*/  STL.64 [R1+0x248], R18 ;  /* 0x0002481201007387 */ /* 0x0001e80000100a00 */
[----:B0-----:R-:W2:Y:S01]  /*3f570*/  LDL.LU.64 R18, [R1+0x1ee8] ;  /* 0x001ee80001127983 */ /* 0x001ea20000300a00 */
[----:B------:R-:W-:-:S05]  /*3f580*/  IMAD.MOV.U32 R28, RZ, RZ, R10 ;  /* 0x000000ffff1c7224 */ /* 0x000fca00078e000a */
[----:B------:R-:W-:Y:S01]  /*3f590*/  STL [R1+0x1e48], R28 ;  /* 0x001e481c01007387 */ /* 0x000fe20000100800 */
[----:B--2---:R-:W-:Y:S03]  /*3f5a0*/  HMMA.16816.F32 R16, R12, R18, R20 ;  /* 0x000000120c10723c */ /* 0x004fe60000001814 */
[----:B------:R-:W2:-:S15]  /*3f5b0*/  LDL.LU.64 R22, [R1+0x1ee0] ;  /* 0x001ee00001167983 */ /* 0x000e9e0000300a00 */
[----:B------:R-:W-:-:S05]  /*3f5c0*/  NOP ;  /* 0x0000000000007918 */ /* 0x000fca0000000000 */
[----:B------:R-:W-:Y:S04]  /*3f5d0*/  STL.64 [R1+0x230], R16 ;  /* 0x0002301001007387 */ /* 0x000fe80000100a00 */
[----:B------:R0:W-:Y:S04]  /*3f5e0*/  STL.64 [R1+0x238], R18 ;  /* 0x0002381201007387 */ /* 0x0001e80000100a00 */
[----:B0-----:R-:W2:Y:S04]  /*3f5f0*/  LDL.LU.64 R18, [R1+0x1ed8] ;  /* 0x001ed80001127983 */ /* 0x001ea80000300a00 */
[----:B------:R-:W2:Y:S02]  /*3f600*/  LDL.LU.64 R16, [R1+0x1ed0] ;  /* 0x001ed00001107983 */ /* 0x000ea40000300a00 */
[----:B--2---:R-:W-:-:S15]  /*3f610*/  HMMA.16816.F32 R16, R12, R22, R16 ;  /* 0x000000160c10723c */ /* 0x004fde0000001810 */
[----:B------:R-:W-:-:S08]  /*3f620*/  NOP ;  /* 0x0000000000007918 */ /* 0x000fd00000000000 */
[----:B------:R0:W-:Y:S04]  /*3f630*/  STL.64 [R1+0x220], R16 ;  /* 0x0002201001007387 */ /* 0x0001e80000100a00 */
[----:B------:R1:W-:Y:S01]  /*3f640*/  STL.64 [R1+0x228], R18 ;  /* 0x0002281201007387 */ /* 0x0003e20000100a00 */
[----:B0-----:R-:W-:-:S03]  /*3f650*/  IMAD.MOV.U32 R17, RZ, RZ, R22 ;  /* 0x000000ffff117224 */ /* 0x001fc600078e0016 */
[----:B-1----:R-:W2:Y:S01]  /*3f660*/  LDL.LU.64 R18, [R1+0x1ec8] ;  /* 0x001ec80001127983 */ /* 0x002ea20000300a00 */
[----:B------:R-:W-:-:S03]  /*3f670*/  IMAD.MOV.U32 R16, RZ, RZ, R23 ;  /* 0x000000ffff107224 */ /* 0x000fc600078e0017 */
[----:B------:R-:W3:Y:S01]  /*3f680*/  LDL.LU.64 R22, [R1+0x1ec0] ;  /* 0x001ec00001167983 */ /* 0x000ee20000300a00 */
[----:B------:R-:W-:Y:S01]  /*3f690*/  IMAD.MOV.U32 R10, RZ, RZ, R11 ;  /* 0x000000ffff0a7224 */ /* 0x000fe200078e000b */
        /* <DEDUP_REMOVED lines=21> */
[----:B0-----:R-:W4:Y:S04]  /*3f7f0*/  LDL.LU.64 R26, [R1+0x1e88] ;  /* 0x001e8800011a7983 */ /* 0x001f280000300a00 */
[----:B------:R-:W3:Y:S04]  /*3f800*/  LDL.LU.64 R22, [R1+0x1e80] ;  /* 0x001e800001167983 */ /* 0x000ee80000300a00 */
[----:B------:R-:W3:Y:S04]  /*3f810*/  LDL.LU.64 R20, [R1+0x1e78] ;  /* 0x001e780001147983 */ /* 0x000ee80000300a00 */
[----:B--2---:R-:W-:Y:S01]  /*3f820*/  STL.64 [R1+0x1cf0], R18 ;  /* 0x001cf01201007387 */ /* 0x004fe20000100a00 */
[----:B---3--:R-:W-:-:S15]  /*3f830*/  HMMA.16816.F32 R20, R12, R18, R20 ;  /* 0x000000120c14723c */ /* 0x008fde0000001814 */
[----:B------:R-:W-:-:S08]  /*3f840*/  NOP ;  /* 0x0000000000007918 */ /* 0x000fd00000000000 */
[----:B------:R-:W-:Y:S04]  /*3f850*/  STL.64 [R1+0x1e0], R20 ;  /* 0x0001e01401007387 */ /* 0x000fe80000100a00 */
[----:B------:R-:W-:Y:S04]  /*3f860*/  STL.64 [R1+0x1e8], R22 ;  /* 0x0001e81601007387 */ /* 0x000fe80000100a00 */
[----:B------:R-:W0:Y:S01]  /*3f870*/  LDSM.16.MT88.4 R20, [R0+UR4+0x6180] ;  /* 0x006180040014783b */ /* 0x000e220008004200 */
[C---:B----4-:R-:W-:Y:S03]  /*3f880*/  HMMA.16816.F32 R24, R12.reuse, R26, R4 ;  /* 0x0000001a0c18723c */ /* 0x050fe60000001804 */
[----:B0-----:R0:W-:Y:S04]  /*3f890*/  STL.64 [R1+0x1bb8], R22 ;  /* 0x001bb81601007387 */ /* 0x0011e80000100a00 */
[----:B------:R-:W-:Y:S04]  /*3f8a0*/  STL.64 [R1+0x1bb0], R20 ;  /* 0x001bb01401007387 */ /* 0x000fe80000100a00 */
[----:B0-----:R-:W2:Y:S04]  /*3f8b0*/  LDL.LU.64 R22, [R1+0x8] ;  /* 0x0000080001167983 */ /* 0x001ea80000300a00 */
[----:B------:R-:W2:Y:S04]  /*3f8c0*/  LDL.LU.64 R6, [R1+0x1e70] ;  /* 0x001e700001067983 */ /* 0x000ea80000300a00 */
[----:B------:R-:W2:Y:S04]  /*3f8d0*/  LDL.LU.64 R4, [R1+0x1e68] ;  /* 0x001e680001047983 */ /* 0x000ea80000300a00 */
[----:B------:R-:W-:Y:S04]  /*3f8e0*/  STL.64 [R1+0x1d0], R24 ;  /* 0x0001d01801007387 */ /* 0x000fe80000100a00 */
[----:B------:R0:W-:Y:S04]  /*3f8f0*/  STL.64 [R1+0x1d8], R26 ;  /* 0x0001d81a01007387 */ /* 0x0001e80000100a00 */
[----:B0-----:R-:W3:Y:S04]  /*3f900*/  LDL.LU.64 R26, [R1+0x1e60] ;  /* 0x001e6000011a7983 */ /* 0x001ee80000300a00 */
[----:B------:R-:W3:Y:S01]  /*3f910*/  LDL.LU.64 R24, [R1+0x1e58] ;  /* 0x001e580001187983 */ /* 0x000ee20000300a00 */
[----:B--2---:R-:W-:-:S15]  /*3f920*/  HMMA.16816.F32 R4, R12, R22, R4 ;  /* 0x000000160c04723c */ /* 0x004fde0000001804 */
[----:B------:R-:W-:-:S08]  /*3f930*/  NOP ;  /* 0x0000000000007918 */ /* 0x000fd00000000000 */
[----:B------:R-:W-:Y:S04]  /*3f940*/  STL.64 [R1+0x1c0], R4 ;  /* 0x0001c00401007387 */ /* 0x000fe80000100a00 */
[----:B------:R0:W-:Y:S04]  /*3f950*/  STL.64 [R1+0x1c8], R6 ;  /* 0x0001c80601007387 */ /* 0x0001e80000100a00 */
[----:B0-----:R-:W2:Y:S01]  /*3f960*/  LDL.LU.64 R6, [R1+0x1e50] ;  /* 0x001e500001067983 */ /* 0x001ea20000300a00 */
[----:B------:R-:W-:Y:S02]  /*3f970*/  IMAD.MOV.U32 R18, RZ, RZ, R28 ;  /* 0x000000ffff127224 */ /* 0x000fe400078e001c */
[----:B------:R-:W-:Y:S01]  /*3f980*/  IMAD.MOV.U32 R19, RZ, RZ, R29 ;  /* 0x000000ffff137224 */ /* 0x000fe200078e001d */
[----:B--2---:R0:W-:Y:S04]  /*3f990*/  STL.64 [R1+0x1cd8], R6 ;  /* 0x001cd80601007387 */ /* 0x0041e80000100a00 */
[----:B------:R-:W2:Y:S01]  /*3f9a0*/  LDL.LU R4, [R1+0x4f0] ;  /* 0x0004f00001047983 */ /* 0x000ea20000300800 */
[----:B---3--:R-:W-:Y:S03]  /*3f9b0*/  HMMA.16816.F32 R24, R12, R6, R24 ;  /* 0x000000060c18723c */ /* 0x008fe60000001818 */
[----:B------:R-:W2:Y:S04]  /*3f9c0*/  LDL.LU R5, [R1+0x4f4] ;  /* 0x0004f40001057983 */ /* 0x000ea80000300800 */
[----:B0-----:R-:W3:Y:S04]  /*3f9d0*/  LDL.LU R6, [R1+0x4f8] ;  /* 0x0004f80001067983 */ /* 0x001ee80000300800 */
[----:B------:R-:W3:Y:S04]  /*3f9e0*/  LDL.LU R7, [R1+0x4fc] ;  /* 0x0004fc0001077983 */ /* 0x000ee80000300800 */
        /* <DEDUP_REMOVED lines=39> */
[----:B----4-:R-:W-:Y:S01]  /*3fc60*/  STL.64 [R1+0x1d58], R16 ;  /* 0x001d581001007387 */ /* 0x010fe20000100a00 */
        /* <DEDUP_REMOVED lines=81> */
[----:B0-----:R-:W4:Y:S04]  /*40180*/  LDL.LU R4, [R1+0x720] ;  /* 0x0007200001047983 */ /* 0x001f280000300800 */
[----:B------:R-:W4:Y:S04]  /*40190*/  LDL.LU R5, [R1+0x724] ;  /* 0x0007240001057983 */ /* 0x000f280000300800 */
[----:B------:R-:W4:Y:S04]  /*401a0*/  LDL.LU R6, [R1+0x728] ;  /* 0x0007280001067983 */ /* 0x000f280000300800 */
[----:B------:R-:W4:Y:S04]  /*401b0*/  LDL.LU R7, [R1+0x72c] ;  /* 0x00072c0001077983 */ /* 0x000f280000300800 */
[----:B------:R-:W2:Y:S01]  /*401c0*/  LDL.LU R20, [R1+0x4e0] ;  /* 0x0004e00001147983 */ /* 0x000ea20000300800 */
[----:B------:R-:W-:-:S03]  /*401d0*/  IMAD.MOV.U32 R2, RZ, RZ, R22 ;  /* 0x000000ffff027224 */ /* 0x000fc600078e0016 */
[----:B------:R-:W2:Y:S01]  /*401e0*/  LDL.LU R21, [R1+0x4e4] ;  /* 0x0004e40001157983 */ /* 0x000ea20000300800 */
[----:B------:R-:W-:-:S03]  /*401f0*/  IMAD.MOV.U32 R0, RZ, RZ, R23 ;  /* 0x000000ffff007224 */ /* 0x000fc600078e0017 */
[----:B------:R-:W2:Y:S04]  /*40200*/  LDL.LU R22, [R1+0x4e8] ;  /* 0x0004e80001167983 */ /* 0x000ea80000300800 */
[----:B------:R-:W2:Y:S04]  /*40210*/  LDL.LU R23, [R1+0x4ec] ;  /* 0x0004ec0001177983 */ /* 0x000ea80000300800 */
[----:B------:R-:W3:Y:S04]  /*40220*/  LDL.LU.64 R14, [R1+0x78] ;  /* 0x00007800010e7983 */ /* 0x000ee80000300a00 */
[----:B------:R-:W-:Y:S04]  /*40230*/  STL [R1+0x1984], R24 ;  /* 0x0019841801007387 */ /* 0x000fe80000100800 */
[----:B------:R-:W-:Y:S04]  /*40240*/  STL [R1+0x1980], R25 ;  /* 0x0019801901007387 */ /* 0x000fe80000100800 */
        /* <DEDUP_REMOVED lines=56> */
[----:B0-----:R-:W4:Y:S04]  /*405d0*/  LDL.LU.64 R18, [R1+0x1d50] ;  /* 0x001d500001127983 */ /* 0x001f280000300a00 */
[----:B------:R0:W-:Y:S04]  /*405e0*/  STL.64 [R1+0x1c78], R14 ;  /* 0x001c780e01007387 */ /* 0x0001e80000100a00 */
[----:B0-----:R-:W3:Y:S01]  /*405f0*/  LDL.LU.64 R14, [R1+0x18] ;  /* 0x00001800010e7983 */ /* 0x001ee20000300a00 */
        /* <DEDUP_REMOVED lines=30> */
[----:B------:R-:W4:Y:S01]  /*407e0*/  LDL.LU.64 R4, [R1+0x1ce0] ;  /* 0x001ce00001047983 */ /* 0x000f220000300a00 */
[----:B------:R-:W-:-:S02]  /*407f0*/  IMAD.MOV.U32 R26, RZ, RZ, R2 ;  /* 0x000000ffff1a7224 */ /* 0x000fc400078e0002 */
[----:B------:R-:W-:Y:S02]  /*40800*/  IMAD.MOV.U32 R27, RZ, RZ, R0 ;  /* 0x000000ffff1b7224 */ /* 0x000fe400078e0000 */
[----:B---3--:R-:W-:Y:S02]  /*40810*/  IMAD.MOV.U32 R2, RZ, RZ, R14 ;  /* 0x000000ffff027224 */ /* 0x008fe400078e000e */
[----:B------:R-:W-:-:S10]  /*40820*/  IMAD.MOV.U32 R0, RZ, RZ, R15 ;  /* 0x000000ffff007224 */ /* 0x000fd400078e000f */
[----:B------:R0:W-:Y:S04]  /*40830*/  STL.64 [R1+0x2b0], R16 ;  /* 0x0002b01001007387 */ /* 0x0001e80000100a00 */
[----:B------:R1:W-:Y:S04]  /*40840*/  STL.64 [R1+0x2b8], R18 ;  /* 0x0002b81201007387 */ /* 0x0003e80000100a00 */
[----:B0-----:R-:W3:Y:S04]  /*40850*/  LDL.LU R16, [R1+0x4d0] ;  /* 0x0004d00001107983 */ /* 0x001ee80000300800 */
[----:B------:R-:W3:Y:S04]  /*40860*/  LDL.LU R17, [R1+0x4d4] ;  /* 0x0004d40001117983 */ /* 0x000ee80000300800 */
[----:B-1----:R-:W3:Y:S04]  /*40870*/  LDL.LU R18, [R1+0x4d8] ;  /* 0x0004d80001127983 */ /* 0x002ee80000300800 */
[----:B------:R-:W3:Y:S01]  /*40880*/  LDL.LU R19, [R1+0x4dc] ;  /* 0x0004dc0001137983 */ /* 0x000ee20000300800 */
[----:B----4-:R-:W-:-:S15]  /*40890*/  HMMA.16816.F32 R4, R8, R14, R4 ;  /* 0x0000000e0804723c */ /* 0x010fde0000001804 */
[----:B------:R-:W-:-:S08]  /*408a0*/  NOP ;  /* 0x0000000000007918 */ /* 0x000fd00000000000 */
[----:B------:R-:W-:Y:S04]  /*408b0*/  STL.64 [R1+0x2a0], R4 ;  /* 0x0002a00401007387 */ /* 0x000fe80000100a00 */
[----:B------:R0:W-:Y:S04]  /*408c0*/  STL.64 [R1+0x2a8], R6 ;  /* 0x0002a80601007387 */ /* 0x0001e80000100a00 */
[----:B0-----:R-:W3:Y:S04]  /*408d0*/  LDL.LU.64 R6, [R1+0x1cd8] ;  /* 0x001cd80001067983 */ /* 0x001ee80000300a00 */
[----:B------:R-:W4:Y:S04]  /*408e0*/  LDL.LU.64 R14, [R1+0x98] ;  /* 0x00009800010e7983 */ /* 0x000f280000300a00 */
[----:B----4-:R0:W-:Y:S04]  /*408f0*/  STL.64 [R1+0x1c90], R14 ;  /* 0x001c900e01007387 */ /* 0x0101e80000100a00 */
[----:B0-----:R-:W4:Y:S04]  /*40900*/  LDL.LU.64 R14, [R1+0xb8] ;  /* 0x0000b800010e7983 */ /* 0x001f280000300a00 */
[----:B----4-:R2:W-:Y:S02]  /*40910*/  STL.64 [R1+0x1ca8], R14 ;  /* 0x001ca80e01007387 */ /* 0x0105e40000100a00 */
[----:B--2---:R-:W-:Y:S02]  /*40920*/  HMMA.16816.F32 R12, R8, R26, R20 ;  /* 0x0000001a080c723c */ /* 0x004fe40000001814 */
[----:B------:R-:W2:-:S15]  /*40930*/  LDL.LU R20, [R1+0x4a0] ;  /* 0x0004a00001147983 */ /* 0x000e9e0000300800 */
[----:B------:R-:W-:-:S06]  /*40940*/  NOP ;  /* 0x0000000000007918 */ /* 0x000fcc0000000000 */
[----:B------:R-:W-:Y:S04]  /*40950*/  STL.64 [R1+0x290], R12 ;  /* 0x0002900c01007387 */ /* 0x000fe80000100a00 */
[----:B------:R-:W-:Y:S04]  /*40960*/  STL.64 [R1+0x298], R14 ;  /* 0x0002980e01007387 */ /* 0x000fe80000100a00 */
[----:B------:R-:W2:Y:S04]  /*40970*/  LDL.LU R21, [R1+0x4a4] ;  /* 0x0004a40001157983 */ /* 0x000ea80000300800 */
[----:B------:R-:W4:Y:S04]  /*40980*/  LDL.LU R22, [R1+0x4a8] ;  /* 0x0004a80001167983 */ /* 0x000f280000300800 */
[----:B------:R-:W4:Y:S04]  /*40990*/  LDL.LU R23, [R1+0x4ac] ;  /* 0x0004ac0001177983 */ /* 0x000f280000300800 */
[----:B----4-:R0:W-:Y:S04]  /*409a0*/  STL.64 [R1+0x1cb8], R22 ;  /* 0x001cb81601007387 */ /* 0x0101e80000100a00 */
[----:B--2---:R-:W-:Y:S04]  /*409b0*/  STL.64 [R1+0x1cb0], R20 ;  /* 0x001cb01401007387 */ /* 0x004fe80000100a00 */
[----:B0-----:R-:W2:Y:S01]  /*409c0*/  LDL.LU.64 R22, [R1+0xd8] ;  /* 0x0000d80001167983 */ /* 0x001ea20000300a00 */
[----:B---3--:R-:W-:Y:S03]  /*409d0*/  HMMA.16816.F32 R8, R8, R6, R16 ;  /* 0x000000060808723c */ /* 0x008fe60000001810 */
[----:B--2---:R0:W-:Y:S04]  /*409e0*/  STL.64 [R1+0x1cc0], R22 ;  /* 0x001cc01601007387 */ /* 0x0041e80000100a00 */
[----:B0-----:R-:W2:Y:S04]  /*409f0*/  LDL.LU.64 R22, [R1+0xe8] ;  /* 0x0000e80001167983 */ /* 0x001ea80000300a00 */
[----:B------:R-:W3:Y:S04]  /*40a00*/  LDL.LU.64 R14, [R1+0xc8] ;  /* 0x0000c800010e7983 */ /* 0x000ee80000300a00 */
[----:B------:R0:W-:Y:S04]  /*40a10*/  STL [R1+0x1bdc], R26 ;  /* 0x001bdc1a01007387 */ /* 0x0001e80000100800 */
[----:B------:R1:W-:Y:S04]  /*40a20*/  STL [R1+0x1bd8], R27 ;  /* 0x001bd81b01007387 */ /* 0x0003e80000100800 */
[----:B------:R-:W4:Y:S04]  /*40a30*/  LDL.LU R24, [R1+0x480] ;  /* 0x0004800001187983 */ /* 0x000f280000300800 */
[----:B------:R-:W4:Y:S04]  /*40a40*/  LDL.LU R25, [R1+0x484] ;  /* 0x0004840001197983 */ /* 0x000f280000300800 */
[----:B0-----:R-:W2:Y:S04]  /*40a50*/  LDL.LU R26, [R1+0x488] ;  /* 0x00048800011a7983 */ /* 0x001ea80000300800 */
[----:B-1----:R-:W2:Y:S04]  /*40a60*/  LDL.LU R27, [R1+0x48c] ;  /* 0x00048c00011b7983 */ /* 0x002ea80000300800 */
[----:B--2---:R-:W-:Y:S04]  /*40a70*/  STL.64 [R1+0x1ca0], R26 ;  /* 0x001ca01a01007387 */ /* 0x004fe80000100a00 */
[----:B----4-:R0:W-:Y:S04]  /*40a80*/  STL.64 [R1+0x1c98], R24 ;  /* 0x001c981801007387 */ /* 0x0101e80000100a00 */
[----:B0-----:R-:W2:Y:S04]  /*40a90*/  LDL.LU R24, [R1+0x490] ;  /* 0x0004900001187983 */ /* 0x001ea80000300800 */
[----:B------:R-:W2:Y:S04]  /*40aa0*/  LDL.LU R25, [R1+0x494] ;  /* 0x0004940001197983 */ /* 0x000ea80000300800 */
[----:B------:R-:W2:Y:S04]  /*40ab0*/  LDL.LU R26, [R1+0x498] ;  /* 0x00049800011a7983 */ /* 0x000ea80000300800 */
[----:B------:R-:W2:Y:S04]  /*40ac0*/  LDL.LU R27, [R1+0x49c] ;  /* 0x00049c00011b7983 */ /* 0x000ea80000300800 */
[----:B------:R-:W4:Y:S04]  /*40ad0*/  LDL.LU.64 R18, [R1+0x1cd0] ;  /* 0x001cd00001127983 */ /* 0x000f280000300a00 */
[----:B------:R-:W4:Y:S04]  /*40ae0*/  LDL.LU.64 R16, [R1+0x1cc8] ;  /* 0x001cc80001107983 */ /* 0x000f280000300a00 */
[----:B------:R0:W-:Y:S04]  /*40af0*/  STL.64 [R1+0x1bc0], R6 ;  /* 0x001bc00601007387 */ /* 0x0001e80000100a00 */
[----:B------:R-:W4:Y:S04]  /*40b00*/  LDL.LU R4, [R1+0x4c0] ;  /* 0x0004c00001047983 */ /* 0x000f280000300800 */
[----:B------:R-:W-:Y:S04]  /*40b10*/  STL.64 [R1+0x280], R8 ;  /* 0x0002800801007387 */ /* 0x000fe80000100a00 */
[----:B------:R1:W-:Y:S04]  /*40b20*/  STL.64 [R1+0x288], R10 ;  /* 0x0002880a01007387 */ /* 0x0003e80000100a00 */
[----:B------:R-:W4:Y:S04]  /*40b30*/  LDL.LU R5, [R1+0x4c4] ;  /* 0x0004c40001057983 */ /* 0x000f280000300800 */
[----:B0-----:R-:W4:Y:S04]  /*40b40*/  LDL.LU R6, [R1+0x4c8] ;  /* 0x0004c80001067983 */ /* 0x001f280000300800 */
[----:B------:R-:W4:Y:S01]  /*40b50*/  LDL.LU R7, [R1+0x4cc] ;  /* 0x0004cc0001077983 */ /* 0x000f220000300800 */
[----:B-1----:R-:W-:-:S02]  /*40b60*/  IMAD.MOV.U32 R10, RZ, RZ, R2 ;  /* 0x000000ffff0a7224 */ /* 0x002fc400078e0002 */
[----:B------:R-:W-:-:S05]  /*40b70*/  IMAD.MOV.U32 R11, RZ, RZ, R0 ;  /* 0x000000ffff0b7224 */ /* 0x000fca00078e0000 */
[----:B------:R0:W-:Y:S04]  /*40b80*/  STL.64 [R1+0x1c38], R10 ;  /* 0x001c380a01007387 */ /* 0x0001e80000100a00 */
[----:B------:R-:W2:Y:S04]  /*40b90*/  LDL.LU R8, [R1+0x470] ;  /* 0x0004700001087983 */ /* 0x000ea80000300800 */
[----:B------:R-:W2:Y:S04]  /*40ba0*/  LDL.LU R9, [R1+0x474] ;  /* 0x0004740001097983 */ /* 0x000ea80000300800 */
[----:B0-----:R-:W2:Y:S04]  /*40bb0*/  LDL.LU R10, [R1+0x478] ;  /* 0x00047800010a7983 */ /* 0x001ea80000300800 */
[----:B------:R-:W2:Y:S01]  /*40bc0*/  LDL.LU R11, [R1+0x47c] ;  /* 0x00047c00010b7983 */ /* 0x000ea20000300800 */
[----:B----4-:R-:W-:-:S15]  /*40bd0*/  HMMA.16816.F32 R4, R16, R22, R4 ;  /* 0x000000161004723c */ /* 0x010fde0000001804 */
[----:B------:R-:W-:-:S08]  /*40be0*/  NOP ;  /* 0x0000000000007918 */ /* 0x000fd00000000000 */
[----:B------:R0:W-:Y:S04]  /*40bf0*/  STL.64 [R1+0x6b0], R4 ;  /* 0x0006b00401007387 */ /* 0x0001e80000100a00 */
[----:B------:R-:W-:Y:S01]  /*40c00*/  STL.64 [R1+0x6b8], R6 ;  /* 0x0006b80601007387 */ /* 0x000fe20000100a00 */
[----:B0-----:R-:W-:Y:S02]  /*40c10*/  IMAD.MOV.U32 R4, RZ, RZ, R23 ;  /* 0x000000ffff047224 */ /* 0x001fe400078e0017 */
[----:B------:R-:W-:Y:S02]  /*40c20*/  IMAD.MOV.U32 R5, RZ, RZ, R22 ;  /* 0x000000ffff057224 */ /* 0x000fe400078e0016 */
[----:B------:R-:W4:Y:S04]  /*40c30*/  LDL.LU.64 R22, [R1+0x1cc0] ;  /* 0x001cc00001167983 */ /* 0x000f280000300a00 */
[----:B------:R0:W-:Y:S04]  /*40c40*/  STL [R1+0x1bf8], R4 ;  /* 0x001bf80401007387 */ /* 0x0001e80000100800 */
[----:B------:R1:W-:Y:S04]  /*40c50*/  STL [R1+0x1be0], R5 ;  /* 0x001be00501007387 */ /* 0x0003e80000100800 */
[----:B0-----:R-:W4:Y:S04]  /*40c60*/  LDL.LU R4, [R1+0x4b0] ;  /* 0x0004b00001047983 */ /* 0x001f280000300800 */
[----:B-1----:R-:W4:Y:S04]  /*40c70*/  LDL.LU R5, [R1+0x4b4] ;  /* 0x0004b40001057983 */ /* 0x002f280000300800 */
[----:B------:R-:W4:Y:S04]  /*40c80*/  LDL.LU R6, [R1+0x4b8] ;  /* 0x0004b80001067983 */ /* 0x000f280000300800 */
[----:B------:R-:W4:Y:S02]  /*40c90*/  LDL.LU R7, [R1+0x4bc] ;  /* 0x0004bc0001077983 */ /* 0x000f240000300800 */
[----:B----4-:R-:W-:-:S15]  /*40ca0*/  HMMA.16816.F32 R4, R16, R22, R4 ;  /* 0x000000161004723c */ /* 0x010fde0000001804 */
[----:B------:R-:W-:-:S08]  /*40cb0*/  NOP ;  /* 0x0000000000007918 */ /* 0x000fd00000000000 */
[----:B------:R-:W-:Y:S04]  /*40cc0*/  STL.64 [R1+0x6e0], R4 ;  /* 0x0006e00401007387 */ /* 0x000fe80000100a00 */
[----:B------:R0:W-:Y:S02]  /*40cd0*/  STL.64 [R1+0x6e8], R6 ;  /* 0x0006e80601007387 */ /* 0x0001e40000100a00 */
[----:B0-----:R-:W-:Y:S02]  /*40ce0*/  IMAD.MOV.U32 R7, RZ, RZ, R22 ;  /* 0x000000ffff077224 */ /* 0x001fe400078e0016 */
[----:B------:R-:W-:Y:S02]  /*40cf0*/  IMAD.MOV.U32 R6, RZ, RZ, R23 ;  /* 0x000000ffff067224 */ /* 0x000fe400078e0017 */
[----:B------:R-:W3:Y:S04]  /*40d00*/  LDL.LU.64 R22, [R1+0x1cb8] ;  /* 0x001cb80001167983 */ /* 0x000ee80000300a00 */
[----:B------:R-:W3:Y:S04]  /*40d10*/  LDL.LU.64 R20, [R1+0x1cb0] ;  /* 0x001cb00001147983 */ /* 0x000ee80000300a00 */
[----:B------:R-:W-:Y:S04]  /*40d20*/  STL [R1+0x1bfc], R7 ;  /* 0x001bfc0701007387 */ /* 0x000fe80000100800 */
[----:B------:R0:W-:Y:S04]  /*40d30*/  STL [R1+0x1c50], R6 ;  /* 0x001c500601007387 */ /* 0x0001e80000100800 */
[----:B0-----:R-:W4:Y:S01]  /*40d40*/  LDL.LU.64 R6, [R1+0xa8] ;  /* 0x0000a80001067983 */ /* 0x001f220000300a00 */
[----:B---3--:R-:W-:-:S15]  /*40d50*/  HMMA.16816.F32 R20, R16, R14, R20 ;  /* 0x0000000e1014723c */ /* 0x008fde0000001814 */
        /* <DEDUP_REMOVED lines=11> */
[----:B0-----:R-:W4:Y:S04]  /*40e10*/  LDL.LU.64 R26, [R1+0x1ca0] ;  /* 0x001ca000011a7983 */ /* 0x001f280000300a00 */
[----:B------:R-:W4:Y:S04]  /*40e20*/  LDL.LU.64 R24, [R1+0x1c98] ;  /* 0x001c980001187983 */ /* 0x000f280000300a00 */
[----:B------:R-:W2:Y:S04]  /*40e30*/  LDL.LU.64 R14, [R1+0x1c90] ;  /* 0x001c9000010e7983 */ /* 0x000ea80000300a00 */
[----:B------:R-:W-:Y:S04]  /*40e40*/  STL.64 [R1+0x1bf0], R22 ;  /* 0x001bf01601007387 */ /* 0x000fe80000100a00 */
[----:B------:R4:W-:Y:S02]  /*40e50*/  STL.64 [R1+0x1be8], R20 ;  /* 0x001be81401007387 */ /* 0x0009e40000100a00 */
[----:B----4-:R-:W-:Y:S07]  /*40e60*/  HMMA.16816.F32 R20, R16, R6, R24 ;  /* 0x000000061014723c */ /* 0x010fee0000001818 */
[----:B------:R-:W-:-:S02]  /*40e70*/  IMAD.MOV.U32 R25, RZ, RZ, R6 ;  /* 0x000000ffff197224 */ /* 0x000fc400078e0006 */
[----:B------:R-:W-:Y:S02]  /*40e80*/  IMAD.MOV.U32 R24, RZ, RZ, R7 ;  /* 0x000000ffff187224 */ /* 0x000fe400078e0007 */
[----:B--2---:R-:W-:-:S12]  /*40e90*/  HMMA.16816.F32 R4, R16, R14, R8 ;  /* 0x0000000e1004723c */ /* 0x004fd80000001808 */
[----:B------:R0:W-:Y:S04]  /*40ea0*/  STL.64 [R1+0x710], R20 ;  /* 0x0007101401007387 */ /* 0x0001e80000100a00 */
[----:B------:R1:W-:Y:S04]  /*40eb0*/  STL.64 [R1+0x718], R22 ;  /* 0x0007181601007387 */ /* 0x0003e80000100a00 */
[----:B------:R2:W-:Y:S04]  /*40ec0*/  STL.64 [R1+0x1c70], R24 ;  /* 0x001c701801007387 */ /* 0x0005e80000100a00 */
[----:B------:R-:W-:Y:S04]  /*40ed0*/  STL.64 [R1+0x720], R4 ;  /* 0x0007200401007387 */ /* 0x000fe80000100a00 */
[----:B------:R-:W-:Y:S04]  /*40ee0*/  STL.64 [R1+0x728], R6 ;  /* 0x0007280601007387 */ /* 0x000fe80000100a00 */
[----:B0-----:R-:W3:Y:S04]  /*40ef0*/  LDL.LU R20, [R1+0x3f0] ;  /* 0x0003f00001147983 */ /* 0x001ee80000300800 */
[----:B------:R-:W3:Y:S04]  /*40f00*/  LDL.LU R21, [R1+0x3f4] ;  /* 0x0003f40001157983 */ /* 0x000ee80000300800 */
[----:B-1----:R-:W4:Y:S04]  /*40f10*/  LDL.LU R22, [R1+0x3f8] ;  /* 0x0003f80001167983 */ /* 0x002f280000300800 */
[----:B------:R-:W4:Y:S04]  /*40f20*/  LDL.LU R23, [R1+0x3fc] ;  /* 0x0003fc0001177983 */ /* 0x000f280000300800 */
[----:B--2---:R-:W2:Y:S04]  /*40f30*/  LDL.LU R24, [R1+0x450] ;  /* 0x0004500001187983 */ /* 0x004ea80000300800 */
        /* <DEDUP_REMOVED lines=11> */
[----:B------:R-:W2:Y:S04]  /*40ff0*/  LDL.LU.64 R14, [R1+0x88] ;  /* 0x00008800010e7983 */ /* 0x000ea80000300a00 */
[----:B----4-:R-:W-:Y:S04]  /*41000*/  STL.64 [R1+0x1c08], R22 ;  /* 0x001c081601007387 */ /* 0x010fe80000100a00 */
[----:B------:R0:W-:Y:S04]  /*41010*/  STL.64 [R1+0x1c00], R20 ;  /* 0x001c001401007387 */ /* 0x0001e80000100a00 */
        /* <DEDUP_REMOVED lines=14> */
[----:B0-----:R-:W2:Y:S04]  /*41100*/  LDL.LU.64 R6, [R1+0x68] ;  /* 0x0000680001067983 */ /* 0x001ea80000300a00 */
[----:B---3--:R0:W-:Y:S04]  /*41110*/  STL.64 [R1+0x1c48], R10 ;  /* 0x001c480a01007387 */ /* 0x0081e80000100a00 */
[----:B------:R1:W-:Y:S04]  /*41120*/  STL.64 [R1+0x1c40], R8 ;  /* 0x001c400801007387 */ /* 0x0003e80000100a00 */
[----:B0-----:R-:W3:Y:S01]  /*41130*/  LDL.LU.64 R10, [R1+0x58] ;  /* 0x00005800010a7983 */ /* 0x001ee20000300a00 */
[----:B------:R-:W-:Y:S03]  /*41140*/  HMMA.16816.F32 R24, R16, R14, R24 ;  /* 0x0000000e1018723c */ /* 0x000fe60000001818 */
[----:B---3--:R0:W-:Y:S04]  /*41150*/  STL.64 [R1+0x1c68], R10 ;  /* 0x001c680a01007387 */ /* 0x0081e80000100a00 */
[----:B-1----:R-:W2:Y:S04]  /*41160*/  LDL.LU R8, [R1+0x440] ;  /* 0x0004400001087983 */ /* 0x002ea80000300800 */
[----:B------:R-:W2:Y:S04]  /*41170*/  LDL.LU R9, [R1+0x444] ;  /* 0x0004440001097983 */ /* 0x000ea80000300800 */
[----:B0-----:R-:W2:Y:S04]  /*41180*/  LDL.LU R10, [R1+0x448] ;  /* 0x00044800010a7983 */ /* 0x001ea80000300800 */
[----:B------:R-:W2:Y:S04]  /*41190*/  LDL.LU R11, [R1+0x44c] ;  /* 0x00044c00010b7983 */ /* 0x000ea80000300800 */
[----:B------:R0:W-:Y:S04]  /*411a0*/  STL.64 [R1+0x1c18], R22 ;  /* 0x001c181601007387 */ /* 0x0001e80000100a00 */
[----:B------:R-:W-:Y:S04]  /*411b0*/  STL.64 [R1+0x1c10], R20 ;  /* 0x001c101401007387 */ /* 0x000fe80000100a00 */
[----:B0-----:R-:W3:Y:S01]  /*411c0*/  LDL.LU.64 R22, [R1+0x38] ;  /* 0x0000380001167983 */ /* 0x001ee20000300a00 */
[----:B------:R-:W-:-:S02]  /*411d0*/  IMAD.MOV.U32 R3, RZ, RZ, R14 ;  /* 0x000000ffff037224 */ /* 0x000fc400078e000e */
[----:B------:R-:W-:Y:S01]  /*411e0*/  IMAD.MOV.U32 R28, RZ, RZ, R15 ;  /* 0x000000ffff1c7224 */ /* 0x000fe200078e000f */
[----:B---3--:R0:W-:Y:S04]  /*411f0*/  STL.64 [R1+0x1c30], R22 ;  /* 0x001c301601007387 */ /* 0x0081e80000100a00 */
[----:B0-----:R-:W3:Y:S04]  /*41200*/  LDL.LU.64 R22, [R1+0x48] ;  /* 0x0000480001167983 */ /* 0x001ee80000300a00 */
[----:B------:R-:W-:Y:S04]  /*41210*/  STL.64 [R1+0x730], R24 ;  /* 0x0007301801007387 */ /* 0x000fe80000100a00 */
[----:B------:R0:W-:Y:S04]  /*41220*/  STL.64 [R1+0x738], R26 ;  /* 0x0007381a01007387 */ /* 0x0001e80000100a00 */
[----:B0-----:R-:W4:Y:S04]  /*41230*/  LDL.LU.64 R26, [R1+0x1c88] ;  /* 0x001c8800011a7983 */ /* 0x001f280000300a00 */
[----:B------:R-:W4:Y:S04]  /*41240*/  LDL.LU.64 R24, [R1+0x1c80] ;  /* 0x001c800001187983 */ /* 0x000f280000300a00 */
[----:B------:R-:W4:Y:S02]  /*41250*/  LDL.LU.64 R14, [R1+0x1c78] ;  /* 0x001c7800010e7983 */ /* 0x000f240000300a00 */
[----:B----4-:R-:W-:Y:S06]  /*41260*/  HMMA.16816.F32 R24, R16, R14, R24 ;  /* 0x0000000e1018723c */ /* 0x010fec0000001818 */
[----:B------:R-:W-:-:S15]  /*41270*/  IMAD.MOV.U32 R2, RZ, RZ, R15 ;  /* 0x000000ffff027224 */ /* 0x000fde00078e000f */
[----:B------:R-:W-:-:S02]  /*41280*/  NOP ;  /* 0x0000000000007918 */ /* 0x000fc40000000000 */
[----:B------:R0:W-:Y:S04]  /*41290*/  STL.64 [R1+0x740], R24 ;  /* 0x0007401801007387 */ /* 0x0001e80000100a00 */
[----:B------:R1:W-:Y:S04]  /*412a0*/  STL.64 [R1+0x748], R26 ;  /* 0x0007481a01007387 */ /* 0x0003e80000100a00 */
[----:B0-----:R-:W4:Y:S01]  /*412b0*/  LDL.LU.64 R24, [R1+0x1c70] ;  /* 0x001c700001187983 */ /* 0x001f220000300a00 */
[----:B-1----:R-:W-:-:S03]  /*412c0*/  IMAD.MOV.U32 R27, RZ, RZ, R14 ;  /* 0x000000ffff1b7224 */ /* 0x002fc600078e000e */
[----:B------:R-:W3:Y:S01]  /*412d0*/  LDL.LU.64 R14, [R1+0xd50] ;  /* 0x000d5000010e7983 */ /* 0x000ee20000300a00 */
[----:B--2---:R-:W-:Y:S03]  /*412e0*/  HMMA.16816.F32 R8, R16, R6, R8 ;  /* 0x000000061008723c */ /* 0x004fe60000001808 */
[----:B---3--:R0:W-:Y:S04]  /*412f0*/  STL.64 [R1+0x1a68], R14 ;  /* 0x001a680e01007387 */ /* 0x0081e80000100a00 */
[----:B------:R-:W2:Y:S04]  /*41300*/  LDL.LU R12, [R1+0x2f0] ;  /* 0x0002f000010c7983 */ /* 0x000ea80000300800 */
[----:B------:R-:W2:Y:S04]  /*41310*/  LDL.LU R13, [R1+0x2f4] ;  /* 0x0002f400010d7983 */ /* 0x000ea80000300800 */
[----:B0-----:R-:W3:Y:S04]  /*41320*/  LDL.LU R14, [R1+0x2f8] ;  /* 0x0002f800010e7983 */ /* 0x001ee80000300800 */
[----:B------:R-:W3:Y:S04]  /*41330*/  LDL.LU R15, [R1+0x2fc] ;  /* 0x0002fc00010f7983 */ /* 0x000ee80000300800 */
[----:B---3--:R0:W-:Y:S04]  /*41340*/  STL.64 [R1+0x1a78], R14 ;  /* 0x001a780e01007387 */ /* 0x0081e80000100a00 */
[----:B--2---:R1:W-:Y:S04]  /*41350*/  STL.64 [R1+0x1a70], R12 ;  /* 0x001a700c01007387 */ /* 0x0043e80000100a00 */
[----:B0-----:R-:W2:Y:S04]  /*41360*/  LDL.LU R14, [R1+0x28] ;  /* 0x00002800010e7983 */ /* 0x001ea80000300800 */
[----:B------:R-:W2:Y:S04]  /*41370*/  LDL.LU R15, [R1+0x2c] ;  /* 0x00002c00010f7983 */ /* 0x000ea80000300800 */
[----:B------:R-:W-:Y:S04]  /*41380*/  STL.64 [R1+0x750], R8 ;  /* 0x0007500801007387 */ /* 0x000fe80000100a00 */
[----:B------:R0:W-:Y:S01]  /*41390*/  STL.64 [R1+0x758], R10 ;  /* 0x0007580a01007387 */ /* 0x0001e20000100a00 */
[----:B-1----:R-:W-:-:S02]  /*413a0*/  IMAD.MOV.U32 R13, RZ, RZ, R6 ;  /* 0x000000ffff0d7224 */ /* 0x002fc400078e0006 */
[----:B------:R-:W-:Y:S01]  /*413b0*/  IMAD.MOV.U32 R12, RZ, RZ, R7 ;  /* 0x000000ffff0c7224 */ /* 0x000fe200078e0007 */
[----:B0-----:R-:W3:Y:S04]  /*413c0*/  LDL.LU.64 R10, [R1+0x1c68] ;  /* 0x001c6800010a7983 */ /* 0x001ee80000300a00 */
[----:B------:R-:W3:Y:S04]  /*413d0*/  LDL.LU.64 R6, [R1+0x1c60] ;  /* 0x001c600001067983 */ /* 0x000ee80000300a00 */
[----:B------:R-:W3:Y:S02]  /*413e0*/  LDL.LU.64 R4, [R1+0x1c58] ;  /* 0x001c580001047983 */ /* 0x000ee40000300a00 */
[----:B---3--:R-:W-:Y:S02]  /*413f0*/  HMMA.16816.F32 R4, R16, R10, R4 ;  /* 0x0000000a1004723c */ /* 0x008fe40000001804 */
[----:B--2---:R-:W-:Y:S04]  /*41400*/  STL.64 [R1+0x1c28], R14 ;  /* 0x001c280e01007387 */ /* 0x004fe80000100a00 */
[----:B------:R0:W-:Y:S01]  /*41410*/  STL.64 [R1+0x1c20], R12 ;  /* 0x001c200c01007387 */ /* 0x0001e20000100a00 */
[----:B------:R-:W-:-:S03]  /*41420*/  IMAD.MOV.U32 R26, RZ, RZ, R11 ;  /* 0x000000ffff1a7224 */ /* 0x000fc600078e000b */
[----:B0-----:R-:W2:Y:S04]  /*41430*/  LDL.LU R12, [R1+0x410] ;  /* 0x00041000010c7983 */ /* 0x001ea80000300800 */
[----:B------:R-:W2:Y:S04]  /*41440*/  LDL.LU R13, [R1+0x414] ;  /* 0x00041400010d7983 */ /* 0x000ea80000300800 */
[----:B------:R-:W2:Y:S04]  /*41450*/  LDL.LU R14, [R1+0x418] ;  /* 0x00041800010e7983 */ /* 0x000ea80000300800 */
[----:B------:R-:W2:Y:S04]  /*41460*/  LDL.LU R15, [R1+0x41c] ;  /* 0x00041c00010f7983 */ /* 0x000ea80000300800 */
[----:B------:R0:W-:Y:S04]  /*41470*/  STL.64 [R1+0x760], R4 ;  /* 0x0007600401007387 */ /* 0x0001e80000100a00 */
[----:B------:R1:W-:Y:S01]  /*41480*/  STL.64 [R1+0x768], R6 ;  /* 0x0007680601007387 */ /* 0x0003e20000100a00 */
[----:B0-----:R-:W-:-:S03]  /*41490*/  IMAD.MOV.U32 R5, RZ, RZ, R10 ;  /* 0x000000ffff057224 */ /* 0x001fc600078e000a */
[----:B-1----:R-:W3:Y:S04]  /*414a0*/  LDL.LU R6, [R1+0x1c50] ;  /* 0x001c500001067983 */ /* 0x002ee80000300800 */
[----:B------:R-:W4:Y:S04]  /*414b0*/  LDL.LU.64 R10, [R1+0x1c48] ;  /* 0x001c4800010a7983 */ /* 0x000f280000300a00 */
[----:B------:R-:W4:Y:S02]  /*414c0*/  LDL.LU.64 R8, [R1+0x1c40] ;  /* 0x001c400001087983 */ /* 0x000f240000300a00 */
[----:B----4-:R-:W-:-:S15]  /*414d0*/  HMMA.16816.F32 R8, R16, R22, R8 ;  /* 0x000000161008723c */ /* 0x010fde0000001808 */
[----:B------:R-:W-:-:S08]  /*414e0*/  NOP ;  /* 0x0000000000007918 */ /* 0x000fd00000000000 */
[----:B------:R0:W-:Y:S04]  /*414f0*/  STL.64 [R1+0x770], R8 ;  /* 0x0007700801007387 */ /* 0x0001e80000100a00 */
[----:B------:R1:W-:Y:S01]  /*41500*/  STL.64 [R1+0x778], R10 ;  /* 0x0007780a01007387 */ /* 0x0003e20000100a00 */
[----:B0-----:R-:W-:-:S03]  /*41510*/  IMAD.MOV.U32 R9, RZ, RZ, R22 ;  /* 0x000000ffff097224 */ /* 0x001fc600078e0016 */
[----:B-1----:R-:W4:Y:S01]  /*41520*/  LDL.LU.64 R10, [R1+0x1c38] ;  /* 0x001c3800010a7983 */ /* 0x002f220000300a00 */
[----:B------:R-:W-:-:S03]  /*41530*/  IMAD.MOV.U32 R8, RZ, RZ, R23 ;  /* 0x000000ffff087224 */ /* 0x000fc600078e0017 */
[----:B------:R-:W2:Y:S02]  /*41540*/  LDL.LU.64 R22, [R1+0x1c30] ;  /* 0x001c300001167983 */ /* 0x000ea40000300a00 */
[----:B--2---:R-:W-:Y:S06]  /*41550*/  HMMA.16816.F32 R12, R16, R22, R12 ;  /* 0x00000016100c723c */ /* 0x004fec000000180c */
[----:B------:R-:W-:Y:S02]  /*41560*/  IMAD.MOV.U32 R7, RZ, RZ, R22 ;  /* 0x000000ffff077224 */ /* 0x000fe400078e0016 */
[----:B------:R-:W-:-:S15]  /*41570*/  IMAD.MOV.U32 R4, RZ, RZ, R23 ;  /* 0x000000ffff047224 */ /* 0x000fde00078e0017 */
[----:B------:R-:W-:Y:S04]  /*41580*/  STL.64 [R1+0x780], R12 ;  /* 0x0007800c01007387 */ /* 0x000fe80000100a00 */
[----:B------:R0:W-:Y:S04]  /*41590*/  STL.64 [R1+0x788], R14 ;  /* 0x0007880e01007387 */ /* 0x0001e80000100a00 */
[----:B0-----:R-:W2:Y:S04]  /*415a0*/  LDL.LU.64 R14, [R1+0x1c28] ;  /* 0x001c2800010e7983 */ /* 0x001ea80000300a00 */
[----:B------:R-:W3:Y:S04]  /*415b0*/  LDL.LU.64 R12, [R1+0x1c20] ;  /* 0x001c2000010c7983 */ /* 0x000ee80000300a00 */
        /* <DEDUP_REMOVED lines=8> */
[----:B------:R0:W-:Y:S02]  /*41640*/  STL.64 [R1+0x1a88], R14 ;  /* 0x001a880e01007387 */ /* 0x0001e40000100a00 */
[----:B0-----:R-:W-:-:S02]  /*41650*/  IMAD.MOV.U32 R14, RZ, RZ, R7 ;  /* 0x000000ffff0e7224 */ /* 0x001fc400078e0007 */
[----:B------:R-:W-:Y:S01]  /*41660*/  IMAD.MOV.U32 R15, RZ, RZ, R4 ;  /* 0x000000ffff0f7224 */ /* 0x000fe200078e0004 */
[----:B------:R-:W2:Y:S04]  /*41670*/  LDL.LU R7, [R1+0x1bfc] ;  /* 0x001bfc0001077983 */ /* 0x000ea80000300800 */
[----:B------:R-:W2:Y:S04]  /*41680*/  LDL.LU R4, [R1+0x1bf8] ;  /* 0x001bf80001047983 */ /* 0x000ea80000300800 */
        /* <DEDUP_REMOVED lines=8> */
[----:B------:R-:W2:Y:S04]  /*41710*/  LDL.LU.64 R20, [R1+0x1be8] ;  /* 0x001be80001147983 */ /* 0x000ea80000300a00 */
[----:B------:R-:W-:Y:S04]  /*41720*/  STL.64 [R1+0x1ab8], R14 ;  /* 0x001ab80e01007387 */ /* 0x000fe80000100a00 */
[----:B------:R0:W-:Y:S04]  /*41730*/  STL.64 [R1+0x1a80], R10 ;  /* 0x001a800a01007387 */ /* 0x0001e80000100a00 */
[----:B------:R-:W4:Y:S04]  /*41740*/  LDL.LU R8, [R1+0x300] ;  /* 0x0003000001087983 */ /* 0x000f280000300800 */
[----:B------:R-:W4:Y:S04]  /*41750*/  LDL.LU R9, [R1+0x304] ;  /* 0x0003040001097983 */ /* 0x000f280000300800 */
[----:B0-----:R-:W2:Y:S04]  /*41760*/  LDL.LU R10, [R1+0x308] ;  /* 0x00030800010a7983 */ /* 0x001ea80000300800 */
[----:B------:R-:W2:Y:S01]  /*41770*/  LDL.LU R11, [R1+0x30c] ;  /* 0x00030c00010b7983 */ /* 0x000ea20000300800 */
[----:B------:R-:W-:-:S02]  /*41780*/  IMAD.MOV.U32 R14, RZ, RZ, R5 ;  /* 0x000000ffff0e7224 */ /* 0x000fc400078e0005 */
[----:B------:R-:W-:Y:S01]  /*41790*/  IMAD.MOV.U32 R15, RZ, RZ, R26 ;  /* 0x000000ffff0f7224 */ /* 0x000fe200078e001a */
[----:B------:R-:W4:Y:S04]  /*417a0*/  LDL.LU R5, [R1+0x1be0] ;  /* 0x001be00001057983 */ /* 0x000f280000300800 */
[----:B------:R-:W4:Y:S04]  /*417b0*/  LDL.LU R26, [R1+0x1bdc] ;  /* 0x001bdc00011a7983 */ /* 0x000f280000300800 */
[----:B------:R3:W-:Y:S02]  /*417c0*/  STL.64 [R1+0x1ad0], R14 ;  /* 0x001ad00e01007387 */ /* 0x0007e40000100a00 */
[----:B---3--:R-:W-:-:S02]  /*417d0*/  IMAD.MOV.U32 R14, RZ, RZ, R13 ;  /* 0x000000ffff0e7224 */ /* 0x008fc400078e000d */
[----:B------:R-:W-:-:S05]  /*417e0*/  IMAD.MOV.U32 R15, RZ, RZ, R12 ;  /* 0x000000ffff0f7224 */ /* 0x000fca00078e000c */
[----:B------:R-:W-:Y:S04]  /*417f0*/  STL.64 [R1+0x1ae8], R14 ;  /* 0x001ae80e01007387 */ /* 0x000fe80000100a00 */
[----:B--2---:R-:W-:Y:S04]  /*41800*/  STL.64 [R1+0x1a98], R10 ;  /* 0x001a980a01007387 */ /* 0x004fe80000100a00 */
[----:B----4-:R0:W-:Y:S04]  /*41810*/  STL.64 [R1+0x1a90], R8 ;  /* 0x001a900801007387 */ /* 0x0101e80000100a00 */
        /* <DEDUP_REMOVED lines=47> */
[----:B------:R0:W-:Y:S02]  /*41b10*/  STL.64 [R1+0x1b60], R14 ;  /* 0x001b600e01007387 */ /* 0x0001e40000100a00 */
[----:B0-----:R-:W-:Y:S02]  /*41b20*/  IMAD.MOV.U32 R14, RZ, RZ, R21 ;  /* 0x000000ffff0e7224 */ /* 0x001fe400078e0015 */
        /* <DEDUP_REMOVED lines=60> */
[----:B0-----:R-:W3:Y:S02]  /*41ef0*/  LDL.LU.64 R6, [R1+0x1bc0] ;  /* 0x001bc00001067983 */ /* 0x001ee40000300a00 */
[----:B---3--:R-:W-:Y:S02]  /*41f00*/  HMMA.16816.F32 R16, R16, R6, R20 ;  /* 0x000000061010723c */ /* 0x008fe40000001814 */
[----:B------:R-:W2:Y:S04]  /*41f10*/  LDL.LU.64 R22, [R1+0x1bb8] ;  /* 0x001bb80001167983 */ /* 0x000ea80000300a00 */
[----:B------:R-:W2:-:S15]  /*41f20*/  LDL.LU.64 R20, [R1+0x1bb0] ;  /* 0x001bb00001147983 */ /* 0x000e9e0000300a00 */
[----:B------:R-:W-:-:S02]  /*41f30*/  NOP ;  /* 0x0000000000007918 */ /* 0x000fc40000000000 */
[----:B------:R0:W-:Y:S04]  /*41f40*/  STL.64 [R1+0x7b0], R16 ;  /* 0x0007b01001007387 */ /* 0x0001e80000100a00 */
[----:B------:R1:W-:Y:S04]  /*41f50*/  STL.64 [R1+0x7b8], R18 ;  /* 0x0007b81201007387 */ /* 0x0003e80000100a00 */
[----:B0-----:R-:W3:Y:S04]  /*41f60*/  LDL.LU R16, [R1+0x2e0] ;  /* 0x0002e00001107983 */ /* 0x001ee80000300800 */
[----:B------:R-:W3:Y:S01]  /*41f70*/  LDL.LU R17, [R1+0x2e4] ;  /* 0x0002e40001117983 */ /* 0x000ee20000300800 */
[----:B-1----:R-:W-:-:S03]  /*41f80*/  IMAD.MOV.U32 R18, RZ, RZ, R0 ;  /* 0x000000ffff127224 */ /* 0x002fc600078e0000 */
[----:B------:R-:W4:Y:S04]  /*41f90*/  LDL.LU R0, [R1+0x1ba8] ;  /* 0x001ba80001007983 */ /* 0x000f280000300800 */
[----:B------:R-:W-:Y:S04]  /*41fa0*/  STL [R1+0x1a50], R7 ;  /* 0x001a500701007387 */ /* 0x000fe80000100800 */
[----:B------:R0:W-:Y:S04]  /*41fb0*/  STL [R1+0x1a60], R6 ;  /* 0x001a600601007387 */ /* 0x0001e80000100800 */
[----:B0-----:R-:W4:Y:S01]  /*41fc0*/  LDL.LU.64 R6, [R1+0xd48] ;  /* 0x000d480001067983 */ /* 0x001f220000300a00 */
        /* <DEDUP_REMOVED lines=62> */
[----:B0-----:R-:W2:Y:S04]  /*423b0*/  LDL.LU.64 R14, [R1+0x1ad0] ;  /* 0x001ad000010e7983 */ /* 0x001ea80000300a00 */
[----:B------:R-:W4:Y:S01]  /*423c0*/  LDL.LU.64 R4, [R1+0xd40] ;  /* 0x000d400001047983 */ /* 0x000f220000300a00 */
        /* <DEDUP_REMOVED lines=27> */
[----:B------:R-:W2:Y:S01]  /*42580*/  LDL.LU.64 R12, [R1+0x1a70] ;  /* 0x001a7000010c7983 */ /* 0x000ea20000300a00 */
[----:B------:R-:W-:-:S02]  /*42590*/  IMAD.MOV.U32 R19, RZ, RZ, R28 ;  /* 0x000000ffff137224 */ /* 0x000fc400078e001c */
[----:B------:R-:W0:Y:S05]  /*425a0*/  LDC R28, c[0x0][0x238] ;  /* 0x00008e00ff1c7b82 */ /* 0x000e2a0000000800 */
[C---:B---3--:R-:W-:Y:S06]  /*425b0*/  HMMA.16816.F32 R24, R20.reuse, R26, R16 ;  /* 0x0000001a1418723c */ /* 0x048fec0000001810 */
[----:B--2---:R-:W-:Y:S01]  /*425c0*/  HMMA.16816.F32 R8, R20, R10, R12 ;  /* 0x0000000a1408723c */ /* 0x004fe2000000180c */
[----:B------:R-:W2:Y:S01]  /*425d0*/  LDL.LU.64 R14, [R1+0x1a68] ;  /* 0x001a6800010e7983 */ /* 0x000ea20000300a00 */
[----:B0-----:R-:W-:-:S04]  /*425e0*/  IMAD.SHL.U32 R28, R28, 0x40, RZ ;  /* 0x000000401c1c7824 */ /* 0x001fc800078e00ff */
[----:B------:R-:W-:-:S15]  /*425f0*/  IMAD.SHL.U32 R28, R28, 0x2, RZ ;  /* 0x000000021c1c7824 */ /* 0x000fde00078e00ff */
[----:B------:R-:W-:-:S02]  /*42600*/  NOP ;  /* 0x0000000000007918 */ /* 0x000fc40000000000 */
[----:B------:R-:W-:Y:S04]  /*42610*/  STL.64 [R1+0x8a0], R8 ;  /* 0x0008a00801007387 */ /* 0x000fe80000100a00 */
[----:B------:R2:W-:Y:S02]  /*42620*/  STL.64 [R1+0x8a8], R10 ;  /* 0x0008a80a01007387 */ /* 0x0005e40000100a00 */
[----:B--2---:R-:W-:-:S05]  /*42630*/  IADD3 R11, P0, R14, R28, RZ ;  /* 0x0000001c0e0b7210 */ /* 0x004fca0007f1e0ff */
[----:B----4-:R-:W-:-:S05]  /*42640*/  IMAD.X R10, R15, 0x1, R0, P0 ;  /* 0x000000010f0a7824 */ /* 0x010fca00000e0600 */
[----:B------:R0:W-:Y:S04]  /*42650*/  STL.64 [R1+0x1a58], R10 ;  /* 0x001a580a01007387 */ /* 0x0001e80000100a00 */
[----:B0-----:R-:W2:Y:S04]  /*42660*/  LDL.LU.64 R10, [R1+0xd38] ;  /* 0x000d3800010a7983 */ /* 0x001ea80000300a00 */
[----:B------:R-:W3:Y:S04]  /*42670*/  LDL.LU R16, [R1+0x1534] ;  /* 0x0015340001107983 */ /* 0x000ee80000300800 */
[----:B------:R-:W3:Y:S04]  /*42680*/  LDL.LU R17, [R1+0x152c] ;  /* 0x00152c0001117983 */ /* 0x000ee80000300800 */
[----:B------:R-:W-:Y:S04]  /*42690*/  STL.64 [R1+0x890], R24 ;  /* 0x0008901801007387 */ /* 0x000fe80000100a00 */
[----:B------:R-:W-:Y:S04]  /*426a0*/  STL.64 [R1+0x898], R26 ;  /* 0x0008981a01007387 */ /* 0x000fe80000100a00 */
[----:B------:R-:W4:Y:S04]  /*426b0*/  LDL.LU R18, [R1+0x1524] ;  /* 0x0015240001127983 */ /* 0x000f280000300800 */
[----:B------:R-:W4:Y:S01]  /*426c0*/  LDL.LU R19, [R1+0x1548] ;  /* 0x0015480001137983 */ /* 0x000f220000300800 */
[----:B------:R-:W-:-:S02]  /*426d0*/  IADD3 R8, P1, R4, R28, RZ ;  /* 0x0000001c04087210 */ /* 0x000fc40007f3e0ff */
[----:B------:R-:W-:Y:S01]  /*426e0*/  IADD3 R12, P0, R6, R28, RZ ;  /* 0x0000001c060c7210 */ /* 0x000fe20007f1e0ff */
[----:B----4-:R-:W-:Y:S04]  /*426f0*/  STL.64 [R1+0x1a48], R18 ;  /* 0x001a481201007387 */ /* 0x010fe80000100a00 */
[----:B---3--:R0:W-:Y:S04]  /*42700*/  STL.64 [R1+0x1a40], R16 ;  /* 0x001a401001007387 */ /* 0x0081e80000100a00 */
[----:B0-----:R-:W3:Y:S04]  /*42710*/  LDL.LU R16, [R1+0x2d0] ;  /* 0x0002d00001107983 */ /* 0x001ee80000300800 */
[----:B------:R-:W3:Y:S04]  /*42720*/  LDL.LU R17, [R1+0x2d4] ;  /* 0x0002d40001117983 */ /* 0x000ee80000300800 */
[----:B------:R-:W4:Y:S04]  /*42730*/  LDL.LU R27, [R1+0x151c] ;  /* 0x00151c00011b7983 */ /* 0x000f280000300800 */
[----:B------:R-:W4:Y:S04]  /*42740*/  LDL.LU R26, [R1+0x1540] ;  /* 0x00154000011a7983 */ /* 0x000f280000300800 */
[----:B------:R-:W4:Y:S04]  /*42750*/  LDL.LU R25, [R1+0x1514] ;  /* 0x0015140001197983 */ /* 0x000f280000300800 */
[----:B------:R-:W4:Y:S04]  /*42760*/  LDL.LU R24, [R1+0x1538] ;  /* 0x0015380001187983 */ /* 0x000f280000300800 */
[----:B------:R-:W4:Y:S04]  /*42770*/  LDL.LU R13, [R1+0x150c] ;  /* 0x00150c00010d7983 */ /* 0x000f280000300800 */
[----:B------:R-:W4:Y:S04]  /*42780*/  LDL.LU R29, [R1+0x1530] ;  /* 0x00153000011d7983 */ /* 0x000f280000300800 */
[----:B------:R-:W4:Y:S01]  /*42790*/  LDL.LU R14, [R1+0x1504] ;  /* 0x00150400010e7983 */ /* 0x000f220000300800 */
[----:B------:R-:W-:-:S03]  /*427a0*/  IMAD.MOV.U32 R19, RZ, RZ, R2 ;  /* 0x000000ffff137224 */ /* 0x000fc600078e0002 */
[----:B------:R-:W4:Y:S04]  /*427b0*/  LDL.LU R15, [R1+0x1528] ;  /* 0x00152800010f7983 */ /* 0x000f280000300800 */
[----:B------:R-:W4:Y:S04]  /*427c0*/  LDL.LU R2, [R1+0x14fc] ;  /* 0x0014fc0001027983 */ /* 0x000f280000300800 */
[----:B------:R0:W-:Y:S01]  /*427d0*/  STL [R1+0x1988], R8 ;  /* 0x0019880801007387 */ /* 0x0001e20000100800 */
[----:B--2---:R-:W-:-:S03]  /*427e0*/  IADD3 R9, P2, R10, R28, RZ ;  /* 0x0000001c0a097210 */ /* 0x004fc60007f5e0ff */
[----:B0-----:R-:W2:Y:S04]  /*427f0*/  LDL.LU R8, [R1+0x153c] ;  /* 0x00153c0001087983 */ /* 0x001ea80000300800 */
[----:B------:R-:W3:Y:S01]  /*42800*/  LDL.LU R28, [R1+0xd68] ;  /* 0x000d6800011c7983 */ /* 0x000ee20000300800 */
[----:B------:R-:W-:Y:S02]  /*42810*/  IMAD.MOV.U32 R18, RZ, RZ, R3 ;  /* 0x000000ffff127224 */ /* 0x000fe400078e0003 */
[--C-:B------:R-:W-:Y:S02]  /*42820*/  IMAD.X R3, R7, 0x1, R0.reuse, P0 ;  /* 0x0000000107037824 */ /* 0x100fe400000e0600 */
[----:B------:R-:W0:Y:S01]  /*42830*/  LDC R7, c[0x0][0x230] ;  /* 0x00008c00ff077b82 */ /* 0x000e220000000800 */
[--C-:B------:R-:W-:Y:S01]  /*42840*/  IMAD.X R4, R5, 0x1, R0.reuse, P1 ;  /* 0x0000000105047824 */ /* 0x100fe200008e0600 */
[----:B------:R1:W-:Y:S01]  /*42850*/  STL [R1+0x198c], R9 ;  /* 0x00198c0901007387 */ /* 0x0003e20000100800 */
[----:B------:R-:W-:-:S03]  /*42860*/  IMAD.X R5, R11, 0x1, R0, P2 ;  /* 0x000000010b057824 */ /* 0x000fc600010e0600 */
[----:B-1----:R-:W4:Y:S04]  /*42870*/  LDL.LU R9, [R1+0x1544] ;  /* 0x0015440001097983 */ /* 0x002f280000300800 */
[----:B------:R-:W2:Y:S04]  /*42880*/  LDL.LU R6, [R1+0x1a60] ;  /* 0x001a600001067983 */ /* 0x000ea80000300800 */
[----:B------:R1:W-:Y:S01]  /*42890*/  STL [R1+0x1990], R4 ;  /* 0x0019900401007387 */ /* 0x0003e20000100800 */
[----:B0-----:R-:W-:-:S03]  /*428a0*/  VIADD R7, R7, 0x3f ;  /* 0x0000003f07077836 */ /* 0x001fc60000000000 */
[----:B-1----:R-:W4:Y:S01]  /*428b0*/  LDL.LU R4, [R1+0x154c] ;  /* 0x00154c0001047983 */ /* 0x002f220000300800 */
[----:B---3--:R-:W-:-:S05]  /*428c0*/  VIADD R28, R28, 0x1 ;  /* 0x000000011c1c7836 */ /* 0x008fca0000000000 */
[----:B------:R-:W-:Y:S04]  /*428d0*/  STL [R1+0xd68], R28 ;  /* 0x000d681c01007387 */ /* 0x000fe80000100800 */
[----:B------:R-:W3:Y:S04]  /*428e0*/  LDL.LU.64 R10, [R1+0x1a58] ;  /* 0x001a5800010a7983 */ /* 0x000ee80000300a00 */
[----:B------:R0:W-:Y:S02]  /*428f0*/  STL [R1+0x1994], R5 ;  /* 0x0019940501007387 */ /* 0x0001e40000100800 */
[----:B0-----:R-:W-:-:S04]  /*42900*/  SHF.R.S32.HI R5, RZ, 0x1f, R7 ;  /* 0x0000001fff057819 */ /* 0x001fc80000011407 */
[----:B------:R-:W-:Y:S02]  /*42910*/  LEA.HI R5, R5, R7, RZ, 0x6 ;  /* 0x0000000705057211 */ /* 0x000fe400078f30ff */
[----:B------:R-:W2:Y:S02]  /*42920*/  LDL.LU R7, [R1+0x1a50] ;  /* 0x001a500001077983 */ /* 0x000ea40000300800 */
[----:B------:R-:W-:-:S04]  /*42930*/  SHF.R.S32.HI R5, RZ, 0x6, R5 ;  /* 0x00000006ff057819 */ /* 0x000fc80000011405 */
[----:B------:R-:W-:Y:S02]  /*42940*/  ISETP.NE.U32.AND P0, PT, R28, R5, PT ;  /* 0x000000051c00720c */ /* 0x000fe40003f05070 */
[----:B------:R-:W0:Y:S01]  /*42950*/  LDC R28, c[0x0][0x238] ;  /* 0x00008e00ff1c7b82 */ /* 0x000e220000000800 */
[----:B--2---:R-:W-:Y:S01]  /*42960*/  HMMA.16816.F32 R20, R20, R6, R16 ;  /* 0x000000061414723c */ /* 0x004fe20000001810 */
[----:B------:R-:W2:Y:S04]  /*42970*/  LDL.LU.64 R18, [R1+0x1a48] ;  /* 0x001a480001127983 */ /* 0x000ea80000300a00 */
[----:B------:R-:W2:Y:S01]  /*42980*/  LDL.LU.64 R16, [R1+0x1a40] ;  /* 0x001a400001107983 */ /* 0x000ea20000300a00 */
[----:B---3--:R-:W-:Y:S01]  /*42990*/  LOP3.LUT R11, R11, R10, RZ, 0x3c, !PT ;  /* 0x0000000a0b0b7212 */ /* 0x008fe200078e3cff */
[----:B0-----:R-:W-:-:S03]  /*429a0*/  IMAD.SHL.U32 R28, R28, 0x40, RZ ;  /* 0x000000401c1c7824 */ /* 0x001fc600078e00ff */
[C---:B------:R-:W-:Y:S01]  /*429b0*/  LOP3.LUT R10, R11.reuse, R10, RZ, 0x3c, !PT ;  /* 0x0000000a0b0a7212 */ /* 0x040fe200078e3cff */
[----:B------:R-:W-:Y:S02]  /*429c0*/  IMAD.SHL.U32 R28, R28, 0x2, RZ ;  /* 0x000000021c1c7824 */ /* 0x000fe400078e00ff */
[----:B------:R-:W-:Y:S02]  /*429d0*/  IMAD.MOV.U32 R6, RZ, RZ, R12 ;  /* 0x000000ffff067224 */ /* 0x000fe400078e000c */
[----:B------:R-:W-:Y:S01]  /*429e0*/  IMAD.MOV.U32 R7, RZ, RZ, R3 ;  /* 0x000000ffff077224 */ /* 0x000fe200078e0003 */
[----:B------:R-:W-:Y:S02]  /*429f0*/  LOP3.LUT R11, R11, R10, RZ, 0x3c, !PT ;  /* 0x0000000a0b0b7212 */ /* 0x000fe400078e3cff */
[-C--:B----4-:R-:W-:Y:S02]  /*42a00*/  IADD3 R4, P6, R4, R28.reuse, RZ ;  /* 0x0000001c04047210 */ /* 0x090fe40007fde0ff */
[----:B------:R-:W-:-:S02]  /*42a10*/  IADD3 R9, P1, R9, R28, RZ ;  /* 0x0000001c09097210 */ /* 0x000fc40007f3e0ff */
[----:B------:R-:W-:Y:S01]  /*42a20*/  IADD3 R8, P2, R8, R28, RZ ;  /* 0x0000001c08087210 */ /* 0x000fe20007f5e0ff */
[----:B------:R0:W-:Y:S04]  /*42a30*/  STL.64 [R1+0x880], R20 ;  /* 0x0008801401007387 */ /* 0x0001e80000100a00 */
[----:B------:R-:W-:Y:S01]  /*42a40*/  STL.64 [R1+0x888], R22 ;  /* 0x0008881601007387 */ /* 0x000fe20000100a00 */
[----:B0-----:R-:W-:-:S05]  /*42a50*/  IMAD.MOV.U32 R20, RZ, RZ, R21 ;  /* 0x000000ffff147224 */ /* 0x001fca00078e0015 */
[----:B------:R-:W-:Y:S04]  /*42a60*/  STL [R1+0x1998], R20 ;  /* 0x0019981401007387 */ /* 0x000fe80000100800 */
[----:B------:R-:W-:Y:S04]  /*42a70*/  STL.64 [R1+0xd50], R10 ;  /* 0x000d500a01007387 */ /* 0x000fe80000100a00 */
[----:B------:R-:W-:Y:S04]  /*42a80*/  STL.64 [R1+0xd48], R6 ;  /* 0x000d480601007387 */ /* 0x000fe80000100a00 */
[----:B------:R-:W-:Y:S04]  /*42a90*/  STL [R1+0x154c], R4 ;  /* 0x00154c0401007387 */ /* 0x000fe80000100800 */
[----:B------:R-:W-:Y:S04]  /*42aa0*/  STL [R1+0x1544], R9 ;  /* 0x0015440901007387 */ /* 0x000fe80000100800 */
[----:B------:R-:W-:Y:S01]  /*42ab0*/  STL [R1+0x153c], R8 ;  /* 0x00153c0801007387 */ /* 0x000fe20000100800 */
[--C-:B------:R-:W-:Y:S01]  /*42ac0*/  IMAD.X R26, R26, 0x1, R0.reuse, P1 ;  /* 0x000000011a1a7824 */ /* 0x100fe200008e0600 */
[-C--:B------:R-:W-:Y:S01]  /*42ad0*/  IADD3 R25, P1, R25, R28.reuse, RZ ;  /* 0x0000001c19197210 */ /* 0x080fe20007f3e0ff */
[----:B------:R-:W-:Y:S01]  /*42ae0*/  IMAD.X R24, R24, 0x1, R0, P2 ;  /* 0x0000000118187824 */ /* 0x000fe200010e0600 */
[----:B------:R-:W-:-:S02]  /*42af0*/  IADD3 R13, P2, R13, R28, RZ ;  /* 0x0000001c0d0d7210 */ /* 0x000fc40007f5e0ff */
[-C--:B--2---:R-:W-:Y:S02]  /*42b00*/  IADD3 R16, P3, R16, R28.reuse, RZ ;  /* 0x0000001c10107210 */ /* 0x084fe40007f7e0ff */
[-C--:B------:R-:W-:Y:S02]  /*42b10*/  IADD3 R17, P4, R17, R28.reuse, RZ ;  /* 0x0000001c11117210 */ /* 0x080fe40007f9e0ff */
[-C--:B------:R-:W-:Y:S01]  /*42b20*/  IADD3 R18, P5, R18, R28.reuse, RZ ;  /* 0x0000001c12127210 */ /* 0x080fe20007fbe0ff */
[--C-:B------:R-:W-:Y:S01]  /*42b30*/  IMAD.X R19, R19, 0x1, R0.reuse, P6 ;  /* 0x0000000113137824 */ /* 0x100fe200030e0600 */
[----:B------:R-:W-:Y:S01]  /*42b40*/  IADD3 R27, P6, R27, R28, RZ ;  /* 0x0000001c1b1b7210 */ /* 0x000fe20007fde0ff */
[----:B------:R-:W-:Y:S04]  /*42b50*/  STL [R1+0x1534], R16 ;  /* 0x0015341001007387 */ /* 0x000fe80000100800 */
[----:B------:R-:W-:Y:S04]  /*42b60*/  STL [R1+0x152c], R17 ;  /* 0x00152c1101007387 */ /* 0x000fe80000100800 */
[----:B------:R-:W-:Y:S01]  /*42b70*/  STL [R1+0x1524], R18 ;  /* 0x0015241201007387 */ /* 0x000fe20000100800 */
[----:B------:R-:W-:-:S03]  /*42b80*/  IMAD.X R29, R29, 0x1, R0, P3 ;  /* 0x000000011d1d7824 */ /* 0x000fc600018e0600 */
[----:B------:R-:W-:Y:S04]  /*42b90*/  STL [R1+0x1548], R19 ;  /* 0x0015481301007387 */ /* 0x000fe80000100800 */
[----:B------:R-:W-:Y:S04]  /*42ba0*/  STL [R1+0x151c], R27 ;  /* 0x00151c1b01007387 */ /* 0x000fe80000100800 */
[----:B------:R-:W-:Y:S04]  /*42bb0*/  STL [R1+0x1540], R26 ;  /* 0x0015401a01007387 */ /* 0x000fe80000100800 */
[----:B------:R-:W-:Y:S04]  /*42bc0*/  STL [R1+0x1514], R25 ;  /* 0x0015141901007387 */ /* 0x000fe80000100800 */
[----:B------:R0:W-:Y:S04]  /*42bd0*/  STL [R1+0x1530], R29 ;  /* 0x0015301d01007387 */ /* 0x0001e80000100800 */
[----:B------:R-:W-:Y:S04]  /*42be0*/  STL [R1+0x1538], R24 ;  /* 0x0015381801007387 */ /* 0x000fe80000100800 */
[----:B0-----:R-:W2:Y:S04]  /*42bf0*/  LDL.LU R29, [R1+0x1520] ;  /* 0x00152000011d7983 */ /* 0x001ea80000300800 */
[----:B------:R-:W-:Y:S04]  /*42c00*/  STL [R1+0x150c], R13 ;  /* 0x00150c0d01007387 */ /* 0x000fe80000100800 */
[----:B------:R-:W3:Y:S01]  /*42c10*/  LDL.LU R12, [R1+0x1510] ;  /* 0x00151000010c7983 */ /* 0x000ee20000300800 */
[----:B------:R-:W-:Y:S01]  /*42c20*/  IADD3 R14, P3, R14, R28, RZ ;  /* 0x0000001c0e0e7210 */ /* 0x000fe20007f7e0ff */
[----:B------:R-:W-:-:S04]  /*42c30*/  IMAD.X R15, R15, 0x1, R0, P4 ;  /* 0x000000010f0f7824 */ /* 0x000fc800020e0600 */
[----:B------:R-:W-:Y:S04]  /*42c40*/  STL [R1+0x1504], R14 ;  /* 0x0015040e01007387 */ /* 0x000fe80000100800 */
[----:B---3--:R0:W-:Y:S04]  /*42c50*/  STL [R1+0x1a38], R12 ;  /* 0x001a380c01007387 */ /* 0x0081e80000100800 */
[----:B------:R-:W-:Y:S04]  /*42c60*/  STL [R1+0x1528], R15 ;  /* 0x0015280f01007387 */ /* 0x000fe80000100800 */
[----:B0-----:R-:W3:Y:S01]  /*42c70*/  LDL.LU R12, [R1+0x14ec] ;  /* 0x0014ec00010c7983 */ /* 0x001ee20000300800 */
[----:B------:R-:W-:-:S05]  /*42c80*/  IADD3 R2, P4, R2, R28, RZ ;  /* 0x0000001c02027210 */ /* 0x000fca0007f9e0ff */
[----:B------:R-:W-:Y:S04]  /*42c90*/  STL [R1+0x14fc], R2 ;  /* 0x0014fc0201007387 */ /* 0x000fe80000100800 */
[----:B---3--:R0:W-:Y:S04]  /*42ca0*/  STL [R1+0x1a3c], R12 ;  /* 0x001a3c0c01007387 */ /* 0x0081e80000100800 */
[----:B0-----:R-:W3:Y:S04]  /*42cb0*/  LDL.LU R12, [R1+0x14f4] ;  /* 0x0014f400010c7983 */ /* 0x001ee80000300800 */
        /* <DEDUP_REMOVED lines=21> */
[----:B--2---:R-:W-:-:S03]  /*42e10*/  IMAD.X R29, R29, 0x1, R0, P5 ;  /* 0x000000011d1d7824 */ /* 0x004fc600028e0600 */
[----:B------:R-:W2:Y:S04]  /*42e20*/  LDL.LU R2, [R1+0x14b8] ;  /* 0x0014b80001027983 */ /* 0x000ea80000300800 */
[----:B------:R-:W2:Y:S04]  /*42e30*/  LDL.LU R13, [R1+0x148c] ;  /* 0x00148c00010d7983 */ /* 0x000ea80000300800 */
[----:B------:R-:W2:Y:S04]  /*42e40*/  LDL.LU R14, [R1+0x14b0] ;  /* 0x0014b000010e7983 */ /* 0x000ea80000300800 */
[----:B------:R-:W2:Y:S04]  /*42e50*/  LDL.LU R15, [R1+0x1484] ;  /* 0x00148400010f7983 */ /* 0x000ea80000300800 */
[----:B------:R0:W-:Y:S04]  /*42e60*/  STL [R1+0x1520], R29 ;  /* 0x0015201d01007387 */ /* 0x0001e80000100800 */
[----:B0-----:R-:W2:Y:S01]  /*42e70*/  LDL.LU R29, [R1+0x14a8] ;  /* 0x0014a800011d7983 */ /* 0x001ea20000300800 */
[----:B---3--:R-:W-:-:S05]  /*42e80*/  IADD3 R12, P5, R12, R28, RZ ;  /* 0x0000001c0c0c7210 */ /* 0x008fca0007fbe0ff */
[----:B------:R0:W-:Y:S04]  /*42e90*/  STL [R1+0x14f4], R12 ;  /* 0x0014f40c01007387 */ /* 0x0001e80000100800 */
[----:B0-----:R-:W3:Y:S04]  /*42ea0*/  LDL.LU R12, [R1+0x1a3c] ;  /* 0x001a3c00010c7983 */ /* 0x001ee80000300800 */
[----:B------:R-:W4:Y:S02]  /*42eb0*/  LDL.LU R28, [R1+0x1518] ;  /* 0x00151800011c7983 */ /* 0x000f240000300800 */
[----:B----4-:R-:W-:-:S05]  /*42ec0*/  IMAD.X R28, R28, 0x1, R0, P6 ;  /* 0x000000011c1c7824 */ /* 0x010fca00030e0600 */
[----:B------:R0:W-:Y:S02]  /*42ed0*/  STL [R1+0x1518], R28 ;  /* 0x0015181c01007387 */ /* 0x0001e40000100800 */
[----:B0-----:R-:W0:Y:S02]  /*42ee0*/  LDC R28, c[0x0][0x238] ;  /* 0x00008e00ff1c7b82 */ /* 0x001e240000000800 */
[----:B0-----:R-:W-:-:S04]  /*42ef0*/  IMAD.SHL.U32 R28, R28, 0x40, RZ ;  /* 0x000000401c1c7824 */ /* 0x001fc800078e00ff */
[----:B------:R-:W-:-:S05]  /*42f00*/  IMAD.SHL.U32 R28, R28, 0x2, RZ ;  /* 0x000000021c1c7824 */ /* 0x000fca00078e00ff */
[----:B---3--:R-:W-:-:S05]  /*42f10*/  IADD3 R12, P6, R12, R28, RZ ;  /* 0x0000001c0c0c7210 */ /* 0x008fca0007fde0ff */
[----:B------:R0:W-:Y:S04]  /*42f20*/  STL [R1+0x14ec], R12 ;  /* 0x0014ec0c01007387 */ /* 0x0001e80000100800 */
[----:B0-----:R-:W3:Y:S01]  /*42f30*/  LDL.LU R12, [R1+0x1a38] ;  /* 0x001a3800010c7983 */ /* 0x001ee20000300800 */
[--C-:B------:R-:W-:Y:S01]  /*42f40*/  IMAD.X R11, R11, 0x1, R0.reuse, P2 ;  /* 0x000000010b0b7824 */ /* 0x100fe200010e0600 */
[-C--:B------:R-:W-:Y:S01]  /*42f50*/  IADD3 R10, P2, R10, R28.reuse, RZ ;  /* 0x0000001c0a0a7210 */ /* 0x080fe20007f5e0ff */
        /* <DEDUP_REMOVED lines=13> */
[----:B------:R-:W-:Y:S01]  /*43030*/  IADD3 R26, P4, R26, R28, RZ ;  /* 0x0000001c1a1a7210 */ /* 0x000fe20007f9e0ff */
[----:B--2---:R-:W-:-:S02]  /*43040*/  IMAD.X R2, R2, 0x1, R0, P6 ;  /* 0x0000000102027824 */ /* 0x004fc400030e0600 */
[--C-:B------:R-:W-:Y:S01]  /*43050*/  IMAD.X R25, R25, 0x1, R0.reuse, P5 ;  /* 0x0000000119197824 */ /* 0x100fe200028e0600 */
[-C--:B------:R-:W-:Y:S02]  /*43060*/  IADD3 R24, P5, R24, R28.reuse, RZ ;  /* 0x0000001c18187210 */ /* 0x080fe40007fbe0ff */
[-C--:B------:R-:W-:Y:S01]  /*43070*/  IADD3 R13, P6, R13, R28.reuse, RZ ;  /* 0x0000001c0d0d7210 */ /* 0x080fe20007fde0ff */
[----:B---3--:R-:W-:Y:S01]  /*43080*/  IMAD.X R12, R12, 0x1, R0, P1 ;  /* 0x000000010c0c7824 */ /* 0x008fe200008e0600 */
[----:B------:R-:W-:-:S04]  /*43090*/  IADD3 R3, P1, R3, R28, RZ ;  /* 0x0000001c03037210 */ /* 0x000fc80007f3e0ff */
        /* <DEDUP_REMOVED lines=8> */
[----:B------:R-:W-:-:S03]  /*43120*/  IMAD.X R9, R9, 0x1, R0, P1 ;  /* 0x0000000109097824 */ /* 0x000fc600008e0600 */
[----:B------:R-:W-:Y:S01]  /*43130*/  STL [R1+0x14f0], R6 ;  /* 0x0014f00601007387 */ /* 0x000fe20000100800 */
[----:B------:R-:W-:-:S03]  /*43140*/  IADD3 R8, P1, R8, R28, RZ ;  /* 0x0000001c08087210 */ /* 0x000fc60007f3e0ff */
        /* <DEDUP_REMOVED lines=15> */
[----:B------:R-:W-:Y:S04]  /*43240*/  STL [R1+0x148c], R13 ;  /* 0x00148c0d01007387 */ /* 0x000fe80000100800 */
[----:B------:R-:W3:Y:S01]  /*43250*/  LDL.LU R12, [R1+0x146c] ;  /* 0x00146c00010c7983 */ /* 0x000ee20000300800 */
[--C-:B------:R-:W-:Y:S01]  /*43260*/  IMAD.X R14, R14, 0x1, R0.reuse, P1 ;  /* 0x000000010e0e7824 */ /* 0x100fe200008e0600 */
[----:B------:R-:W-:Y:S01]  /*43270*/  IADD3 R15, P1, R15, R28, RZ ;  /* 0x0000001c0f0f7210 */ /* 0x000fe20007f3e0ff */
[----:B------:R-:W-:-:S03]  /*43280*/  IMAD.X R29, R29, 0x1, R0, P2 ;  /* 0x000000011d1d7824 */ /* 0x000fc600010e0600 */
[----:B------:R-:W-:Y:S04]  /*43290*/  STL [R1+0x14b0], R14 ;  /* 0x0014b00e01007387 */ /* 0x000fe80000100800 */
[----:B---3--:R0:W-:Y:S04]  /*432a0*/  STL [R1+0x1a34], R12 ;  /* 0x001a340c01007387 */ /* 0x0081e80000100800 */
[----:B------:R-:W-:Y:S04]  /*432b0*/  STL [R1+0x1484], R15 ;  /* 0x0014840f01007387 */ /* 0x000fe80000100800 */
[----:B0-----:R-:W3:Y:S04]  /*432c0*/  LDL.LU R12, [R1+0x1474] ;  /* 0x00147400010c7983 */ /* 0x001ee80000300800 */
        /* <DEDUP_REMOVED lines=23> */
[----:B0-----:R-:W4:Y:S01]  /*43440*/  LDL.LU R29, [R1+0x1438] ;  /* 0x00143800011d7983 */ /* 0x001f220000300800 */
[----:B--2---:R-:W-:-:S03]  /*43450*/  IADD3 R2, P2, R2, R28, RZ ;  /* 0x0000001c02027210 */ /* 0x004fc60007f5e0ff */
[----:B------:R-:W2:Y:S04]  /*43460*/  LDL.LU R28, [R1+0x14a0] ;  /* 0x0014a000011c7983 */ /* 0x000ea80000300800 */
[----:B------:R-:W4:Y:S04]  /*43470*/  LDL.LU R14, [R1+0x140c] ;  /* 0x00140c00010e7983 */ /* 0x000f280000300800 */
[----:B------:R-:W4:Y:S04]  /*43480*/  LDL.LU R15, [R1+0x1430] ;  /* 0x00143000010f7983 */ /* 0x000f280000300800 */
[----:B------:R0:W-:Y:S04]  /*43490*/  STL [R1+0x147c], R2 ;  /* 0x00147c0201007387 */ /* 0x0001e80000100800 */
[----:B0-----:R-:W4:Y:S01]  /*434a0*/  LDL.LU R2, [R1+0x1404] ;  /* 0x0014040001027983 */ /* 0x001f220000300800 */
[----:B--2---:R-:W-:-:S05]  /*434b0*/  IMAD.X R28, R28, 0x1, R0, P3 ;  /* 0x000000011c1c7824 */ /* 0x004fca00018e0600 */
[----:B------:R0:W-:Y:S02]  /*434c0*/  STL [R1+0x14a0], R28 ;  /* 0x0014a01c01007387 */ /* 0x0001e40000100800 */
[----:B0-----:R-:W0:Y:S02]  /*434d0*/  LDC R28, c[0x0][0x238] ;  /* 0x00008e00ff1c7b82 */ /* 0x001e240000000800 */
[----:B0-----:R-:W-:-:S04]  /*434e0*/  IMAD.SHL.U32 R28, R28, 0x40, RZ ;  /* 0x000000401c1c7824 */ /* 0x001fc800078e00ff */
[----:B------:R-:W-:-:S05]  /*434f0*/  IMAD.SHL.U32 R28, R28, 0x2, RZ ;  /* 0x000000021c1c7824 */ /* 0x000fca00078e00ff */
[----:B---3--:R-:W-:-:S05]  /*43500*/  IADD3 R12, P3, R12, R28, RZ ;  /* 0x0000001c0c0c7210 */ /* 0x008fca0007f7e0ff */
[----:B------:R0:W-:Y:S04]  /*43510*/  STL [R1+0x1474], R12 ;  /* 0x0014740c01007387 */ /* 0x0001e80000100800 */
[----:B0-----:R-:W2:Y:S04]  /*43520*/  LDL.LU R12, [R1+0x1a34] ;  /* 0x001a3400010c7983 */ /* 0x001ea80000300800 */
[----:B------:R-:W3:Y:S01]  /*43530*/  LDL.LU R28, [R1+0x1498] ;  /* 0x00149800011c7983 */ /* 0x000ee20000300800 */
[--C-:B----4-:R-:W-:Y:S02]  /*43540*/  IMAD.X R3, R3, 0x1, R0.reuse, P5 ;  /* 0x0000000103037824 */ /* 0x110fe400028e0600 */
[----:B------:R-:W-:-:S02]  /*43550*/  IMAD.X R10, R10, 0x1, R0, P6 ;  /* 0x000000010a0a7824 */ /* 0x000fc400030e0600 */
[--C-:B------:R-:W-:Y:S02]  /*43560*/  IMAD.X R21, R21, 0x1, R0.reuse, P1 ;  /* 0x0000000115157824 */ /* 0x100fe400008e0600 */
[--C-:B------:R-:W-:Y:S02]  /*43570*/  IMAD.X R23, R23, 0x1, R0.reuse, P2 ;  /* 0x0000000117177824 */ /* 0x100fe400010e0600 */
[--C-:B------:R-:W-:Y:S02]  /*43580*/  IMAD.X R7, R7, 0x1, R0.reuse, P3 ;  /* 0x0000000107077824 */ /* 0x100fe400018e0600 */
[----:B---3--:R-:W-:-:S05]  /*43590*/  IMAD.X R28, R28, 0x1, R0, P4 ;  /* 0x000000011c1c7824 */ /* 0x008fca00020e0600 */
[----:B------:R0:W-:Y:S02]  /*435a0*/  STL [R1+0x1498], R28 ;  /* 0x0014981c01007387 */ /* 0x0001e40000100800 */
[----:B0-----:R-:W0:Y:S02]  /*435b0*/  LDC R28, c[0x0][0x238] ;  /* 0x00008e00ff1c7b82 */ /* 0x001e240000000800 */
[----:B0-----:R-:W-:-:S04]  /*435c0*/  IMAD.SHL.U32 R28, R28, 0x40, RZ ;  /* 0x000000401c1c7824 */ /* 0x001fc800078e00ff */
[----:B------:R-:W-:-:S05]  /*435d0*/  IMAD.SHL.U32 R28, R28, 0x2, RZ ;  /* 0x000000021c1c7824 */ /* 0x000fca00078e00ff */
[-C--:B--2---:R-:W-:Y:S02]  /*435e0*/  IADD3 R12, P4, R12, R28.reuse, RZ ;  /* 0x0000001c0c0c7210 */ /* 0x084fe40007f9e0ff */
[-C--:B------:R-:W-:Y:S02]  /*435f0*/  IADD3 R11, P5, R11, R28.reuse, RZ ;  /* 0x0000001c0b0b7210 */ /* 0x080fe40007fbe0ff */
[-C--:B------:R-:W-:Y:S02]  /*43600*/  IADD3 R20, P6, R20, R28.reuse, RZ ;  /* 0x0000001c14147210 */ /* 0x080fe40007fde0ff */
[-C--:B------:R-:W-:Y:S01]  /*43610*/  IADD3 R22, P1, R22, R28.reuse, RZ ;  /* 0x0000001c16167210 */ /* 0x080fe20007f3e0ff */
[----:B------:R-:W-:Y:S04]  /*43620*/  STL [R1+0x146c], R12 ;  /* 0x00146c0c01007387 */ /* 0x000fe80000100800 */
[----:B------:R-:W-:Y:S04]  /*43630*/  STL [R1+0x1490], R3 ;  /* 0x0014900301007387 */ /* 0x000fe80000100800 */
[----:B------:R-:W-:Y:S04]  /*43640*/  STL [R1+0x1464], R11 ;  /* 0x0014640b01007387 */ /* 0x000fe80000100800 */
[----:B------:R-:W-:Y:S01]  /*43650*/  STL [R1+0x1488], R10 ;  /* 0x0014880a01007387 */ /* 0x000fe20000100800 */
[----:B------:R-:W-:-:S03]  /*43660*/  IADD3 R6, P2, R6, R28, RZ ;  /* 0x0000001c06067210 */ /* 0x000fc60007f5e0ff */
[----:B------:R-:W-:Y:S04]  /*43670*/  STL [R1+0x145c], R20 ;  /* 0x00145c1401007387 */ /* 0x000fe80000100800 */
[----:B------:R-:W-:Y:S01]  /*43680*/  STL [R1+0x1480], R21 ;  /* 0x0014801501007387 */ /* 0x000fe20000100800 */
[----:B------:R-:W-:-:S03]  /*43690*/  IADD3 R5, P3, R5, R28, RZ ;  /* 0x0000001c05057210 */ /* 0x000fc60007f7e0ff */
[----:B------:R-:W-:Y:S01]  /*436a0*/  STL [R1+0x1454], R22 ;  /* 0x0014541601007387 */ /* 0x000fe20000100800 */
[----:B------:R-:W-:-:S03]  /*436b0*/  IMAD.X R4, R4, 0x1, R0, P4 ;  /* 0x0000000104047824 */ /* 0x000fc600020e0600 */
        /* <DEDUP_REMOVED lines=21> */
[----:B------:R-:W-:-:S03]  /*43810*/  IMAD.X R24, R24, 0x1, R0, P3 ;  /* 0x0000000118187824 */ /* 0x000fc600018e0600 */
[----:B------:R-:W-:Y:S01]  /*43820*/  STL [R1+0x1424], R27 ;  /* 0x0014241b01007387 */ /* 0x000fe20000100800 */
[----:B------:R-:W-:-:S03]  /*43830*/  IADD3 R13, P3, R13, R28, RZ ;  /* 0x0000001c0d0d7210 */ /* 0x000fc60007f7e0ff */
        /* <DEDUP_REMOVED lines=1318> */
[----:B------:R1:W-:Y:S04]  /*48aa0*/  STL [R1+0xdbc], R15 ;  /* 0x000dbc0f01007387 */ /* 0x0003e80000100800 */
        /* <DEDUP_REMOVED lines=25> */
[----:B--2---:R-:W-:-:S03]  /*48c40*/  IADD3 R2, P3, R2, R28, RZ ;  /* 0x0000001c02027210 */ /* 0x004fc60007f7e0ff */
[----:B------:R-:W2:Y:S04]  /*48c50*/  LDL.LU R28, [R1+0xdd8] ;  /* 0x000dd800011c7983 */ /* 0x000ea80000300800 */
[----:B-1----:R-:W4:Y:S04]  /*48c60*/  LDL.LU R15, [R1+0x1820] ;  /* 0x00182000010f7983 */ /* 0x002f280000300800 */
[----:B0-----:R-:W4:Y:S04]  /*48c70*/  LDL.LU R29, [R1+0x1930] ;  /* 0x00193000011d7983 */ /* 0x001f280000300800 */
        /* <DEDUP_REMOVED lines=40> */
[----:B------:R-:W-:-:S03]  /*48f00*/  IADD3 R16, P6, R16, UR7, RZ ;  /* 0x0000000710107c10 */ /* 0x000fc6000ffde0ff */
        /* <DEDUP_REMOVED lines=12> */
[----:B------:R-:W-:Y:S04]  /*48fd0*/  STL [R1+0x1568], R18 ;  /* 0x0015681201007387 */ /* 0x000fe80000100800 */
[----:B------:R-:W-:Y:S01]  /*48fe0*/  STL [R1+0xd88], R19 ;  /* 0x000d881301007387 */ /* 0x000fe20000100800 */
[----:B------:R-:W-:-:S03]  /*48ff0*/  IMAD.X R24, R24, 0x1, R0, P4 ;  /* 0x0000000118187824 */ /* 0x000fc600020e0600 */
[----:B------:R-:W-:Y:S01]  /*49000*/  STL [R1+0x182c], R27 ;  /* 0x00182c1b01007387 */ /* 0x000fe20000100800 */
[----:B------:R-:W-:-:S03]  /*49010*/  IADD3 R13, P4, R13, UR7, RZ ;  /* 0x000000070d0d7c10 */ /* 0x000fc6000ff9e0ff */
[----:B------:R-:W-:Y:S01]  /*49020*/  STL [R1+0xd80], R26 ;  /* 0x000d801a01007387 */ /* 0x000fe20000100800 */
[----:B------:R-:W-:-:S03]  /*49030*/  IMAD.X R14, R14, 0x1, R0, P5 ;  /* 0x000000010e0e7824 */ /* 0x000fc600028e0600 */
[----:B------:R-:W-:Y:S04]  /*49040*/  STL [R1+0x1828], R25 ;  /* 0x0018281901007387 */ /* 0x000fe80000100800 */
[----:B------:R0:W-:Y:S04]  /*49050*/  STL [R1+0x199c], R0 ;  /* 0x00199c0001007387 */ /* 0x0001e80000100800 */
[----:B------:R-:W-:Y:S04]  /*49060*/  STL [R1+0xd78], R24 ;  /* 0x000d781801007387 */ /* 0x000fe80000100800 */
[----:B------:R-:W-:Y:S04]  /*49070*/  STL [R1+0x1824], R13 ;  /* 0x0018240d01007387 */ /* 0x000fe80000100800 */
[----:B------:R-:W-:Y:S04]  /*49080*/  STL [R1+0xd70], R14 ;  /* 0x000d700e01007387 */ /* 0x000fe80000100800 */
[----:B0-----:R-:W2:Y:S01]  /*49090*/  LDL.LU R0, [R1+0x1564] ;  /* 0x0015640001007983 */ /* 0x001ea20000300800 */
[----:B------:R-:W-:-:S02]  /*490a0*/  IADD3 R15, P5, R15, UR7, RZ ;  /* 0x000000070f0f7c10 */ /* 0x000fc4000ffbe0ff */
[----:B------:R-:W-:-:S03]  /*490b0*/  IADD3.X R29, R29, UR6, RZ, P6, !PT ;  /* 0x000000061d1d7c10 */ /* 0x000fc6000b7fe4ff */
[----:B------:R-:W-:Y:S04]  /*490c0*/  STL [R1+0x1820], R15 ;  /* 0x0018200f01007387 */ /* 0x000fe80000100800 */
[----:B--2---:R0:W-:Y:S04]  /*490d0*/  STL [R1+0x19d8], R0 ;  /* 0x0019d80001007387 */ /* 0x0041e80000100800 */
[----:B------:R-:W-:Y:S04]  /*490e0*/  STL [R1+0x1930], R29 ;  /* 0x0019301d01007387 */ /* 0x000fe80000100800 */
[----:B0-----:R-:W2:Y:S01]  /*490f0*/  LDL.LU R0, [R1+0x1818] ;  /* 0x0018180001007983 */ /* 0x001ea20000300800 */
[----:B------:R-:W-:-:S05]  /*49100*/  IADD3 R2, P6, R2, UR7, RZ ;  /* 0x0000000702027c10 */ /* 0x000fca000ffde0ff */
[----:B------:R-:W-:Y:S04]  /*49110*/  STL [R1+0x181c], R2 ;  /* 0x00181c0201007387 */ /* 0x000fe80000100800 */
[----:B--2---:R0:W-:Y:S04]  /*49120*/  STL [R1+0x19dc], R0 ;  /* 0x0019dc0001007387 */ /* 0x0041e80000100800 */
[----:B0-----:R-:W2:Y:S04]  /*49130*/  LDL.LU R0, [R1+0xd6c] ;  /* 0x000d6c0001007983 */ /* 0x001ea80000300800 */
[----:B------:R-:W3:Y:S04]  /*49140*/  LDL.LU R28, [R1+0x1814] ;  /* 0x00181400011c7983 */ /* 0x000ee80000300800 */
[----:B------:R-:W4:Y:S04]  /*49150*/  LDL.LU R12, [R1+0x1560] ;  /* 0x00156000010c7983 */ /* 0x000f280000300800 */
        /* <DEDUP_REMOVED lines=26> */
[----:B--2---:R-:W-:-:S05]  /*49300*/  IADD3.X R0, R0, UR6, RZ, P1, !PT ;  /* 0x0000000600007c10 */ /* 0x004fca0008ffe4ff */
[----:B------:R0:W-:Y:S04]  /*49310*/  STL [R1+0xd6c], R0 ;  /* 0x000d6c0001007387 */ /* 0x0001e80000100800 */
[----:B0-----:R-:W2:Y:S02]  /*49320*/  LDL.LU R0, [R1+0x19dc] ;  /* 0x0019dc0001007983 */ /* 0x001ea40000300800 */
[----:B--2---:R-:W-:-:S05]  /*49330*/  IADD3 R0, P1, R0, UR7, RZ ;  /* 0x0000000700007c10 */ /* 0x004fca000ff3e0ff */
[----:B------:R0:W-:Y:S04]  /*49340*/  STL [R1+0x1818], R0 ;  /* 0x0018180001007387 */ /* 0x0001e80000100800 */
[----:B0-----:R-:W2:Y:S01]  /*49350*/  LDL.LU R0, [R1+0x19d8] ;  /* 0x0019d80001007983 */ /* 0x001ea20000300800 */
[----:B----4-:R-:W-:Y:S02]  /*49360*/  IADD3.X R12, R12, UR6, RZ, P3, !PT ;  /* 0x000000060c0c7c10 */ /* 0x010fe40009ffe4ff */
[----:B---3--:R-:W-:Y:S02]  /*49370*/  IADD3 R3, P3, R3, UR7, RZ ;  /* 0x0000000703037c10 */ /* 0x008fe4000ff7e0ff */
[----:B------:R-:W-:Y:S02]  /*49380*/  IADD3.X R11, R11, UR6, RZ, P4, !PT ;  /* 0x000000060b0b7c10 */ /* 0x000fe4000a7fe4ff */
[----:B------:R-:W-:-:S02]  /*49390*/  IADD3 R10, P4, R10, UR7, RZ ;  /* 0x000000070a0a7c10 */ /* 0x000fc4000ff9e0ff */
[----:B------:R-:W-:Y:S02]  /*493a0*/  IADD3.X R20, R20, UR6, RZ, P5, !PT ;  /* 0x0000000614147c10 */ /* 0x000fe4000affe4ff */
[----:B------:R-:W-:Y:S02]  /*493b0*/  IADD3 R21, P5, R21, UR7, RZ ;  /* 0x0000000715157c10 */ /* 0x000fe4000ffbe0ff */
[----:B------:R-:W-:Y:S02]  /*493c0*/  IADD3.X R22, R22, UR6, RZ, P6, !PT ;  /* 0x0000000616167c10 */ /* 0x000fe4000b7fe4ff */
[----:B------:R-:W-:Y:S02]  /*493d0*/  IADD3 R23, P6, R23, UR7, RZ ;  /* 0x0000000717177c10 */ /* 0x000fe4000ffde0ff */
        /* <DEDUP_REMOVED lines=12> */
[----:B--2---:R-:W-:Y:S02]  /*494a0*/  IADD3.X R0, R0, UR6, RZ, P2, !PT ;  /* 0x0000000600007c10 */ /* 0x004fe400097fe4ff */
[----:B------:R-:W-:-:S03]  /*494b0*/  IADD3 R28, P2, R28, UR7, RZ ;  /* 0x000000071c1c7c10 */ /* 0x000fc6000ff5e0ff */
[----:B------:R0:W-:Y:S04]  /*494c0*/  STL [R1+0x1564], R0 ;  /* 0x0015640001007387 */ /* 0x0001e80000100800 */
[----:B------:R-:W-:Y:S04]  /*494d0*/  STL [R1+0x1814], R28 ;  /* 0x0018141c01007387 */ /* 0x000fe80000100800 */
[----:B------:R-:W-:Y:S04]  /*494e0*/  STL [R1+0x1560], R12 ;  /* 0x0015600c01007387 */ /* 0x000fe80000100800 */
[----:B------:R-:W-:Y:S04]  /*494f0*/  STL [R1+0x180c], R3 ;  /* 0x00180c0301007387 */ /* 0x000fe80000100800 */
[----:B------:R-:W-:Y:S04]  /*49500*/  STL [R1+0x155c], R11 ;  /* 0x00155c0b01007387 */ /* 0x000fe80000100800 */
[----:B------:R-:W-:Y:S04]  /*49510*/  STL [R1+0x1804], R10 ;  /* 0x0018040a01007387 */ /* 0x000fe80000100800 */
[----:B------:R-:W-:Y:S04]  /*49520*/  STL [R1+0x1558], R20 ;  /* 0x0015581401007387 */ /* 0x000fe80000100800 */
[----:B------:R-:W-:Y:S01]  /*49530*/  STL [R1+0x17fc], R21 ;  /* 0x0017fc1501007387 */ /* 0x000fe20000100800 */
[----:B------:R-:W-:-:S03]  /*49540*/  IADD3.X R5, R5, UR6, RZ, P2, !PT ;  /* 0x0000000605057c10 */ /* 0x000fc600097fe4ff */
[----:B------:R-:W-:Y:S01]  /*49550*/  STL [R1+0x1554], R22 ;  /* 0x0015541601007387 */ /* 0x000fe20000100800 */
[----:B------:R-:W-:-:S03]  /*49560*/  IADD3 R4, P2, R4, UR7, RZ ;  /* 0x0000000704047c10 */ /* 0x000fc6000ff5e0ff */
        /* <DEDUP_REMOVED lines=19> */
[----:B0-----:R-:W2:Y:S01]  /*496a0*/  LDL.LU R0, [R1+0x179c] ;  /* 0x00179c0001007983 */ /* 0x001ea20000300800 */
[----:B------:R-:W-:-:S02]  /*496b0*/  IADD3.X R15, R15, UR6, RZ, P3, !PT ;  /* 0x000000060f0f7c10 */ /* 0x000fc40009ffe4ff */
[----:B------:R-:W-:-:S03]  /*496c0*/  IADD3 R29, P3, R29, UR7, RZ ;  /* 0x000000071d1d7c10 */ /* 0x000fc6000ff7e0ff */
[----:B------:R-:W-:Y:S04]  /*496d0*/  STL [R1+0x17d8], R15 ;  /* 0x0017d80f01007387 */ /* 0x000fe80000100800 */
[----:B--2---:R0:W-:Y:S04]  /*496e0*/  STL [R1+0x19d0], R0 ;  /* 0x0019d00001007387 */ /* 0x0041e80000100800 */
[----:B------:R-:W-:Y:S04]  /*496f0*/  STL [R1+0x17ac], R29 ;  /* 0x0017ac1d01007387 */ /* 0x000fe80000100800 */
[----:B0-----:R-:W2:Y:S01]  /*49700*/  LDL.LU R0, [R1+0x17c8] ;  /* 0x0017c80001007983 */ /* 0x001ea20000300800 */
[----:B------:R-:W-:-:S05]  /*49710*/  IADD3.X R2, R2, UR6, RZ, P4, !PT ;  /* 0x0000000602027c10 */ /* 0x000fca000a7fe4ff */
[----:B------:R-:W-:Y:S04]  /*49720*/  STL [R1+0x17d0], R2 ;  /* 0x0017d00201007387 */ /* 0x000fe80000100800 */
        /* <DEDUP_REMOVED lines=30> */
[----:B--2---:R-:W-:-:S05]  /*49910*/  IADD3 R0, P4, R0, UR7, RZ ;  /* 0x0000000700007c10 */ /* 0x004fca000ff9e0ff */
[----:B------:R0:W-:Y:S04]  /*49920*/  STL [R1+0x17a4], R0 ;  /* 0x0017a40001007387 */ /* 0x0001e80000100800 */
[----:B0-----:R-:W2:Y:S02]  /*49930*/  LDL.LU R0, [R1+0x19d4] ;  /* 0x0019d40001007983 */ /* 0x001ea40000300800 */
[----:B--2---:R-:W-:-:S05]  /*49940*/  IADD3.X R0, R0, UR6, RZ, P5, !PT ;  /* 0x0000000600007c10 */ /* 0x004fca000affe4ff */
[----:B------:R0:W-:Y:S04]  /*49950*/  STL [R1+0x17c8], R0 ;  /* 0x0017c80001007387 */ /* 0x0001e80000100800 */
[----:B0-----:R-:W2:Y:S01]  /*49960*/  LDL.LU R0, [R1+0x19d0] ;  /* 0x0019d00001007983 */ /* 0x001ea20000300800 */
[----:B---3--:R-:W-:Y:S02]  /*49970*/  IADD3.X R28, R28, UR6, RZ, P6, !PT ;  /* 0x000000061c1c7c10 */ /* 0x008fe4000b7fe4ff */
[----:B----4-:R-:W-:Y:S02]  /*49980*/  IADD3 R12, P6, R12, UR7, RZ ;  /* 0x000000070c0c7c10 */ /* 0x010fe4000ffde0ff */
        /* <DEDUP_REMOVED lines=19> */
[----:B--2---:R-:W-:-:S05]  /*49ac0*/  IADD3 R0, P5, R0, UR7, RZ ;  /* 0x0000000700007c10 */ /* 0x004fca000ffbe0ff */
[----:B------:R0:W-:Y:S04]  /*49ad0*/  STL [R1+0x179c], R0 ;  /* 0x00179c0001007387 */ /* 0x0001e80000100800 */
        /* <DEDUP_REMOVED lines=567> */
[----:B--2---:R-:W-:-:S05]  /*4be50*/  IADD3 R0, P2, R0, UR7, RZ ;  /* 0x0000000700007c10 */ /* 0x004fca000ff5e0ff */
[----:B------:R0:W-:Y:S04]  /*4be60*/  STL [R1+0x1904], R0 ;  /* 0x0019040001007387 */ /* 0x0001e80000100800 */
[----:B0-----:R0:W5:Y:S04]  /*4be70*/  LDL.LU R0, [R1+0x199c] ;  /* 0x00199c0001007983 */ /* 0x0011680000300800 */
[----:B------:R1:W-:Y:S04]  /*4be80*/  STL [R1+0x18a0], R20 ;  /* 0x0018a01401007387 */ /* 0x0003e80000100800 */
[----:B-1----:R0:W5:Y:S04]  /*4be90*/  LDL.LU R20, [R1+0x1998] ;  /* 0x0019980001147983 */ /* 0x0021680000300800 */
[----:B------:R1:W-:Y:S04]  /*4bea0*/  STL [R1+0x190c], R5 ;  /* 0x00190c0501007387 */ /* 0x0003e80000100800 */
[----:B-1----:R-:W2:Y:S04]  /*4beb0*/  LDL.LU R5, [R1+0x1994] ;  /* 0x0019940001057983 */ /* 0x002ea80000300800 */
[----:B------:R1:W-:Y:S04]  /*4bec0*/  STL [R1+0x18a8], R4 ;  /* 0x0018a80401007387 */ /* 0x0003e80000100800 */
[----:B-1----:R-:W3:Y:S04]  /*4bed0*/  LDL.LU R4, [R1+0x1990] ;  /* 0x0019900001047983 */ /* 0x002ee80000300800 */
[----:B------:R1:W-:Y:S04]  /*4bee0*/  STL [R1+0x1914], R9 ;  /* 0x0019140901007387 */ /* 0x0003e80000100800 */
[----:B-1----:R-:W4:Y:S04]  /*4bef0*/  LDL.LU R9, [R1+0x198c] ;  /* 0x00198c0001097983 */ /* 0x002f280000300800 */
[----:B------:R1:W-:Y:S04]  /*4bf00*/  STL [R1+0x18b0], R8 ;  /* 0x0018b00801007387 */ /* 0x0003e80000100800 */
[----:B-1----:R-:W2:Y:S04]  /*4bf10*/  LDL.LU R8, [R1+0x1988] ;  /* 0x0019880001087983 */ /* 0x002ea80000300800 */
[----:B------:R1:W-:Y:S01]  /*4bf20*/  STL [R1+0x191c], R24 ;  /* 0x00191c1801007387 */ /* 0x0003e20000100800 */
[----:B------:R-:W-:-:S02]  /*4bf30*/  IADD3.X R27, R27, UR6, RZ, P1, !PT ;  /* 0x000000061b1b7c10 */ /* 0x000fc40008ffe4ff */
[----:B------:R-:W-:Y:S02]  /*4bf40*/  IADD3 R29, P1, R29, UR7, RZ ;  /* 0x000000071d1d7c10 */ /* 0x000fe4000ff3e0ff */
[----:B------:R-:W-:Y:S02]  /*4bf50*/  IADD3.X R28, R28, UR6, RZ, P2, !PT ;  /* 0x000000061c1c7c10 */ /* 0x000fe400097fe4ff */
[----:B------:R-:W-:Y:S01]  /*4bf60*/  IADD3 R2, P2, R2, UR7, RZ ;  /* 0x0000000702027c10 */ /* 0x000fe2000ff5e0ff */
[----:B-1----:R0:W5:Y:S04]  /*4bf70*/  LDL.LU R24, [R1+0x1984] ;  /* 0x0019840001187983 */ /* 0x0021680000300800 */
[----:B------:R1:W-:Y:S01]  /*4bf80*/  STL [R1+0x18b8], R25 ;  /* 0x0018b81901007387 */ /* 0x0003e20000100800 */
[----:B------:R-:W-:-:S02]  /*4bf90*/  IADD3.X R12, R12, UR6, RZ, P3, !PT ;  /* 0x000000060c0c7c10 */ /* 0x000fc40009ffe4ff */
[----:B------:R-:W-:Y:S02]  /*4bfa0*/  IADD3 R3, P3, R3, UR7, RZ ;  /* 0x0000000703037c10 */ /* 0x000fe4000ff7e0ff */
[----:B------:R-:W-:Y:S01]  /*4bfb0*/  IADD3.X R11, R11, UR6, RZ, P4, !PT ;  /* 0x000000060b0b7c10 */ /* 0x000fe2000a7fe4ff */
[----:B-1----:R0:W5:Y:S04]  /*4bfc0*/  LDL.LU R25, [R1+0x1980] ;  /* 0x0019800001197983 */ /* 0x0021680000300800 */
[----:B------:R1:W-:Y:S01]  /*4bfd0*/  STL [R1+0x1924], R26 ;  /* 0x0019241a01007387 */ /* 0x0003e20000100800 */
[----:B------:R-:W-:Y:S02]  /*4bfe0*/  IADD3 R10, P4, R10, UR7, RZ ;  /* 0x000000070a0a7c10 */ /* 0x000fe4000ff9e0ff */
[----:B------:R-:W-:-:S02]  /*4bff0*/  IADD3.X R21, R21, UR6, RZ, P5, !PT ;  /* 0x0000000615157c10 */ /* 0x000fc4000affe4ff */
[----:B------:R-:W-:Y:S01]  /*4c000*/  IADD3 R22, P5, R22, UR7, RZ ;  /* 0x0000000716167c10 */ /* 0x000fe2000ffbe0ff */
[----:B-1----:R0:W5:Y:S04]  /*4c010*/  LDL.LU R26, [R1+0x197c] ;  /* 0x00197c00011a7983 */ /* 0x0021680000300800 */
[----:B------:R1:W-:Y:S01]  /*4c020*/  STL [R1+0x18c0], R27 ;  /* 0x0018c01b01007387 */ /* 0x0003e20000100800 */
[----:B------:R-:W-:Y:S02]  /*4c030*/  IADD3.X R23, R23, UR6, RZ, P6, !PT ;  /* 0x0000000617177c10 */ /* 0x000fe4000b7fe4ff */
[----:B------:R-:W-:Y:S01]  /*4c040*/  IADD3 R6, P6, R6, UR7, RZ ;  /* 0x0000000706067c10 */ /* 0x000fe2000ffde0ff */
[----:B-1----:R0:W5:Y:S04]  /*4c050*/  LDL.LU R27, [R1+0x1978] ;  /* 0x00197800011b7983 */ /* 0x0021680000300800 */
[----:B------:R1:W-:Y:S01]  /*4c060*/  STL [R1+0x1928], R29 ;  /* 0x0019281d01007387 */ /* 0x0003e20000100800 */
[----:B------:R-:W-:-:S02]  /*4c070*/  IADD3.X R7, R7, UR6, RZ, P1, !PT ;  /* 0x0000000607077c10 */ /* 0x000fc40008ffe4ff */
[----:B------:R-:W-:Y:S01]  /*4c080*/  IADD3 R16, P1, R16, UR7, RZ ;  /* 0x0000000710107c10 */ /* 0x000fe2000ff3e0ff */
[----:B-1----:R0:W5:Y:S04]  /*4c090*/  LDL.LU R29, [R1+0x1974] ;  /* 0x00197400011d7983 */ /* 0x0021680000300800 */
[----:B------:R-:W-:Y:S04]  /*4c0a0*/  STL [R1+0x18c8], R28 ;  /* 0x0018c81c01007387 */ /* 0x000fe80000100800 */
[----:B------:R1:W-:Y:S04]  /*4c0b0*/  STL [R1+0x192c], R2 ;  /* 0x00192c0201007387 */ /* 0x0003e80000100800 */
[----:B------:R-:W-:Y:S04]  /*4c0c0*/  STL [R1+0x18d0], R12 ;  /* 0x0018d00c01007387 */ /* 0x000fe80000100800 */
[----:B------:R-:W-:Y:S04]  /*4c0d0*/  STL [R1+0x1944], R3 ;  /* 0x0019440301007387 */ /* 0x000fe80000100800 */
[----:B------:R-:W-:Y:S04]  /*4c0e0*/  STL [R1+0x18d8], R11 ;  /* 0x0018d80b01007387 */ /* 0x000fe80000100800 */
[----:B------:R-:W-:Y:S04]  /*4c0f0*/  STL [R1+0x1940], R10 ;  /* 0x0019400a01007387 */ /* 0x000fe80000100800 */
[----:B------:R-:W-:Y:S01]  /*4c100*/  STL [R1+0x18e0], R21 ;  /* 0x0018e01501007387 */ /* 0x000fe20000100800 */
[----:B------:R-:W-:-:S02]  /*4c110*/  IADD3.X R17, R17, UR6, RZ, P2, !PT ;  /* 0x0000000611117c10 */ /* 0x000fc400097fe4ff */
[----:B------:R-:W-:Y:S02]  /*4c120*/  IADD3.X R18, R18, UR6, RZ, P3, !PT ;  /* 0x0000000612127c10 */ /* 0x000fe40009ffe4ff */
[----:B------:R-:W-:Y:S02]  /*4c130*/  IADD3.X R19, R19, UR6, RZ, P4, !PT ;  /* 0x0000000613137c10 */ /* 0x000fe4000a7fe4ff */
[----:B------:R-:W-:Y:S01]  /*4c140*/  IADD3.X R13, R13, UR6, RZ, P5, !PT ;  /* 0x000000060d0d7c10 */ /* 0x000fe2000affe4ff */
[----:B-1----:R-:W1:Y:S01]  /*4c150*/  S2R R2, SR_TID.X ;  /* 0x0000000000027919 */ /* 0x002e620000002100 */
[----:B------:R-:W-:Y:S04]  /*4c160*/  STL [R1+0x193c], R22 ;  /* 0x00193c1601007387 */ /* 0x000fe80000100800 */
[----:B------:R-:W-:Y:S04]  /*4c170*/  STL [R1+0x18e8], R23 ;  /* 0x0018e81701007387 */ /* 0x000fe80000100800 */
[----:B------:R-:W-:Y:S04]  /*4c180*/  STL [R1+0x1938], R6 ;  /* 0x0019380601007387 */ /* 0x000fe80000100800 */
[----:B------:R3:W-:Y:S01]  /*4c190*/  STL [R1+0x18f0], R7 ;  /* 0x0018f00701007387 */ /* 0x0007e20000100800 */
[----:B------:R-:W0:Y:S03]  /*4c1a0*/  LDC R28, c[0x0][0x238] ;  /* 0x00008e00ff1c7b82 */ /* 0x000e260000000800 */
[----:B------:R0:W-:Y:S01]  /*4c1b0*/  STL [R1+0x1934], R16 ;  /* 0x0019341001007387 */ /* 0x0001e20000100800 */
[----:B------:R-:W-:-:S03]  /*4c1c0*/  IADD3.X R14, R14, UR6, RZ, P6, !PT ;  /* 0x000000060e0e7c10 */ /* 0x000fc6000b7fe4ff */
[----:B------:R0:W-:Y:S04]  /*4c1d0*/  STL [R1+0x18f8], R17 ;  /* 0x0018f81101007387 */ /* 0x0001e80000100800 */
[----:B------:R0:W-:Y:S01]  /*4c1e0*/  STL [R1+0x1900], R18 ;  /* 0x0019001201007387 */ /* 0x0001e20000100800 */
[----:B------:R-:W-:-:S03]  /*4c1f0*/  IADD3.X R15, R15, UR6, RZ, P1, !PT ;  /* 0x000000060f0f7c10 */ /* 0x000fc60008ffe4ff */
[----:B------:R0:W-:Y:S04]  /*4c200*/  STL [R1+0x1908], R19 ;  /* 0x0019081301007387 */ /* 0x0001e80000100800 */
[----:B------:R0:W-:Y:S04]  /*4c210*/  STL [R1+0x1910], R13 ;  /* 0x0019100d01007387 */ /* 0x0001e80000100800 */
[----:B------:R0:W-:Y:S02]  /*4c220*/  STL [R1+0x1918], R14 ;  /* 0x0019180e01007387 */ /* 0x0001e40000100800 */
[----:B0-----:R-:W-:Y:S01]  /*4c230*/  IMAD.SHL.U32 R28, R28, 0x40, RZ ;  /* 0x000000401c1c7824 */ /* 0x001fe200078e00ff */
[----:B-1----:R-:W-:-:S03]  /*4c240*/  LOP3.LUT R2, R2, 0x3f, RZ, 0xc0, !PT ;  /* 0x0000003f02027812 */ /* 0x002fc600078ec0ff */
[----:B------:R-:W-:Y:S02]  /*4c250*/  IMAD.SHL.U32 R28, R28, 0x2, RZ ;  /* 0x000000021c1c7824 */ /* 0x000fe400078e00ff */
[----:B------:R-:W-:Y:S02]  /*4c260*/  IMAD.SHL.U32 R2, R2, 0x2, RZ ;  /* 0x0000000202027824 */ /* 0x000fe400078e00ff */
[----:B---3--:R-:W-:Y:S02]  /*4c270*/  IMAD.MOV.U32 R7, RZ, RZ, R4 ;  /* 0x000000ffff077224 */ /* 0x008fe400078e0004 */
[----:B----4-:R-:W-:-:S05]  /*4c280*/  IMAD.MOV.U32 R4, RZ, RZ, R9 ;  /* 0x000000ffff047224 */ /* 0x010fca00078e0009 */
[----:B--2---:R0:W-:Y:S04]  /*4c290*/  STL.64 [R1+0xd38], R4 ;  /* 0x000d380401007387 */ /* 0x0041e80000100a00 */
[----:B------:R0:W-:Y:S01]  /*4c2a0*/  STL [R1+0x1920], R15 ;  /* 0x0019200f01007387 */ /* 0x0001e20000100800 */
[----:B------:R-:W-:-:S05]  /*4c2b0*/  IMAD.MOV.U32 R6, RZ, RZ, R8 ;  /* 0x000000ffff067224 */ /* 0x000fca00078e0008 */
[----:B------:R0:W-:Y:S01]  /*4c2c0*/  STL.64 [R1+0xd40], R6 ;  /* 0x000d400601007387 */ /* 0x0001e20000100a00 */
[----:B------:R-:W-:Y:S05]  /*4c2d0*/  @P0 BRA `(.L_x_1) ;  /* 0xfffffc7c00340947 */ /* 0x000fea000383ffff */
[----:B------:R-:W2:Y:S04]  /*4c2e0*/  LDL.LU R10, [R1+0x88c] ;  /* 0x00088c00010a7983 */ /* 0x000ea80000300800 */
[----:B------:R-:W2:Y:S04]  /*4c2f0*/  LDL.LU R21, [R1+0x7bc] ;  /* 0x0007bc0001157983 */ /* 0x000ea80000300800 */
[----:B------:R-:W3:Y:S04]  /*4c300*/  LDL.LU R22, [R1+0x7b4] ;  /* 0x0007b40001167983 */ /* 0x000ee80000300800 */
[----:B------:R-:W4:Y:S04]  /*4c310*/  LDL.LU R23, [R1+0xb7c] ;  /* 0x000b7c0001177983 */ /* 0x000f280000300800 */
        /* <DEDUP_REMOVED lines=9> */
[----:B-----5:R-:W-:Y:S04]  /*4c3b0*/  STL [R1+0x1d88], R26 ;  /* 0x001d881a01007387 */ /* 0x020fe80000100800 */
[----:B------:R-:W-:Y:S01]  /*4c3c0*/  STL [R1+0x1d84], R24 ;  /* 0x001d841801007387 */ /* 0x000fe20000100800 */
[----:B--2---:R-:W-:-:S02]  /*4c3d0*/  F2FP.F16.F32.PACK_AB R2, R10, R21 ;  /* 0x000000150a02723e */ /* 0x004fc400000000ff */
[----:B---3--:R-:W-:-:S03]  /*4c3e0*/  F2FP.F16.F32.PACK_AB R0, R20, R22 ;  /* 0x000000161400723e */ /* 0x008fc600000000ff */
[----:B------:R0:W-:Y:S04]  /*4c3f0*/  STL [R1+0x40c], R2 ;  /* 0x00040c0201007387 */ /* 0x0001e80000100800 */
[----:B------:R1:W-:Y:S01]  /*4c400*/  STL [R1+0x408], R0 ;  /* 0x0004080001007387 */ /* 0x0003e20000100800 */
[----:B----4-:R-:W-:-:S05]  /*4c410*/  F2FP.F16.F32.PACK_AB R3, R23, R6 ;  /* 0x000000061703723e */ /* 0x010fca00000000ff */
[----:B------:R2:W-:Y:S01]  /*4c420*/  STL [R1+0x404], R3 ;  /* 0x0004040301007387 */ /* 0x0005e20000100800 */
[----:B0-----:R-:W-:Y:S02]  /*4c430*/  F2FP.F16.F32.PACK_AB R2, R7, R16 ;  /* 0x000000100702723e */ /* 0x001fe400000000ff */
[----:B-1----:R-:W-:-:S03]  /*4c440*/  F2FP.F16.F32.PACK_AB R0, R17, R27 ;  /* 0x0000001b1100723e */ /* 0x002fc600000000ff */
[----:B------:R0:W-:Y:S01]  /*4c450*/  STL [R1+0x400], R2 ;  /* 0x0004000201007387 */ /* 0x0001e20000100800 */
[----:B--2---:R-:W-:-:S03]  /*4c460*/  F2FP.F16.F32.PACK_AB R3, R18, R25 ;  /* 0x000000191203723e */ /* 0x004fc600000000ff */
[----:B------:R1:W-:Y:S04]  /*4c470*/  STL [R1+0x41c], R0 ;  /* 0x00041c0001007387 */ /* 0x0003e80000100800 */
[----:B------:R-:W-:Y:S01]  /*4c480*/  STL [R1+0x418], R3 ;  /* 0x0004180301007387 */ /* 0x000fe20000100800 */
[----:B0-----:R-:W-:-:S03]  /*4c490*/  F2FP.F16.F32.PACK_AB R2, R19, R13 ;  /* 0x0000000d1302723e */ /* 0x001fc600000000ff */
[----:B------:R-:W2:Y:S04]  /*4c4a0*/  LDL.LU R26, [R1+0xa70] ;  /* 0x000a7000011a7983 */ /* 0x000ea80000300800 */
[----:B------:R-:W-:Y:S01]  /*4c4b0*/  STL [R1+0x414], R2 ;  /* 0x0004140201007387 */ /* 0x000fe20000100800 */
[----:B-1----:R-:W-:-:S03]  /*4c4c0*/  F2FP.F16.F32.PACK_AB R0, R14, R15 ;  /* 0x0000000f0e00723e */ /* 0x002fc600000000ff */
        /* <DEDUP_REMOVED lines=8> */
[----:B---3--:R0:W-:Y:S04]  /*4c550*/  STL [R1+0x1d8c], R24 ;  /* 0x001d8c1801007387 */ /* 0x0081e80000100800 */
[----:B0-----:R-:W3:Y:S04]  /*4c560*/  LDL.LU R24, [R1+0xb70] ;  /* 0x000b700001187983 */ /* 0x001ee80000300800 */
[----:B---3--:R0:W-:Y:S04]  /*4c570*/  STL [R1+0x1d94], R24 ;  /* 0x001d941801007387 */ /* 0x0081e80000100800 */
[----:B0-----:R-:W3:Y:S04]  /*4c580*/  LDL.LU R24, [R1+0xb78] ;  /* 0x000b780001187983 */ /* 0x001ee80000300800 */
[----:B---3--:R0:W-:Y:S04]  /*4c590*/  STL [R1+0x1d9c], R24 ;  /* 0x001d9c1801007387 */ /* 0x0081e80000100800 */
[----:B0-----:R-:W3:Y:S04]  /*4c5a0*/  LDL.LU R24, [R1+0x880] ;  /* 0x0008800001187983 */ /* 0x001ee80000300800 */
[----:B---3--:R0:W-:Y:S04]  /*4c5b0*/  STL [R1+0x1da4], R24 ;  /* 0x001da41801007387 */ /* 0x0081e80000100800 */
        /* <DEDUP_REMOVED lines=28> */
[----:B------:R-:W4:Y:S04]  /*4c780*/  LDL.LU R27, [R1+0xb80] ;  /* 0x000b8000011b7983 */ /* 0x000f280000300800 */
[----:B----4-:R0:W-:Y:S04]  /*4c790*/  STL [R1+0x1d2c], R27 ;  /* 0x001d2c1b01007387 */ /* 0x0101e80000100800 */
[----:B0-----:R-:W4:Y:S04]  /*4c7a0*/  LDL.LU R27, [R1+0x898] ;  /* 0x00089800011b7983 */ /* 0x001f280000300800 */
        /* <DEDUP_REMOVED lines=17> */
[----:B0-----:R-:W4:Y:S01]  /*4c8c0*/  LDL.LU R27, [R1+0x690] ;  /* 0x00069000011b7983 */ /* 0x001f220000300800 */
[----:B--2---:R-:W-:-:S03]  /*4c8d0*/  F2FP.F16.F32.PACK_AB R26, R24, R26 ;  /* 0x0000001a181a723e */ /* 0x004fc600000000ff */
[----:B----4-:R0:W-:Y:S04]  /*4c8e0*/  STL [R1+0x1d7c], R27 ;  /* 0x001d7c1b01007387 */ /* 0x0101e80000100800 */
        /* <DEDUP_REMOVED lines=27> */
[----:B------:R0:W-:Y:S04]  /*4caa0*/  STL [R1+0x3fc], R26 ;  /* 0x0003fc1a01007387 */ /* 0x0001e80000100800 */
[----:B0-----:R-:W3:Y:S02]  /*4cab0*/  LDL.LU R26, [R1+0x1da0] ;  /* 0x001da000011a7983 */ /* 0x001ee40000300800 */
[----:B---3--:R-:W-:-:S02]  /*4cac0*/  F2FP.F16.F32.PACK_AB R26, R24, R26 ;  /* 0x0000001a181a723e */ /* 0x008fc400000000ff */
        /* <DEDUP_REMOVED lines=14> */
[----:B0-----:R-:W4:Y:S01]  /*4cbb0*/  LDL.LU R26, [R1+0xb88] ;  /* 0x000b8800011a7983 */ /* 0x001f220000300800 */
[----:B---3--:R-:W-:-:S03]  /*4cbc0*/  F2FP.F16.F32.PACK_AB R24, R25, R24 ;  /* 0x000000181918723e */ /* 0x008fc600000000ff */
[----:B------:R-:W2:Y:S04]  /*4cbd0*/  LDL.LU R25, [R1+0x1d80] ;  /* 0x001d800001197983 */ /* 0x000ea80000300800 */
[----:B------:R0:W-:Y:S04]  /*4cbe0*/  STL [R1+0x3e8], R24 ;  /* 0x0003e81801007387 */ /* 0x0001e80000100800 */
[----:B0-----:R-:W3:Y:S01]  /*4cbf0*/  LDL.LU R24, [R1+0x7c0] ;  /* 0x0007c00001187983 */ /* 0x001ee20000300800 */
[----:B--2---:R-:W-:-:S03]  /*4cc00*/  F2FP.F16.F32.PACK_AB R25, R27, R25 ;  /* 0x000000191b19723e */ /* 0x004fc600000000ff */
[----:B------:R-:W2:Y:S04]  /*4cc10*/  LDL.LU R27, [R1+0x1d7c] ;  /* 0x001d7c00011b7983 */ /* 0x000ea80000300800 */
[----:B------:R0:W-:Y:S04]  /*4cc20*/  STL [R1+0x3e4], R25 ;  /* 0x0003e41901007387 */ /* 0x0001e80000100800 */
[----:B0-----:R-:W2:Y:S02]  /*4cc30*/  LDL.LU R25, [R1+0x1d78] ;  /* 0x001d780001197983 */ /* 0x001ea40000300800 */
[----:B--2---:R-:W-:-:S02]  /*4cc40*/  F2FP.F16.F32.PACK_AB R25, R27, R25 ;  /* 0x000000191b19723e */ /* 0x004fc400000000ff */
        /* <DEDUP_REMOVED lines=38> */
[----:B0-----:R-:W3:Y:S02]  /*4ceb0*/  LDL.LU R25, [R1+0x1d28] ;  /* 0x001d280001197983 */ /* 0x001ee40000300800 */
[----:B---3--:R-:W-:-:S02]  /*4cec0*/  F2FP.F16.F32.PACK_AB R24, R25, R24 ;  /* 0x000000181918723e */ /* 0x008fc400000000ff */
[----:B------:R-:W3:Y:S04]  /*4ced0*/  LDL.LU R25, [R1+0x1d24] ;  /* 0x001d240001197983 */ /* 0x000ee80000300800 */
[----:B------:R0:W-:Y:S01]  /*4cee0*/  STL [R1+0x3b8], R24 ;  /* 0x0003b81801007387 */ /* 0x0001e20000100800 */
[----:B----4-:R-:W-:Y:S02]  /*4cef0*/  F2FP.F16.F32.PACK_AB R4, R4, R12 ;  /* 0x0000000c0404723e */ /* 0x010fe400000000ff */
[----:B0-----:R-:W-:Y:S02]  /*4cf00*/  F2FP.F16.F32.PACK_AB R24, R2, R0 ;  /* 0x000000000218723e */ /* 0x001fe400000000ff */
[----:B------:R-:W-:Y:S02]  /*4cf10*/  F2FP.F16.F32.PACK_AB R2, R28, R9 ;  /* 0x000000091c02723e */ /* 0x000fe400000000ff */
[----:B------:R-:W-:-:S02]  /*4cf20*/  F2FP.F16.F32.PACK_AB R0, R5, R8 ;  /* 0x000000080500723e */ /* 0x000fc400000000ff */
[----:B---3--:R-:W-:Y:S02]  /*4cf30*/  F2FP.F16.F32.PACK_AB R26, R26, R25 ;  /* 0x000000191a1a723e */ /* 0x008fe400000000ff */
[----:B--2---:R-:W-:-:S03]  /*4cf40*/  F2FP.F16.F32.PACK_AB R25, R27, R29 ;  /* 0x0000001d1b19723e */ /* 0x004fc600000000ff */
[----:B------:R-:W-:Y:S04]  /*4cf50*/  STL [R1+0x3b4], R26 ;  /* 0x0003b41a01007387 */ /* 0x000fe80000100800 */
[----:B------:R-:W-:Y:S04]  /*4cf60*/  STL [R1+0x3b0], R25 ;  /* 0x0003b01901007387 */ /* 0x000fe80000100800 */
[----:B------:R-:W-:Y:S04]  /*4cf70*/  STL [R1+0x3ac], R24 ;  /* 0x0003ac1801007387 */ /* 0x000fe80000100800 */
[----:B------:R0:W-:Y:S04]  /*4cf80*/  STL [R1+0x3a8], R2 ;  /* 0x0003a80201007387 */ /* 0x0001e80000100800 */
[----:B------:R1:W-:Y:S01]  /*4cf90*/  STL [R1+0x3a4], R0 ;  /* 0x0003a40001007387 */ /* 0x0003e20000100800 */
[----:B0-----:R-:W-:-:S02]  /*4cfa0*/  F2FP.F16.F32.PACK_AB R2, R3, R11 ;  /* 0x0000000b0302723e */ /* 0x001fc400000000ff */
[----:B------:R-:W-:Y:S02]  /*4cfb0*/  F2FP.F16.F32.PACK_AB R3, R21, R22 ;  /* 0x000000161503723e */ /* 0x000fe400000000ff */
[----:B-1----:R-:W-:Y:S01]  /*4cfc0*/  F2FP.F16.F32.PACK_AB R0, R10, R20 ;  /* 0x000000140a00723e */ /* 0x002fe200000000ff */
[----:B------:R-:W-:Y:S04]  /*4cfd0*/  STL [R1+0x3a0], R4 ;  /* 0x0003a00401007387 */ /* 0x000fe80000100800 */
[----:B------:R0:W-:Y:S04]  /*4cfe0*/  STL [R1+0x38c], R2 ;  /* 0x00038c0201007387 */ /* 0x0001e80000100800 */
[----:B------:R1:W-:Y:S04]  /*4cff0*/  STL [R1+0x388], R0 ;  /* 0x0003880001007387 */ /* 0x0003e80000100800 */
[----:B------:R2:W-:Y:S01]  /*4d000*/  STL [R1+0x384], R3 ;  /* 0x0003840301007387 */ /* 0x0005e20000100800 */
[----:B0-----:R-:W-:-:S02]  /*4d010*/  F2FP.F16.F32.PACK_AB R2, R23, R6 ;  /* 0x000000061702723e */ /* 0x001fc400000000ff */
[----:B-1----:R-:W-:-:S03]  /*4d020*/  F2FP.F16.F32.PACK_AB R0, R7, R16 ;  /* 0x000000100700723e */ /* 0x002fc600000000ff */
[----:B------:R0:W-:Y:S01]  /*4d030*/  STL [R1+0x380], R2 ;  /* 0x0003800201007387 */ /* 0x0001e20000100800 */
[----:B--2---:R-:W-:-:S03]  /*4d040*/  F2FP.F16.F32.PACK_AB R3, R17, R18 ;  /* 0x000000121103723e */ /* 0x004fc600000000ff */
[----:B------:R1:W-:Y:S04]  /*4d050*/  STL [R1+0x39c], R0 ;  /* 0x00039c0001007387 */ /* 0x0003e80000100800 */
[----:B------:R-:W-:Y:S04]  /*4d060*/  STL [R1+0x398], R3 ;  /* 0x0003980301007387 */ /* 0x000fe80000100800 */
[----:B------:R-:W2:Y:S01]  /*4d070*/  LDL.LU R24, [R1+0x790] ;  /* 0x0007900001187983 */ /* 0x000ea20000300800 */
[----:B0-----:R-:W-:Y:S02]  /*4d080*/  F2FP.F16.F32.PACK_AB R2, R19, R13 ;  /* 0x0000000d1302723e */ /* 0x001fe400000000ff */
[----:B-1----:R-:W-:-:S03]  /*4d090*/  F2FP.F16.F32.PACK_AB R0, R14, R15 ;  /* 0x0000000f0e00723e */ /* 0x002fc600000000ff */
        /* <DEDUP_REMOVED lines=74> */
[----:B------:R-:W4:Y:S04]  /*4d540*/  LDL.LU R27, [R1+0xba0] ;  /* 0x000ba000011b7983 */ /* 0x000f280000300800 */
[----:B------:R-:W4:Y:S04]  /*4d550*/  LDL.LU R29, [R1+0xaa0] ;  /* 0x000aa000011d7983 */ /* 0x000f280000300800 */
        /* <DEDUP_REMOVED lines=94> */
[----:B------:R0:W-:Y:S01]  /*4db40*/  STL [R1+0x338], R24 ;  /* 0x0003381801007387 */ /* 0x0001e20000100800 */
[----:B---3--:R-:W-:Y:S02]  /*4db50*/  F2FP.F16.F32.PACK_AB R4, R4, R12 ;  /* 0x0000000c0404723e */ /* 0x008fe400000000ff */
[----:B0-----:R-:W-:Y:S02]  /*4db60*/  F2FP.F16.F32.PACK_AB R24, R2, R0 ;  /* 0x000000000218723e */ /* 0x001fe400000000ff */
[----:B----4-:R-:W-:Y:S02]  /*4db70*/  F2FP.F16.F32.PACK_AB R2, R28, R9 ;  /* 0x000000091c02723e */ /* 0x010fe400000000ff */
[----:B------:R-:W-:-:S02]  /*4db80*/  F2FP.F16.F32.PACK_AB R0, R5, R8 ;  /* 0x000000080500723e */ /* 0x000fc400000000ff */
[----:B--2---:R-:W-:Y:S02]  /*4db90*/  F2FP.F16.F32.PACK_AB R26, R26, R25 ;  /* 0x000000191a1a723e */ /* 0x004fe400000000ff */
[----:B------:R-:W-:-:S03]  /*4dba0*/  F2FP.F16.F32.PACK_AB R25, R27, R29 ;  /* 0x0000001d1b19723e */ /* 0x000fc600000000ff */
        /* <DEDUP_REMOVED lines=478> */
[----:B------:R-:W2:Y:S04]  /*4f990*/  LDL.LU R17, [R1+0x630] ;  /* 0x0006300001117983 */ /* 0x000ea80000300800 */
[----:B------:R-:W2:Y:S04]  /*4f9a0*/  LDL.LU R18, [R1+0x240] ;  /* 0x0002400001127983 */ /* 0x000ea80000300800 */
[----:B------:R-:W2:Y:S04]  /*4f9b0*/  LDL.LU R19, [R1+0xa08] ;  /* 0x000a080001137983 */ /* 0x000ea80000300800 */
[----:B------:R-:W2:Y:S04]  /*4f9c0*/  LDL.LU R13, [R1+0x978] ;  /* 0x00097800010d7983 */ /* 0x000ea80000300800 */
[----:B------:R-:W2:Y:S04]  /*4f9d0*/  LDL.LU R14, [R1+0xa00] ;  /* 0x000a0000010e7983 */ /* 0x000ea80000300800 */
[----:B------:R-:W2:Y:S04]  /*4f9e0*/  LDL.LU R15, [R1+0x970] ;  /* 0x00097000010f7983 */ /* 0x000ea80000300800 */
        /* <DEDUP_REMOVED lines=34> */
[----:B0-----:R-:W2:Y:S01]  /*4fc10*/  LDL.LU R27, [R1+0xc1c] ;  /* 0x000c1c00011b7983 */ /* 0x001ea20000300800 */
[----:B---3--:R-:W-:-:S03]  /*4fc20*/  F2FP.F16.F32.PACK_AB R26, R25, R26 ;  /* 0x0000001a191a723e */ /* 0x008fc600000000ff */
[----:B------:R-:W3:Y:S01]  /*4fc30*/  LDL.LU R25, [R1+0x1b38] ;  /* 0x001b380001197983 */ /* 0x000ee20000300800 */
[----:B----4-:R-:W-:Y:S02]  /*4fc40*/  F2FP.F16.F32.PACK_AB R24, R24, R29 ;  /* 0x0000001d1818723e */ /* 0x010fe400000000ff */
[----:B------:R-:W-:Y:S01]  /*4fc50*/  F2FP.F16.F32.PACK_AB R0, R2, R0 ;  /* 0x000000000200723e */ /* 0x000fe200000000ff */
[----:B------:R-:W-:Y:S01]  /*4fc60*/  STL [R1+0x1978], R26 ;  /* 0x0019781a01007387 */ /* 0x000fe20000100800 */
[----:B------:R-:W-:Y:S02]  /*4fc70*/  F2FP.F16.F32.PACK_AB R9, R28, R9 ;  /* 0x000000091c09723e */ /* 0x000fe400000000ff */
[----:B------:R-:W-:Y:S02]  /*4fc80*/  F2FP.F16.F32.PACK_AB R2, R5, R8 ;  /* 0x000000080502723e */ /* 0x000fe400000000ff */
[----:B------:R-:W-:Y:S02]  /*4fc90*/  F2FP.F16.F32.PACK_AB R23, R3, R23 ;  /* 0x000000170317723e */ /* 0x000fe400000000ff */
[----:B------:R-:W-:-:S02]  /*4fca0*/  F2FP.F16.F32.PACK_AB R22, R11, R22 ;  /* 0x000000160b16723e */ /* 0x000fc400000000ff */
[----:B------:R-:W-:Y:S02]  /*4fcb0*/  F2FP.F16.F32.PACK_AB R21, R10, R21 ;  /* 0x000000150a15723e */ /* 0x000fe400000000ff */
[----:B------:R-:W-:Y:S02]  /*4fcc0*/  F2FP.F16.F32.PACK_AB R20, R20, R6 ;  /* 0x000000061414723e */ /* 0x000fe400000000ff */
[----:B--2---:R-:W-:Y:S02]  /*4fcd0*/  F2FP.F16.F32.PACK_AB R3, R17, R18 ;  /* 0x000000121103723e */ /* 0x004fe400000000ff */
[----:B---3--:R-:W-:-:S05]  /*4fce0*/  F2FP.F16.F32.PACK_AB R25, R27, R25 ;  /* 0x000000191b19723e */ /* 0x008fca00000000ff */
[----:B------:R-:W-:Y:S04]  /*4fcf0*/  STL [R1+0x197c], R25 ;  /* 0x00197c1901007387 */ /* 0x000fe80000100800 */
[----:B------:R-:W-:Y:S04]  /*4fd00*/  STL [R1+0x1980], R24 ;  /* 0x0019801801007387 */ /* 0x000fe80000100800 */
[----:B------:R0:W-:Y:S04]  /*4fd10*/  STL [R1+0x16c], R0 ;  /* 0x00016c0001007387 */ /* 0x0001e80000100800 */
[----:B------:R-:W-:Y:S01]  /*4fd20*/  STL [R1+0x168], R9 ;  /* 0x0001680901007387 */ /* 0x000fe20000100800 */
[----:B0-----:R-:W-:-:S03]  /*4fd30*/  F2FP.F16.F32.PACK_AB R0, R4, R12 ;  /* 0x0000000c0400723e */ /* 0x001fc600000000ff */
[----:B------:R-:W-:Y:S04]  /*4fd40*/  STL [R1+0x164], R2 ;  /* 0x0001640201007387 */ /* 0x000fe80000100800 */
[----:B------:R-:W-:Y:S04]  /*4fd50*/  STL [R1+0x1984], R23 ;  /* 0x0019841701007387 */ /* 0x000fe80000100800 */
[----:B------:R0:W-:Y:S04]  /*4fd60*/  STL [R1+0x160], R0 ;  /* 0x0001600001007387 */ /* 0x0001e80000100800 */
[----:B------:R-:W-:Y:S01]  /*4fd70*/  STL [R1+0x1988], R22 ;  /* 0x0019881601007387 */ /* 0x000fe20000100800 */
[----:B0-----:R-:W-:-:S03]  /*4fd80*/  F2FP.F16.F32.PACK_AB R0, R7, R16 ;  /* 0x000000100700723e */ /* 0x001fc600000000ff */
[----:B------:R-:W-:Y:S04]  /*4fd90*/  STL [R1+0x198c], R21 ;  /* 0x00198c1501007387 */ /* 0x000fe80000100800 */
[----:B------:R0:W-:Y:S04]  /*4fda0*/  STL [R1+0x1990], R20 ;  /* 0x0019901401007387 */ /* 0x0001e80000100800 */
[----:B------:R1:W-:Y:S04]  /*4fdb0*/  STL [R1+0x4c], R0 ;  /* 0x00004c0001007387 */ /* 0x0003e80000100800 */
[----:B------:R-:W-:Y:S04]  /*4fdc0*/  STL [R1+0x48], R3 ;  /* 0x0000480301007387 */ /* 0x000fe80000100800 */
[----:B0-----:R-:W2:Y:S01]  /*4fdd0*/  LDL.LU R20, [R1+0x714] ;  /* 0x0007140001147983 */ /* 0x001ea20000300800 */
[----:B------:R-:W-:-:S02]  /*4fde0*/  F2FP.F16.F32.PACK_AB R2, R19, R13 ;  /* 0x0000000d1302723e */ /* 0x000fc400000000ff */
        /* <DEDUP_REMOVED lines=173> */
[----:B----4-:R-:W-:Y:S02]  /*508c0*/  F2FP.F16.F32.PACK_AB R9, R28, R9 ;  /* 0x000000091c09723e */ /* 0x010fe400000000ff */
[----:B------:R-:W-:Y:S02]  /*508d0*/  F2FP.F16.F32.PACK_AB R2, R5, R8 ;  /* 0x000000080502723e */ /* 0x000fe400000000ff */
[----:B------:R-:W-:-:S02]  /*508e0*/  F2FP.F16.F32.PACK_AB R3, R3, R11 ;  /* 0x0000000b0303723e */ /* 0x000fc400000000ff */
[----:B--2---:R-:W-:Y:S02]  /*508f0*/  F2FP.F16.F32.PACK_AB R20, R21, R22 ;  /* 0x000000161514723e */ /* 0x004fe400000000ff */
[----:B------:R-:W-:Y:S02]  /*50900*/  F2FP.F16.F32.PACK_AB R22, R23, R24 ;  /* 0x000000181716723e */ /* 0x000fe400000000ff */
[----:B------:R-:W-:Y:S01]  /*50910*/  F2FP.F16.F32.PACK_AB R21, R25, R26 ;  /* 0x0000001a1915723e */ /* 0x000fe200000000ff */
        /* <DEDUP_REMOVED lines=8> */
[----:B------:R0:W-:Y:S04]  /*509a0*/  STL [R1+0xbc], R2 ;  /* 0x0000bc0201007387 */ /* 0x0001e80000100800 */
[----:B------:R1:W-:Y:S04]  /*509b0*/  STL [R1+0xb8], R0 ;  /* 0x0000b80001007387 */ /* 0x0003e80000100800 */
[----:B------:R2:W-:Y:S01]  /*509c0*/  STL [R1+0xb4], R3 ;  /* 0x0000b40301007387 */ /* 0x0005e20000100800 */
[----:B0-----:R-:W-:Y:S02]  /*509d0*/  F2FP.F16.F32.PACK_AB R2, R10, R6 ;  /* 0x000000060a02723e */ /* 0x001fe400000000ff */
        /* <DEDUP_REMOVED lines=187> */
[----:B------:R-:W-:Y:S04]  /*51590*/  STL [R1+0x110], R22 ;  /* 0x0001101601007387 */ /* 0x000fe80000100800 */
[----:B------:R-:W-:Y:S01]  /*515a0*/  STL [R1+0x12c], R21 ;  /* 0x00012c1501007387 */ /* 0x000fe20000100800 */
[----:B0-----:R-:W-:-:S05]  /*515b0*/  F2FP.F16.F32.PACK_AB R20, R27, R29 ;  /* 0x0000001d1b14723e */ /* 0x001fca00000000ff */
[----:B------:R-:W-:Y:S04]  /*515c0*/  STL [R1+0x128], R20 ;  /* 0x0001281401007387 */ /* 0x000fe80000100800 */
[----:B------:R0:W-:Y:S04]  /*515d0*/  STL [R1+0x124], R0 ;  /* 0x0001240001007387 */ /* 0x0001e80000100800 */
[----:B------:R-:W-:Y:S04]  /*515e0*/  STL [R1+0x120], R9 ;  /* 0x0001200901007387 */ /* 0x000fe80000100800 */
[----:B------:R1:W-:Y:S01]  /*515f0*/  STL [R1+0x13c], R2 ;  /* 0x00013c0201007387 */ /* 0x0003e20000100800 */
[----:B0-----:R-:W-:-:S02]  /*51600*/  F2FP.F16.F32.PACK_AB R0, R4, R12 ;  /* 0x0000000c0400723e */ /* 0x001fc400000000ff */
[----:B-1----:R-:W-:-:S03]  /*51610*/  F2FP.F16.F32.PACK_AB R2, R10, R6 ;  /* 0x000000060a02723e */ /* 0x002fc600000000ff */
[----:B------:R0:W-:Y:S04]  /*51620*/  STL [R1+0x138], R0 ;  /* 0x0001380001007387 */ /* 0x0001e80000100800 */
[----:B------:R1:W-:Y:S04]  /*51630*/  STL [R1+0x134], R3 ;  /* 0x0001340301007387 */ /* 0x0003e80000100800 */
[----:B------:R2:W-:Y:S01]  /*51640*/  STL [R1+0x130], R2 ;  /* 0x0001300201007387 */ /* 0x0005e20000100800 */
[----:B0-----:R-:W-:Y:S02]  /*51650*/  F2FP.F16.F32.PACK_AB R0, R7, R16 ;  /* 0x000000100700723e */ /* 0x001fe400000000ff */
[----:B-1----:R-:W-:-:S02]  /*51660*/  F2FP.F16.F32.PACK_AB R3, R17, R18 ;  /* 0x000000121103723e */ /* 0x002fc400000000ff */
[----:B--2---:R-:W-:Y:S01]  /*51670*/  F2FP.F16.F32.PACK_AB R2, R19, R13 ;  /* 0x0000000d1302723e */ /* 0x004fe200000000ff */
[----:B------:R0:W-:Y:S04]  /*51680*/  STL [R1+0x14c], R0 ;  /* 0x00014c0001007387 */ /* 0x0001e80000100800 */
[----:B------:R-:W-:Y:S04]  /*51690*/  STL [R1+0x148], R3 ;  /* 0x0001480301007387 */ /* 0x000fe80000100800 */
[----:B------:R-:W2:Y:S04]  /*516a0*/  LDL.LU R19, [R1+0x6ec] ;  /* 0x0006ec0001137983 */ /* 0x000ea80000300800 */
[----:B------:R-:W-:Y:S04]  /*516b0*/  STL [R1+0x144], R2 ;  /* 0x0001440201007387 */ /* 0x000fe80000100800 */
[----:B------:R-:W3:Y:S01]  /*516c0*/  LDL.LU R18, [R1+0x6e4] ;  /* 0x0006e40001127983 */ /* 0x000ee20000300800 */
[----:B0-----:R-:W-:-:S05]  /*516d0*/  F2FP.F16.F32.PACK_AB R0, R14, R15 ;  /* 0x0000000f0e00723e */ /* 0x001fca00000000ff */
[----:B------:R-:W-:Y:S04]  /*516e0*/  STL [R1+0x140], R0 ;  /* 0x0001400001007387 */ /* 0x000fe80000100800 */
[----:B---3--:R0:W-:Y:S04]  /*516f0*/  STL [R1+0x1a1c], R18 ;  /* 0x001a1c1201007387 */ /* 0x0081e80000100800 */
[----:B0-----:R-:W2:Y:S04]  /*51700*/  LDL.LU R18, [R1+0x9cc] ;  /* 0x0009cc0001127983 */ /* 0x001ea80000300800 */
[----:B------:R-:W3:Y:S04]  /*51710*/  LDL.LU R17, [R1+0xc2c] ;  /* 0x000c2c0001117983 */ /* 0x000ee80000300800 */
[----:B---3--:R0:W-:Y:S04]  /*51720*/  STL [R1+0x1a18], R17 ;  /* 0x001a181101007387 */ /* 0x0081e80000100800 */
[----:B0-----:R-:W3:Y:S04]  /*51730*/  LDL.LU R17, [R1+0x9c4] ;  /* 0x0009c40001117983 */ /* 0x001ee80000300800 */
[----:B------:R-:W4:Y:S04]  /*51740*/  LDL.LU R16, [R1+0xc24] ;  /* 0x000c240001107983 */ /* 0x000f280000300800 */
[----:B----4-:R0:W-:Y:S04]  /*51750*/  STL [R1+0x1a14], R16 ;  /* 0x001a141001007387 */ /* 0x0101e80000100800 */
[----:B0-----:R-:W4:Y:S04]  /*51760*/  LDL.LU R16, [R1+0xc8c] ;  /* 0x000c8c0001107983 */ /* 0x001f280000300800 */
[----:B------:R-:W2:Y:S04]  /*51770*/  LDL.LU R15, [R1+0x52c] ;  /* 0x00052c00010f7983 */ /* 0x000ea80000300800 */
[----:B--2---:R0:W-:Y:S04]  /*51780*/  STL [R1+0x1a10], R15 ;  /* 0x001a100f01007387 */ /* 0x0041e80000100800 */
        /* <DEDUP_REMOVED lines=73> */
[----:B0-----:R-:W3:Y:S01]  /*51c20*/  LDL.LU R21, [R1+0xa24] ;  /* 0x000a240001157983 */ /* 0x001ee20000300800 */
[----:B------:R-:W-:-:S03]  /*51c30*/  F2FP.F16.F32.PACK_AB R19, R18, R19 ;  /* 0x000000131213723e */ /* 0x000fc600000000ff */
        /* <DEDUP_REMOVED lines=13> */
[----:B------:R-:W4:Y:S02]  /*51d10*/  LDL.LU R18, [R1+0x1a1c] ;  /* 0x001a1c0001127983 */ /* 0x000f240000300800 */
[----:B----4-:R-:W-:-:S02]  /*51d20*/  F2FP.F16.F32.PACK_AB R18, R17, R18 ;  /* 0x000000121112723e */ /* 0x010fc400000000ff */
[----:B------:R-:W4:Y:S02]  /*51d30*/  LDL.LU R17, [R1+0x1a18] ;  /* 0x001a180001117983 */ /* 0x000f240000300800 */
[----:B----4-:R-:W-:Y:S02]  /*51d40*/  F2FP.F16.F32.PACK_AB R17, R16, R17 ;  /* 0x000000111011723e */ /* 0x010fe400000000ff */
[----:B------:R-:W4:Y:S02]  /*51d50*/  LDL.LU R16, [R1+0x1a14] ;  /* 0x001a140001107983 */ /* 0x000f240000300800 */
[----:B----4-:R-:W-:Y:S02]  /*51d60*/  F2FP.F16.F32.PACK_AB R16, R15, R16 ;  /* 0x000000100f10723e */ /* 0x010fe400000000ff */
        /* <DEDUP_REMOVED lines=22> */
[----:B------:R-:W2:Y:S02]  /*51ed0*/  LDL.LU R4, [R1+0x19e4] ;  /* 0x0019e40001047983 */ /* 0x000ea40000300800 */
[----:B--2---:R-:W-:Y:S02]  /*51ee0*/  F2FP.F16.F32.PACK_AB R4, R20, R4 ;  /* 0x000000041404723e */ /* 0x004fe400000000ff */
[----:B------:R-:W3:Y:S02]  /*51ef0*/  LDL.LU R20, [R1+0x19e0] ;  /* 0x0019e00001147983 */ /* 0x000ee40000300800 */
[----:B---3--:R-:W-:-:S02]  /*51f00*/  F2FP.F16.F32.PACK_AB R20, R21, R20 ;  /* 0x000000141514723e */ /* 0x008fc400000000ff */
        /* <DEDUP_REMOVED lines=38> */
[----:B------:R-:W-:Y:S02]  /*52170*/  F2FP.F16.F32.PACK_AB R24, R23, R24 ;  /* 0x000000181718723e */ /* 0x000fe400000000ff */
[----:B------:R-:W-:Y:S02]  /*52180*/  F2FP.F16.F32.PACK_AB R26, R25, R26 ;  /* 0x0000001a191a723e */ /* 0x000fe400000000ff */
[----:B------:R-:W-:Y:S02]  /*52190*/  F2FP.F16.F32.PACK_AB R29, R27, R29 ;  /* 0x0000001d1b1d723e */ /* 0x000fe400000000ff */
[----:B------:R-:W-:Y:S01]  /*521a0*/  F2FP.F16.F32.PACK_AB R2, R2, R0 ;  /* 0x000000000202723e */ /* 0x000fe200000000ff */
[----:B0-----:R1:W5:Y:S01]  /*521b0*/  LDL.LU R20, [R1+0x1990] ;  /* 0x0019900001147983 */ /* 0x0013620000300800 */
[----:B------:R-:W-:-:S02]  /*521c0*/  F2FP.F16.F32.PACK_AB R0, R28, R3 ;  /* 0x000000031c00723e */ /* 0x000fc400000000ff */
[----:B--2---:R-:W-:Y:S02]  /*521d0*/  F2FP.F16.F32.PACK_AB R22, R21, R22 ;  /* 0x000000161516723e */ /* 0x004fe400000000ff */
[----:B------:R1:W5:Y:S04]  /*521e0*/  LDL.LU R21, [R1+0x198c] ;  /* 0x00198c0001157983 */ /* 0x0003680000300800 */
[----:B------:R0:W-:Y:S04]  /*521f0*/  STL [R1+0x34], R22 ;  /* 0x0000341601007387 */ /* 0x0001e80000100800 */
[----:B0-----:R1:W5:Y:S04]  /*52200*/  LDL.LU R22, [R1+0x1988] ;  /* 0x0019880001167983 */ /* 0x0013680000300800 */
        /* <DEDUP_REMOVED lines=8> */
[----:B------:R1:W-:Y:S04]  /*52290*/  STL [R1], R0 ;  /* 0x0000000001007387 */ /* 0x0003e80000100800 */
[----:B------:R1:W-:Y:S02]  /*522a0*/  STL [R1+0x4], R2 ;  /* 0x0000040201007387 */ /* 0x0003e40000100800 */
.L_x_0:
[----:B-----5:R-:W2:Y:S01]  /*522b0*/  LDL.LU R3, [R1+0x2c] ;  /* 0x00002c0001037983 */ /* 0x020ea20000300800 */
[----:B------:R-:W3:Y:S01]  /*522c0*/  S2UR UR5, SR_CgaCtaId ;  /* 0x00000000000579c3 */ /* 0x000ee20000008800 */
[----:B------:R-:W-:Y:S01]  /*522d0*/  ULDC.64 UR28, c[0x0][0x228] ;  /* 0x00008a00001c7ab9 */ /* 0x000fe20000000a00 */
[----:B------:R-:W-:Y:S01]  /*522e0*/  UMOV UR4, 0x400 ;  /* 0x0000040000047882 */ /* 0x000fe20000000000 */
[----:B-1----:R-:W4:Y:S01]  /*522f0*/  LDL.LU R29, [R1+0x14] ;  /* 0x00001400011d7983 */ /* 0x002f220000300800 */
[----:B------:R-:W-:Y:S01]  /*52300*/  ULDC.64 UR12, c[0x0][0x220] ;  /* 0x00008800000c7ab9 */ /* 0x000fe20000000a00 */
[----:B------:R-:W-:Y:S01]  /*52310*/  ULDC.64 UR30, c[0x0][0x228] ;  /* 0x00008a00001e7ab9 */ /* 0x000fe20000000a00 */
[----:B------:R-:W-:Y:S01]  /*52320*/  ULDC UR26, c[0x0][0x248] ;  /* 0x00009200001a7ab9 */ /* 0x000fe20000000800 */
[----:B------:R-:W4:Y:S01]  /*52330*/  LDL.LU R28, [R1+0x18] ;  /* 0x00001800011c7983 */ /* 0x000f220000300800 */
[----:B------:R-:W-:Y:S01]  /*52340*/  ULDC.64 UR10, c[0x0][0x228] ;  /* 0x00008a00000a7ab9 */ /* 0x000fe20000000a00 */
[----:B------:R-:W-:Y:S01]  /*52350*/  ULDC.64 UR6, c[0x0][0x228] ;  /* 0x00008a0000067ab9 */ /* 0x000fe20000000a00 */
[----:B------:R-:W-:Y:S01]  /*52360*/  ULDC.64 UR24, c[0x0][0x228] ;  /* 0x00008a0000187ab9 */ /* 0x000fe20000000a00 */
[----:B------:R-:W4:Y:S01]  /*52370*/  LDL.LU R2, [R1+0x1c] ;  /* 0x00001c0001027983 */ /* 0x000f220000300800 */
[----:B------:R-:W-:Y:S01]  /*52380*/  ULDC.64 UR22, c[0x0][0x228] ;  /* 0x00008a0000167ab9 */ /* 0x000fe20000000a00 */
[----:B------:R-:W-:Y:S01]  /*52390*/  ULDC.64 UR20, c[0x0][0x228] ;  /* 0x00008a0000147ab9 */ /* 0x000fe20000000a00 */
[----:B------:R-:W-:Y:S01]  /*523a0*/  ULDC.64 UR18, c[0x0][0x228] ;  /* 0x00008a0000127ab9 */ /* 0x000fe20000000a00 */
[----:B------:R-:W-:Y:S01]  /*523b0*/  STL.64 [R1+0x1a68], R14 ;  /* 0x001a680e01007387 */ /* 0x000fe20000100a00 */
[----:B------:R-:W-:Y:S01]  /*523c0*/  ULDC.64 UR16, c[0x0][0x228] ;  /* 0x00008a0000107ab9 */ /* 0x000fe20000000a00 */
[----:B------:R-:W-:-:S02]  /*523d0*/  ULDC.64 UR14, c[0x0][0x228] ;  /* 0x00008a00000e7ab9 */ /* 0x000fc40000000a00 */
[----:B------:R1:W-:Y:S04]  /*523e0*/  STL.64 [R1+0x1a60], R12 ;  /* 0x001a600c01007387 */ /* 0x0003e80000100a00 */
[----:B-1----:R-:W4:Y:S04]  /*523f0*/  LDL.LU R12, [R1] ;  /* 0x00000000010c7983 */ /* 0x002f280000300800 */
[----:B------:R-:W4:Y:S04]  /*52400*/  LDL.LU R13, [R1+0x4] ;  /* 0x00000400010d7983 */ /* 0x000f280000300800 */
[----:B------:R-:W4:Y:S04]  /*52410*/  LDL.LU R14, [R1+0x8] ;  /* 0x00000800010e7983 */ /* 0x000f280000300800 */
[----:B------:R-:W4:Y:S04]  /*52420*/  LDL.LU R15, [R1+0xc] ;  /* 0x00000c00010f7983 */ /* 0x000f280000300800 */
[----:B------:R-:W4:Y:S04]  /*52430*/  LDL R0, [R1+0xd34] ;  /* 0x000d340001007983 */ /* 0x000f280000100800 */
[----:B------:R-:W-:Y:S04]  /*52440*/  STL.64 [R1+0x1a58], R18 ;  /* 0x001a581201007387 */ /* 0x000fe80000100a00 */
[----:B------:R1:W-:Y:S04]  /*52450*/  STL.64 [R1+0x1a50], R16 ;  /* 0x001a501001007387 */ /* 0x0003e80000100a00 */
[----:B-1----:R-:W4:Y:S04]  /*52460*/  LDL.LU R16, [R1+0x30] ;  /* 0x0000300001107983 */ /* 0x002f280000300800 */
[----:B------:R-:W4:Y:S04]  /*52470*/  LDL.LU R17, [R1+0x34] ;  /* 0x0000340001117983 */ /* 0x000f280000300800 */
[----:B------:R-:W4:Y:S04]  /*52480*/  LDL.LU R18, [R1+0x38] ;  /* 0x0000380001127983 */ /* 0x000f280000300800 */
[----:B------:R-:W4:Y:S04]  /*52490*/  LDL.LU R19, [R1+0x3c] ;  /* 0x00003c0001137983 */ /* 0x000f280000300800 */
[----:B------:R1:W-:Y:S04]  /*524a0*/  STL.64 [R1+0x1a08], R22 ;  /* 0x001a081601007387 */ /* 0x0003e80000100a00 */
[----:B-1----:R-:W4:Y:S04]  /*524b0*/  LDL.LU R23, [R1+0x10] ;  /* 0x0000100001177983 */ /* 0x002f280000300800 */
[----:B------:R-:W-:Y:S04]  /*524c0*/  STL.64 [R1+0x1a00], R20 ;  /* 0x001a001401007387 */ /* 0x000fe80000100a00 */
[----:B------:R-:W-:Y:S04]  /*524d0*/  STL.64 [R1+0x19f8], R26 ;  /* 0x0019f81a01007387 */ /* 0x000fe80000100a00 */
[----:B------:R1:W-:Y:S04]  /*524e0*/  STL.64 [R1+0x19f0], R24 ;  /* 0x0019f01801007387 */ /* 0x0003e80000100a00 */
[----:B-1----:R-:W4:Y:S04]  /*524f0*/  LDL.LU R24, [R1+0x20] ;  /* 0x0000200001187983 */ /* 0x002f280000300800 */
[----:B------:R-:W4:Y:S04]  /*52500*/  LDL.LU R25, [R1+0x24] ;  /* 0x0000240001197983 */ /* 0x000f280000300800 */
[----:B------:R-:W4:Y:S01]  /*52510*/  LDL.LU R26, [R1+0x28] ;  /* 0x00002800011a7983 */ /* 0x000f220000300800 */
[----:B---3--:R-:W-:Y:S01]  /*52520*/  ULEA UR4, UR5, UR4, 0x18 ;  /* 0x0000000405047291 */ /* 0x008fe2000f8ec03f */
[----:B--2---:R-:W-:-:S02]  /*52530*/  IMAD.MOV.U32 R27, RZ, RZ, R3 ;  /* 0x000000ffff1b7224 */ /* 0x004fc400078e0003 */
[----:B------:R-:W1:Y:S01]  /*52540*/  S2R R3, SR_TID.X ;  /* 0x0000000000037919 */ /* 0x000e620000002100 */
[----:B----4-:R-:W-:Y:S02]  /*52550*/  IMAD.MOV.U32 R21, RZ, RZ, R29 ;  /* 0x000000ffff157224 */ /* 0x010fe400078e001d */
[----:B------:R-:W-:Y:S02]  /*52560*/  IMAD.MOV.U32 R22, RZ, RZ, R28 ;  /* 0x000000ffff167224 */ /* 0x000fe400078e001c */
[----:B------:R-:W2:Y:S02]  /*52570*/  S2R R28, SR_TID.X ;  /* 0x00000000001c7919 */ /* 0x000ea40000002100 */
[----:B--2---:R-:W-:Y:S01]  /*52580*/  LOP3.LUT R28, R28, 0x3f, RZ, 0xc0, !PT ;  /* 0x0000003f1c1c7812 */ /* 0x004fe200078ec0ff */
[----:B------:R-:W-:Y:S01]  /*52590*/  VIADD R0, R0, 0x7f ;  /* 0x0000007f00007836 */ /* 0x000fe20000000000 */
[----:B------:R-:W-:Y:S04]  /*525a0*/  BAR.SYNC.DEFER_BLOCKING 0x0 ;  /* 0x0000000000007b1d */ /* 0x000fe80000010000 */
[----:B------:R-:W-:Y:S01]  /*525b0*/  ISETP.GE.AND P1, PT, R0, UR29, PT ;  /* 0x0000001d00007c0c */ /* 0x000fe2000bf26270 */
[----:B-1----:R-:W-:-:S05]  /*525c0*/  IMAD.SHL.U32 R0, R3, 0x20, RZ ;  /* 0x0000002003007824 */ /* 0x002fca00078e00ff */
[----:B------:R-:W-:Y:S01]  /*525d0*/  LOP3.LUT R0, R0, 0x200, RZ, 0xc0, !PT ;  /* 0x0000020000007812 */ /* 0x000fe200078ec0ff */
[----:B------:R-:W-:Y:S02]  /*525e0*/  IMAD.MOV.U32 R20, RZ, RZ, R23 ;  /* 0x000000ffff147224 */ /* 0x000fe400078e0017 */
[----:B------:R-:W-:Y:S02]  /*525f0*/  IMAD.MOV.U32 R23, RZ, RZ, R2 ;  /* 0x000000ffff177224 */ /* 0x000fe400078e0002 */
[C---:B------:R-:W-:Y:S02]  /*52600*/  IMAD.SHL.U32 R2, R3.reuse, 0x10, RZ ;  /* 0x0000001003027824 */ /* 0x040fe400078e00ff */
[----:B------:R-:W-:-:S03]  /*52610*/  IMAD.SHL.U32 R3, R3, 0x8, RZ ;  /* 0x0000000803037824 */ /* 0x000fc600078e00ff */
[----:B------:R-:W-:-:S04]  /*52620*/  LOP3.LUT R2, R2, 0xf0, RZ, 0xc0, !PT ;  /* 0x000000f002027812 */ /* 0x000fc800078ec0ff */
[----:B------:R-:W-:Y:S02]  /*52630*/  IADD3 R0, R0, UR4, R2 ;  /* 0x0000000400007c10 */ /* 0x000fe4000fffe002 */
[----:B------:R-:W-:-:S05]  /*52640*/  LOP3.LUT R2, R3, 0x100, RZ, 0xc0, !PT ;  /* 0x0000010003027812 */ /* 0x000fca00078ec0ff */
[----:B------:R-:W-:Y:S01]  /*52650*/  IMAD.IADD R0, R0, 0x1, R2 ;  /* 0x0000000100007824 */ /* 0x000fe200078e0202 */
[----:B------:R-:W-:Y:S01]  /*52660*/  LEA R2, R28, UR4, 0x4 ;  /* 0x000000041c027c11 */ /* 0x000fe2000f8e20ff */
[----:B------:R-:W-:-:S03]  /*52670*/  ULDC.64 UR4, c[0x0][0x228] ;  /* 0x00008a0000047ab9 */ /* 0x000fc60000000a00 */
[----:B------:R-:W-:Y:S01]  /*52680*/  STSM.16.M88.4 [R0], R12 ;  /* 0x0000000c00007844 */ /* 0x000fe20000000200 */
[----:B------:R-:W-:Y:S06]  /*52690*/  BAR.SYNC.DEFER_BLOCKING 0x0 ;  /* 0x0000000000007b1d */ /* 0x000fec0000010000 */
[----:B------:R-:W1:Y:S02]  /*526a0*/  LDS.128 R12, [R2] ;  /* 0x00000000020c7984 */ /* 0x000e640000000c00 */
[----:B------:R-:W-:Y:S06]  /*526b0*/  BAR.SYNC.DEFER_BLOCKING 0x0 ;  /* 0x0000000000007b1d */ /* 0x000fec0000010000 */
[----:B------:R-:W-:Y:S02]  /*526c0*/  STSM.16.M88.4 [R0], R16 ;  /* 0x0000001000007844 */ /* 0x000fe40000000200 */
[----:B------:R-:W-:Y:S06]  /*526d0*/  BAR.SYNC.DEFER_BLOCKING 0x0 ;  /* 0x0000000000007b1d */ /* 0x000fec0000010000 */
[----:B-1----:R-:W-:Y:S04]  /*526e0*/  STL.64 [R1+0x150], R12 ;  /* 0x0001500c01007387 */ /* 0x002fe80000100a00 */
[----:B------:R1:W-:Y:S04]  /*526f0*/  STL.64 [R1+0x158], R14 ;  /* 0x0001580e01007387 */ /* 0x0003e80000100a00 */
[----:B-1----:R-:W2:Y:S04]  /*52700*/  LDL.LU.64 R14, [R1+0x1a68] ;  /* 0x001a6800010e7983 */ /* 0x002ea80000300a00 */
[----:B------:R-:W2:Y:S04]  /*52710*/  LDL.LU.64 R12, [R1+0x1a60] ;  /* 0x001a6000010c7983 */ /* 0x000ea80000300a00 */
[----:B------:R-:W1:Y:S01]  /*52720*/  LDS.128 R16, [R2] ;  /* 0x0000000002107984 */ /* 0x000e620000000c00 */
[----:B------:R-:W-:Y:S06]  /*52730*/  BAR.SYNC.DEFER_BLOCKING 0x0 ;  /* 0x0000000000007b1d */ /* 0x000fec0000010000 */
[----:B-1----:R-:W-:Y:S04]  /*52740*/  STL.64 [R1+0x30], R16 ;  /* 0x0000301001007387 */ /* 0x002fe80000100a00 */
[----:B------:R1:W-:Y:S04]  /*52750*/  STL.64 [R1+0x38], R18 ;  /* 0x0000381201007387 */ /* 0x0003e80000100a00 */
[----:B-1----:R-:W3:Y:S04]  /*52760*/  LDL.LU.64 R18, [R1+0x1a58] ;  /* 0x001a580001127983 */ /* 0x002ee80000300a00 */
[----:B------:R-:W3:Y:S04]  /*52770*/  LDL.LU.64 R16, [R1+0x1a50] ;  /* 0x001a500001107983 */ /* 0x000ee80000300a00 */
[----:B------:R-:W-:Y:S01]  /*52780*/  STSM.16.M88.4 [R0], R24 ;  /* 0x0000001800007844 */ /* 0x000fe20000000200 */
[----:B------:R-:W-:Y:S06]  /*52790*/  BAR.SYNC.DEFER_BLOCKING 0x0 ;  /* 0x0000000000007b1d */ /* 0x000fec0000010000 */
[----:B------:R-:W1:Y:S02]  /*527a0*/  LDS.128 R24, [R2] ;  /* 0x0000000002187984 */ /* 0x000e640000000c00 */
[----:B------:R-:W-:Y:S06]  /*527b0*/  BAR.SYNC.DEFER_BLOCKING 0x0 ;  /* 0x0000000000007b1d */ /* 0x000fec0000010000 */
[----:B------:R-:W-:Y:S02]  /*527c0*/  STSM.16.M88.4 [R0], R20 ;  /* 0x0000001400007844 */ /* 0x000fe40000000200 */
[----:B------:R-:W-:Y:S06]  /*527d0*/  BAR.SYNC.DEFER_BLOCKING 0x0 ;  /* 0x0000000000007b1d */ /* 0x000fec0000010000 */
[----:B-1----:R1:W-:Y:S04]  /*527e0*/  STL.64 [R1+0x20], R24 ;  /* 0x0000201801007387 */ /* 0x0023e80000100a00 */
[----:B------:R4:W-:Y:S04]  /*527f0*/  STL.64 [R1+0x28], R26 ;  /* 0x0000281a01007387 */ /* 0x0009e80000100a00 */
[----:B-1----:R-:W3:Y:S04]  /*52800*/  LDL.LU R24, [R1+0x140] ;  /* 0x0001400001187983 */ /* 0x002ee80000300800 */
[----:B------:R-:W1:Y:S01]  /*52810*/  LDS.128 R20, [R2] ;  /* 0x0000000002147984 */ /* 0x000e620000000c00 */
[----:B------:R-:W-:Y:S06]  /*52820*/  BAR.SYNC.DEFER_BLOCKING 0x0 ;  /* 0x0000000000007b1d */ /* 0x000fec0000010000 */
[----:B------:R-:W3:Y:S04]  /*52830*/  LDL.LU R25, [R1+0x144] ;  /* 0x0001440001197983 */ /* 0x000ee80000300800 */
[----:B----4-:R-:W4:Y:S04]  /*52840*/  LDL.LU R26, [R1+0x148] ;  /* 0x00014800011a7983 */ /* 0x010f280000300800 */
[----:B------:R-:W4:Y:S04]  /*52850*/  LDL.LU R27, [R1+0x14c] ;  /* 0x00014c00011b7983 */ /* 0x000f280000300800 */
[----:B------:R-:W-:Y:S01]  /*52860*/  STSM.16.M88.4 [R0], R4 ;  /* 0x0000000400007844 */ /* 0x000fe20000000200 */
[----:B------:R-:W-:Y:S06]  /*52870*/  BAR.SYNC.DEFER_BLOCKING 0x0 ;  /* 0x0000000000007b1d */ /* 0x000fec0000010000 */
[----:B-1----:R-:W-:Y:S04]  /*52880*/  STL.64 [R1+0x10], R20 ;  /* 0x0000101401007387 */ /* 0x002fe80000100a00 */
[----:B------:R-:W-:Y:S04]  /*52890*/  STL.64 [R1+0x18], R22 ;  /* 0x0000181601007387 */ /* 0x000fe80000100a00 */
[----:B------:R-:W1:Y:S01]  /*528a0*/  LDS.128 R4, [R2] ;  /* 0x0000000002047984 */ /* 0x000e620000000c00 */
[----:B------:R-:W-:Y:S06]  /*528b0*/  BAR.SYNC.DEFER_BLOCKING 0x0 ;  /* 0x0000000000007b1d */ /* 0x000fec0000010000 */
[----:B------:R-:W-:Y:S02]  /*528c0*/  STSM.16.M88.4 [R0], R8 ;  /* 0x0000000800007844 */ /* 0x000fe40000000200 */
[----:B------:R-:W-:Y:S06]  /*528d0*/  BAR.SYNC.DEFER_BLOCKING 0x0 ;  /* 0x0000000000007b1d */ /* 0x000fec0000010000 */
[----:B-1----:R-:W-:Y:S04]  /*528e0*/  STL.64 [R1+0x210], R4 ;  /* 0x0002100401007387 */ /* 0x002fe80000100a00 */
[----:B------:R-:W-:Y:S04]  /*528f0*/  STL.64 [R1+0x218], R6 ;  /* 0x0002180601007387 */ /* 0x000fe80000100a00 */
[----:B------:R-:W4:Y:S04]  /*52900*/  LDL.LU R20, [R1+0x130] ;  /* 0x0001300001147983 */ /* 0x000f280000300800 */
[----:B------:R-:W1:Y:S01]  /*52910*/  LDS.128 R4, [R2] ;  /* 0x0000000002047984 */ /* 0x000e620000000c00 */
[----:B------:R-:W-:Y:S06]  /*52920*/  BAR.SYNC.DEFER_BLOCKING 0x0 ;  /* 0x0000000000007b1d */ /* 0x000fec0000010000 */
[----:B--2---:R-:W-:Y:S04]  /*52930*/  STSM.16.M88.4 [R0], R12 ;  /* 0x0000000c00007844 */ /* 0x004fe80000000200 */
[----:B-1----:R-:W-:Y:S04]  /*52940*/  STL.64 [R1], R4 ;  /* 0x0000000401007387 */ /* 0x002fe80000100a00 */
[----:B------:R-:W-:Y:S01]  /*52950*/  STL.64 [R1+0x8], R6 ;  /* 0x0000080601007387 */ /* 0x000fe20000100a00 */
[----:B------:R-:W-:Y:S06]  /*52960*/  BAR.SYNC.DEFER_BLOCKING 0x0 ;  /* 0x0000000000007b1d */ /* 0x000fec0000010000 */
[----:B------:R-:W2:Y:S04]  /*52970*/  LDL.LU R21, [R1+0x134] ;  /* 0x0001340001157983 */ /* 0x000ea80000300800 */
[----:B------:R-:W2:Y:S04]  /*52980*/  LDL.LU R22, [R1+0x138] ;  /* 0x0001380001167983 */ /* 0x000ea80000300800 */
[----:B------:R-:W2:Y:S04]  /*52990*/  LDL.LU R23, [R1+0x13c] ;  /* 0x00013c0001177983 */ /* 0x000ea80000300800 */
[----:B------:R-:W1:Y:S01]  /*529a0*/  LDS.128 R4, [R2] ;  /* 0x0000000002047984 */ /* 0x000e620000000c00 */
[----:B------:R-:W-:Y:S06]  /*529b0*/  BAR.SYNC.DEFER_BLOCKING 0x0 ;  /* 0x0000000000007b1d */ /* 0x000fec0000010000 */
[----:B---3--:R-:W-:Y:S02]  /*529c0*/  STSM.16.M88.4 [R0], R16 ;  /* 0x0000001000007844 */ /* 0x008fe40000000200 */
[----:B------:R-:W-:Y:S06]  /*529d0*/  BAR.SYNC.DEFER_BLOCKING 0x0 ;  /* 0x0000000000007b1d */ /* 0x000fec0000010000 */
[----:B------:R-:W3:Y:S04]  /*529e0*/  LDS.128 R8, [R2] ;  /* 0x0000000002087984 */ /* 0x000ee80000000c00 */
[----:B-1----:R-:W-:Y:S04]  /*529f0*/  STL [R1+0x1998], R7 ;  /* 0x0019980701007387 */ /* 0x002fe80000100800 */
[----:B------:R-:W-:Y:S04]  /*52a00*/  STL [R1+0x19a8], R6 ;  /* 0x0019a80601007387 */ /* 0x000fe80000100800 */
[----:B------:R-:W-:Y:S01]  /*52a10*/  STL.64 [R1+0x19a0], R4 ;  /* 0x0019a00401007387 */ /* 0x000fe20000100a00 */
[----:B------:R-:W-:Y:S06]  /*52a20*/  BAR.SYNC.DEFER_BLOCKING 0x0 ;  /* 0x0000000000007b1d */ /* 0x000fec0000010000 */
[----:B---3--:R-:W-:Y:S04]  /*52a30*/  STL.64 [R1+0x19b8], R10 ;  /* 0x0019b80a01007387 */ /* 0x008fe80000100a00 */
[----:B------:R1:W-:Y:S04]  /*52a40*/  STL.64 [R1+0x19b0], R8 ;  /* 0x0019b00801007387 */ /* 0x0003e80000100a00 */
[----:B-1----:R-:W3:Y:S04]  /*52a50*/  LDL.LU R8, [R1+0x110] ;  /* 0x0001100001087983 */ /* 0x002ee80000300800 */
[----:B------:R-:W3:Y:S04]  /*52a60*/  LDL.LU R9, [R1+0x114] ;  /* 0x0001140001097983 */ /* 0x000ee80000300800 */
[----:B------:R-:W2:Y:S04]  /*52a70*/  LDL.LU R10, [R1+0x118] ;  /* 0x00011800010a7983 */ /* 0x000ea80000300800 */
[----:B------:R-:W2:Y:S04]  /*52a80*/  LDL.LU R11, [R1+0x11c] ;  /* 0x00011c00010b7983 */ /* 0x000ea80000300800 */
[----:B----4-:R-:W-:Y:S01]  /*52a90*/  STSM.16.M88.4 [R0], R24 ;  /* 0x0000001800007844 */ /* 0x010fe20000000200 */
[----:B------:R-:W-:Y:S06]  /*52aa0*/  BAR.SYNC.DEFER_BLOCKING 0x0 ;  /* 0x0000000000007b1d */ /* 0x000fec0000010000 */
[----:B--2---:R-:W-:Y:S04]  /*52ab0*/  STL.64 [R1+0x1a38], R10 ;  /* 0x001a380a01007387 */ /* 0x004fe80000100a00 */
[----:B---3--:R1:W-:Y:S04]  /*52ac0*/  STL.64 [R1+0x1a30], R8 ;  /* 0x001a300801007387 */ /* 0x0083e80000100a00 */
[----:B-1----:R-:W2:Y:S04]  /*52ad0*/  LDL.LU R8, [R1+0x120] ;  /* 0x0001200001087983 */ /* 0x002ea80000300800 */
[----:B------:R-:W2:Y:S04]  /*52ae0*/  LDL.LU R9, [R1+0x124] ;  /* 0x0001240001097983 */ /* 0x000ea80000300800 */
[----:B------:R-:W3:Y:S04]  /*52af0*/  LDL.LU R10, [R1+0x128] ;  /* 0x00012800010a7983 */ /* 0x000ee80000300800 */
[----:B------:R-:W3:Y:S04]  /*52b00*/  LDL.LU R11, [R1+0x12c] ;  /* 0x00012c00010b7983 */ /* 0x000ee80000300800 */
[----:B---3--:R-:W-:Y:S04]  /*52b10*/  STL.64 [R1+0x1a48], R10 ;  /* 0x001a480a01007387 */ /* 0x008fe80000100a00 */
[----:B--2---:R-:W-:Y:S04]  /*52b20*/  STL.64 [R1+0x1a40], R8 ;  /* 0x001a400801007387 */ /* 0x004fe80000100a00 */
[----:B------:R-:W1:Y:S01]  /*52b30*/  LDS.128 R8, [R2] ;  /* 0x0000000002087984 */ /* 0x000e620000000c00 */
[----:B------:R-:W-:Y:S06]  /*52b40*/  BAR.SYNC.DEFER_BLOCKING 0x0 ;  /* 0x0000000000007b1d */ /* 0x000fec0000010000 */
[----:B------:R-:W2:Y:S04]  /*52b50*/  LDL.LU R16, [R1+0x100] ;  /* 0x0001000001107983 */ /* 0x000ea80000300800 */
[----:B------:R-:W2:Y:S04]  /*52b60*/  LDL.LU R17, [R1+0x104] ;  /* 0x0001040001117983 */ /* 0x000ea80000300800 */
[----:B------:R-:W2:Y:S04]  /*52b70*/  LDL.LU R18, [R1+0x108] ;  /* 0x0001080001127983 */ /* 0x000ea80000300800 */
[----:B------:R-:W2:Y:S04]  /*52b80*/  LDL.LU R19, [R1+0x10c] ;  /* 0x00010c0001137983 */ /* 0x000ea80000300800 */
[----:B------:R3:W-:Y:S04]  /*52b90*/  STSM.16.M88.4 [R0], R20 ;  /* 0x0000001400007844 */ /* 0x0007e80000000200 */
[----:B------:R-:W4:Y:S04]  /*52ba0*/  LDL.LU R4, [R1+0xf0] ;  /* 0x0000f00001047983 */ /* 0x000f280000300800 */
[----:B------:R-:W4:Y:S04]  /*52bb0*/  LDL.LU R5, [R1+0xf4] ;  /* 0x0000f40001057983 */ /* 0x000f280000300800 */
[----:B------:R-:W4:Y:S04]  /*52bc0*/  LDL.LU R6, [R1+0xf8] ;  /* 0x0000f80001067983 */ /* 0x000f280000300800 */
[----:B------:R-:W4:Y:S01]  /*52bd0*/  LDL.LU R7, [R1+0xfc] ;  /* 0x0000fc0001077983 */ /* 0x000f220000300800 */
[----:B------:R-:W-:Y:S06]  /*52be0*/  BAR.SYNC.DEFER_BLOCKING 0x0 ;  /* 0x0000000000007b1d */ /* 0x000fec0000010000 */
[----:B------:R-:W4:Y:S04]  /*52bf0*/  LDL.LU R12, [R1+0xe0] ;  /* 0x0000e000010c7983 */ /* 0x000f280000300800 */
[----:B------:R-:W4:Y:S04]  /*52c00*/  LDL.LU R13, [R1+0xe4] ;  /* 0x0000e400010d7983 */ /* 0x000f280000300800 */
[----:B------:R-:W4:Y:S04]  /*52c10*/  LDL.LU R14, [R1+0xe8] ;  /* 0x0000e800010e7983 */ /* 0x000f280000300800 */
[----:B------:R-:W4:Y:S04]  /*52c20*/  LDL.LU R15, [R1+0xec] ;  /* 0x0000ec00010f7983 */ /* 0x000f280000300800 */
[----:B-1----:R-:W-:Y:S04]  /*52c30*/  STL.64 [R1+0x140], R8 ;  /* 0x0001400801007387 */ /* 0x002fe80000100a00 */
[----:B------:R-:W-:Y:S04]  /*52c40*/  STL.64 [R1+0x148], R10 ;  /* 0x0001480a01007387 */ /* 0x000fe80000100a00 */
[----:B------:R-:W1:Y:S04]  /*52c50*/  LDS.128 R8, [R2] ;  /* 0x0000000002087984 */ /* 0x000e680000000c00 */
[----:B------:R-:W4:Y:S04]  /*52c60*/  LDL.LU R24, [R1+0xd0] ;  /* 0x0000d00001187983 */ /* 0x000f280000300800 */
[----:B------:R-:W4:Y:S04]  /*52c70*/  LDL.LU R25, [R1+0xd4] ;  /* 0x0000d40001197983 */ /* 0x000f280000300800 */
[----:B------:R-:W4:Y:S04]  /*52c80*/  LDL.LU R26, [R1+0xd8] ;  /* 0x0000d800011a7983 */ /* 0x000f280000300800 */
[----:B------:R-:W4:Y:S04]  /*52c90*/  LDL.LU R27, [R1+0xdc] ;  /* 0x0000dc00011b7983 */ /* 0x000f280000300800 */
[----:B---3--:R-:W3:Y:S04]  /*52ca0*/  LDL.LU R20, [R1+0xc0] ;  /* 0x0000c00001147983 */ /* 0x008ee80000300800 */
[----:B------:R-:W3:Y:S04]  /*52cb0*/  LDL.LU R21, [R1+0xc4] ;  /* 0x0000c40001157983 */ /* 0x000ee80000300800 */
[----:B------:R-:W3:Y:S04]  /*52cc0*/  LDL.LU R22, [R1+0xc8] ;  /* 0x0000c80001167983 */ /* 0x000ee80000300800 */
[----:B------:R-:W3:Y:S01]  /*52cd0*/  LDL.LU R23, [R1+0xcc] ;  /* 0x0000cc0001177983 */ /* 0x000ee20000300800 */
[----:B------:R-:W-:Y:S06]  /*52ce0*/  BAR.SYNC.DEFER_BLOCKING 0x0 ;  /* 0x0000000000007b1d */ /* 0x000fec0000010000 */
[----:B-1----:R-:W-:Y:S04]  /*52cf0*/  STL.64 [R1+0x130], R8 ;  /* 0x0001300801007387 */ /* 0x002fe80000100a00 */
[----:B------:R1:W-:Y:S04]  /*52d00*/  STL.64 [R1+0x138], R10 ;  /* 0x0001380a01007387 */ /* 0x0003e80000100a00 */
[----:B-1----:R-:W2:Y:S04]  /*52d10*/  LDL.LU.64 R10, [R1+0x1a48] ;  /* 0x001a4800010a7983 */ /* 0x002ea80000300a00 */
[----:B------:R-:W2:Y:S04]  /*52d20*/  LDL.LU.64 R8, [R1+0x1a40] ;  /* 0x001a400001087983 */ /* 0x000ea80000300a00 */
[----:B--2---:R-:W-:Y:S01]  /*52d30*/  STSM.16.M88.4 [R0], R8 ;  /* 0x0000000800007844 */ /* 0x004fe20000000200 */
[----:B------:R-:W-:Y:S06]  /*52d40*/  BAR.SYNC.DEFER_BLOCKING 0x0 ;  /* 0x0000000000007b1d */ /* 0x000fec0000010000 */
[----:B------:R-:W1:Y:S04]  /*52d50*/  LDS.128 R8, [R2] ;  /* 0x0000000002087984 */ /* 0x000e680000000c00 */
[----:B-1----:R-:W-:Y:S04]  /*52d60*/  STL.64 [R1+0x120], R8 ;  /* 0x0001200801007387 */ /* 0x002fe80000100a00 */
[----:B------:R1:W-:Y:S04]  /*52d70*/  STL.64 [R1+0x128], R10 ;  /* 0x0001280a01007387 */ /* 0x0003e80000100a00 */
[----:B-1----:R-:W2:Y:S04]  /*52d80*/  LDL.LU.64 R10, [R1+0x1a38] ;  /* 0x001a3800010a7983 */ /* 0x002ea80000300a00 */
[----:B------:R-:W2:Y:S01]  /*52d90*/  LDL.LU.64 R8, [R1+0x1a30] ;  /* 0x001a300001087983 */ /* 0x000ea20000300a00 */
[----:B------:R-:W-:Y:S06]  /*52da0*/  BAR.SYNC.DEFER_BLOCKING 0x0 ;  /* 0x0000000000007b1d */ /* 0x000fec0000010000 */
[----:B--2---:R-:W-:Y:S02]  /*52db0*/  STSM.16.M88.4 [R0], R8 ;  /* 0x0000000800007844 */ /* 0x004fe40000000200 */
[----:B------:R-:W-:Y:S06]  /*52dc0*/  BAR.SYNC.DEFER_BLOCKING 0x0 ;  /* 0x0000000000007b1d */ /* 0x000fec0000010000 */
[----:B------:R-:W1:Y:S02]  /*52dd0*/  LDS.128 R8, [R2] ;  /* 0x0000000002087984 */ /* 0x000e640000000c00 */
[----:B------:R-:W-:Y:S06]  /*52de0*/  BAR.SYNC.DEFER_BLOCKING 0x0 ;  /* 0x0000000000007b1d */ /* 0x000fec0000010000 */
[----:B------:R-:W-:Y:S04]  /*52df0*/  STSM.16.M88.4 [R0], R16 ;  /* 0x0000001000007844 */ /* 0x000fe80000000200 */
[----:B-1----:R-:W-:Y:S04]  /*52e00*/  STL.64 [R1+0x110], R8 ;  /* 0x0001100801007387 */ /* 0x002fe80000100a00 */
[----:B------:R-:W-:Y:S01]  /*52e10*/  STL.64 [R1+0x118], R10 ;  /* 0x0001180a01007387 */ /* 0x000fe20000100a00 */
[----:B------:R-:W-:Y:S06]  /*52e20*/  BAR.SYNC.DEFER_BLOCKING 0x0 ;  /* 0x0000000000007b1d */ /* 0x000fec0000010000 */
[----:B------:R-:W1:Y:S02]  /*52e30*/  LDS.128 R8, [R2] ;  /* 0x0000000002087984 */ /* 0x000e640000000c00 */
[----:B------:R-:W-:Y:S06]  /*52e40*/  BAR.SYNC.DEFER_BLOCKING 0x0 ;  /* 0x0000000000007b1d */ /* 0x000fec0000010000 */
[----:B----4-:R-:W-:Y:S02]  /*52e50*/  STSM.16.M88.4 [R0], R4 ;  /* 0x0000000400007844 */ /* 0x010fe40000000200 */
[----:B------:R-:W-:Y:S06]  /*52e60*/  BAR.SYNC.DEFER_BLOCKING 0x0 ;  /* 0x0000000000007b1d */ /* 0x000fec0000010000 */
[----:B------:R-:W2:Y:S02]  /*52e70*/  LDS.128 R4, [R2] ;  /* 0x0000000002047984 */ /* 0x000ea40000000c00 */
[----:B------:R-:W-:Y:S06]  /*52e80*/  BAR.SYNC.DEFER_BLOCKING 0x0 ;  /* 0x0000000000007b1d */ /* 0x000fec0000010000 */
[----:B------:R4:W-:Y:S04]  /*52e90*/  STSM.16.M88.4 [R0], R12 ;  /* 0x0000000c00007844 */ /* 0x0009e80000000200 */
[----:B-1----:R-:W-:Y:S04]  /*52ea0*/  STL.64 [R1+0x100], R8 ;  /* 0x0001000801007387 */ /* 0x002fe80000100a00 */
[----:B------:R-:W-:Y:S01]  /*52eb0*/  STL.64 [R1+0x108], R10 ;  /* 0x0001080a01007387 */ /* 0x000fe20000100a00 */
[----:B------:R-:W-:Y:S06]  /*52ec0*/  BAR.SYNC.DEFER_BLOCKING 0x0 ;  /* 0x0000000000007b1d */ /* 0x000fec0000010000 */
[----:B--2---:R-:W-:Y:S04]  /*52ed0*/  STL.64 [R1+0xf0], R4 ;  /* 0x0000f00401007387 */ /* 0x004fe80000100a00 */
[----:B------:R-:W-:Y:S04]  /*52ee0*/  STL.64 [R1+0xf8], R6 ;  /* 0x0000f80601007387 */ /* 0x000fe80000100a00 */
[----:B----4-:R-:W2:Y:S04]  /*52ef0*/  LDL.LU R12, [R1+0xb0] ;  /* 0x0000b000010c7983 */ /* 0x010ea80000300800 */
[----:B------:R-:W2:Y:S04]  /*52f00*/  LDL.LU R13, [R1+0xb4] ;  /* 0x0000b400010d7983 */ /* 0x000ea80000300800 */
[----:B------:R-:W1:Y:S01]  /*52f10*/  LDS.128 R4, [R2] ;  /* 0x0000000002047984 */ /* 0x000e620000000c00 */
[----:B------:R-:W-:Y:S06]  /*52f20*/  BAR.SYNC.DEFER_BLOCKING 0x0 ;  /* 0x0000000000007b1d */ /* 0x000fec0000010000 */
[----:B------:R-:W2:Y:S04]  /*52f30*/  LDL.LU R14, [R1+0xb8] ;  /* 0x0000b800010e7983 */ /* 0x000ea80000300800 */
[----:B------:R-:W2:Y:S04]  /*52f40*/  LDL.LU R15, [R1+0xbc] ;  /* 0x0000bc00010f7983 */ /* 0x000ea80000300800 */
[----:B------:R-:W-:Y:S04]  /*52f50*/  STSM.16.M88.4 [R0], R24 ;  /* 0x0000001800007844 */ /* 0x000fe80000000200 */
[----:B-1----:R-:W-:Y:S04]  /*52f60*/  STL.64 [R1+0xe0], R4 ;  /* 0x0000e00401007387 */ /* 0x002fe80000100a00 */
[----:B------:R-:W-:Y:S01]  /*52f70*/  STL.64 [R1+0xe8], R6 ;  /* 0x0000e80601007387 */ /* 0x000fe20000100a00 */
[----:B------:R-:W-:Y:S06]  /*52f80*/  BAR.SYNC.DEFER_BLOCKING 0x0 ;  /* 0x0000000000007b1d */ /* 0x000fec0000010000 */
[----:B------:R-:W1:Y:S02]  /*52f90*/  LDS.128 R4, [R2] ;  /* 0x0000000002047984 */ /* 0x000e640000000c00 */
[----:B------:R-:W-:Y:S06]  /*52fa0*/  BAR.SYNC.DEFER_BLOCKING 0x0 ;  /* 0x0000000000007b1d */ /* 0x000fec0000010000 */
[----:B---3--:R3:W-:Y:S02]  /*52fb0*/  STSM.16.M88.4 [R0], R20 ;  /* 0x0000001400007844 */ /* 0x0087e40000000200 */
[----:B------:R-:W-:Y:S06]  /*52fc0*/  BAR.SYNC.DEFER_BLOCKING 0x0 ;  /* 0x0000000000007b1d */ /* 0x000fec0000010000 */
[----:B-1----:R-:W-:Y:S04]  /*52fd0*/  STL.64 [R1+0xd0], R4 ;  /* 0x0000d00401007387 */ /* 0x002fe80000100a00 */
[----:B------:R-:W-:Y:S04]  /*52fe0*/  STL.64 [R1+0xd8], R6 ;  /* 0x0000d80601007387 */ /* 0x000fe80000100a00 */
[----:B---3--:R-:W3:Y:S04]  /*52ff0*/  LDL.LU R20, [R1+0x90] ;  /* 0x0000900001147983 */ /* 0x008ee80000300800 */
[----:B------:R-:W3:Y:S04]  /*53000*/  LDL.LU R21, [R1+0x94] ;  /* 0x0000940001157983 */ /* 0x000ee80000300800 */
[----:B------:R-:W4:Y:S04]  /*53010*/  LDL.LU R22, [R1+0x98] ;  /* 0x0000980001167983 */ /* 0x000f280000300800 */
[----:B------:R-:W4:Y:S04]  /*53020*/  LDL.LU R23, [R1+0x9c] ;  /* 0x00009c0001177983 */ /* 0x000f280000300800 */
[----:B------:R-:W1:Y:S01]  /*53030*/  LDS.128 R8, [R2] ;  /* 0x0000000002087984 */ /* 0x000e620000000c00 */
[----:B------:R-:W-:Y:S06]  /*53040*/  BAR.SYNC.DEFER_BLOCKING 0x0 ;  /* 0x0000000000007b1d */ /* 0x000fec0000010000 */
[----:B----4-:R-:W-:Y:S04]  /*53050*/  STL.64 [R1+0x1a18], R22 ;  /* 0x001a181601007387 */ /* 0x010fe80000100a00 */
[----:B---3--:R3:W-:Y:S04]  /*53060*/  STL.64 [R1+0x1a10], R20 ;  /* 0x001a101401007387 */ /* 0x0087e80000100a00 */
[----:B---3--:R-:W3:Y:S04]  /*53070*/  LDL.LU R20, [R1+0xa0] ;  /* 0x0000a00001147983 */ /* 0x008ee80000300800 */
[----:B------:R-:W3:Y:S04]  /*53080*/  LDL.LU R21, [R1+0xa4] ;  /* 0x0000a40001157983 */ /* 0x000ee80000300800 */
[----:B------:R-:W4:Y:S04]  /*53090*/  LDL.LU R22, [R1+0xa8] ;  /* 0x0000a80001167983 */ /* 0x000f280000300800 */
[----:B------:R-:W4:Y:S04]  /*530a0*/  LDL.LU R23, [R1+0xac] ;  /* 0x0000ac0001177983 */ /* 0x000f280000300800 */
[----:B--2---:R-:W-:Y:S01]  /*530b0*/  STSM.16.M88.4 [R0], R12 ;  /* 0x0000000c00007844 */ /* 0x004fe20000000200 */
[----:B------:R-:W-:Y:S06]  /*530c0*/  BAR.SYNC.DEFER_BLOCKING 0x0 ;  /* 0x0000000000007b1d */ /* 0x000fec0000010000 */
[----:B----4-:R-:W-:Y:S04]  /*530d0*/  STL.64 [R1+0x1a28], R22 ;  /* 0x001a281601007387 */ /* 0x010fe80000100a00 */
[----:B---3--:R-:W-:Y:S04]  /*530e0*/  STL.64 [R1+0x1a20], R20 ;  /* 0x001a201401007387 */ /* 0x008fe80000100a00 */
[----:B------:R-:W2:Y:S04]  /*530f0*/  LDS.128 R20, [R2] ;  /* 0x0000000002147984 */ /* 0x000ea80000000c00 */
        /* <DEDUP_REMOVED lines=8> */
[----:B-1----:R1:W-:Y:S04]  /*53180*/  STL.64 [R1+0xc0], R8 ;  /* 0x0000c00801007387 */ /* 0x0023e80000100a00 */
[----:B------:R0:W-:Y:S01]  /*53190*/  STL.64 [R1+0xc8], R10 ;  /* 0x0000c80a01007387 */ /* 0x0001e20000100a00 */
[----:B------:R-:W-:Y:S06]  /*531a0*/  BAR.SYNC.DEFER_BLOCKING 0x0 ;  /* 0x0000000000007b1d */ /* 0x000fec0000010000 */
[----:B-1----:R-:W4:Y:S04]  /*531b0*/  LDL.LU R8, [R1+0x60] ;  /* 0x0000600001087983 */ /* 0x002f280000300800 */
        /* <DEDUP_REMOVED lines=11> */
[----:B--2---:R-:W-:Y:S04]  /*53270*/  STL.64 [R1+0xb0], R20 ;  /* 0x0000b01401007387 */ /* 0x004fe80000100a00 */
[----:B------:R0:W-:Y:S04]  /*53280*/  STL.64 [R1+0xb8], R22 ;  /* 0x0000b81601007387 */ /* 0x0001e80000100a00 */
[----:B0-----:R-:W2:Y:S04]  /*53290*/  LDL.LU.64 R22, [R1+0x1a28] ;  /* 0x001a280001167983 */ /* 0x001ea80000300a00 */
[----:B------:R-:W2:Y:S04]  /*532a0*/  LDL.LU.64 R20, [R1+0x1a20] ;  /* 0x001a200001147983 */ /* 0x000ea80000300a00 */
[----:B--2---:R-:W-:Y:S01]  /*532b0*/  STSM.16.M88.4 [R0], R20 ;  /* 0x0000001400007844 */ /* 0x004fe20000000200 */
[----:B------:R-:W-:Y:S06]  /*532c0*/  BAR.SYNC.DEFER_BLOCKING 0x0 ;  /* 0x0000000000007b1d */ /* 0x000fec0000010000 */
[----:B------:R-:W0:Y:S04]  /*532d0*/  LDS.128 R20, [R2] ;  /* 0x0000000002147984 */ /* 0x000e280000000c00 */
[----:B0-----:R-:W-:Y:S04]  /*532e0*/  STL.64 [R1+0xa0], R20 ;  /* 0x0000a01401007387 */ /* 0x001fe80000100a00 */
[----:B------:R0:W-:Y:S04]  /*532f0*/  STL.64 [R1+0xa8], R22 ;  /* 0x0000a81601007387 */ /* 0x0001e80000100a00 */
[----:B0-----:R-:W2:Y:S04]  /*53300*/  LDL.LU.64 R22, [R1+0x1a18] ;  /* 0x001a180001167983 */ /* 0x001ea80000300a00 */
[----:B------:R-:W2:Y:S01]  /*53310*/  LDL.LU.64 R20, [R1+0x1a10] ;  /* 0x001a100001147983 */ /* 0x000ea20000300a00 */
[----:B------:R-:W-:Y:S06]  /*53320*/  BAR.SYNC.DEFER_BLOCKING 0x0 ;  /* 0x0000000000007b1d */ /* 0x000fec0000010000 */
[----:B--2---:R-:W-:Y:S02]  /*53330*/  STSM.16.M88.4 [R0], R20 ;  /* 0x0000001400007844 */ /* 0x004fe40000000200 */
[----:B------:R-:W-:Y:S06]  /*53340*/  BAR.SYNC.DEFER_BLOCKING 0x0 ;  /* 0x0000000000007b1d */ /* 0x000fec0000010000 */
[----:B------:R-:W0:Y:S02]  /*53350*/  LDS.128 R20, [R2] ;  /* 0x0000000002147984 */ /* 0x000e240000000c00 */
[----:B------:R-:W-:Y:S06]  /*53360*/  BAR.SYNC.DEFER_BLOCKING 0x0 ;  /* 0x0000000000007b1d */ /* 0x000fec0000010000 */
[----:B---3--:R-:W-:Y:S02]  /*53370*/  STSM.16.M88.4 [R0], R4 ;  /* 0x0000000400007844 */ /* 0x008fe40000000200 */
[----:B------:R-:W-:Y:S06]  /*53380*/  BAR.SYNC.DEFER_BLOCKING 0x0 ;  /* 0x0000000000007b1d */ /* 0x000fec0000010000 */
[----:B------:R-:W1:Y:S02]  /*53390*/  LDS.128 R4, [R2] ;  /* 0x0000000002047984 */ /* 0x000e640000000c00 */
[----:B------:R-:W-:Y:S06]  /*533a0*/  BAR.SYNC.DEFER_BLOCKING 0x0 ;  /* 0x0000000000007b1d */ /* 0x000fec0000010000 */
[----:B----4-:R-:W-:Y:S02]  /*533b0*/  STSM.16.M88.4 [R0], R24 ;  /* 0x0000001800007844 */ /* 0x010fe40000000200 */
[----:B------:R-:W-:Y:S06]  /*533c0*/  BAR.SYNC.DEFER_BLOCKING 0x0 ;  /* 0x0000000000007b1d */ /* 0x000fec0000010000 */
[----:B0-----:R-:W-:Y:S04]  /*533d0*/  STL.64 [R1+0x90], R20 ;  /* 0x0000901401007387 */ /* 0x001fe80000100a00 */
[----:B------:R0:W-:Y:S04]  /*533e0*/  STL.64 [R1+0x98], R22 ;  /* 0x0000981601007387 */ /* 0x0001e80000100a00 */
[----:B0-----:R-:W2:Y:S04]  /*533f0*/  LDL.LU.64 R22, [R1+0x1a08] ;  /* 0x001a080001167983 */ /* 0x001ea80000300a00 */
[----:B------:R-:W2:Y:S04]  /*53400*/  LDL.LU.64 R20, [R1+0x1a00] ;  /* 0x001a000001147983 */ /* 0x000ea80000300a00 */
[----:B------:R-:W0:Y:S01]  /*53410*/  LDS.128 R24, [R2] ;  /* 0x0000000002187984 */ /* 0x000e220000000c00 */
[----:B------:R-:W-:Y:S06]  /*53420*/  BAR.SYNC.DEFER_BLOCKING 0x0 ;  /* 0x0000000000007b1d */ /* 0x000fec0000010000 */
[----:B-1----:R1:W-:Y:S04]  /*53430*/  STL.64 [R1+0x80], R4 ;  /* 0x0000800401007387 */ /* 0x0023e80000100a00 */
[----:B------:R-:W-:Y:S01]  /*53440*/  STSM.16.M88.4 [R0], R8 ;  /* 0x0000000800007844 */ /* 0x000fe20000000200 */
[----:B------:R-:W-:Y:S06]  /*53450*/  BAR.SYNC.DEFER_BLOCKING 0x0 ;  /* 0x0000000000007b1d */ /* 0x000fec0000010000 */
[----:B------:R3:W-:Y:S04]  /*53460*/  STL.64 [R1+0x88], R6 ;  /* 0x0000880601007387 */ /* 0x0007e80000100a00 */
[----:B-1----:R-:W4:Y:S04]  /*53470*/  LDL.LU R4, [R1+0x160] ;  /* 0x0001600001047983 */ /* 0x002f280000300800 */
[----:B------:R-:W4:Y:S04]  /*53480*/  LDL.LU R5, [R1+0x164] ;  /* 0x0001640001057983 */ /* 0x000f280000300800 */
[----:B---3--:R-:W4:Y:S04]  /*53490*/  LDL.LU R6, [R1+0x168] ;  /* 0x0001680001067983 */ /* 0x008f280000300800 */
[----:B------:R-:W4:Y:S04]  /*534a0*/  LDL.LU R7, [R1+0x16c] ;  /* 0x00016c0001077983 */ /* 0x000f280000300800 */
[----:B------:R-:W1:Y:S01]  /*534b0*/  LDS.128 R8, [R2] ;  /* 0x0000000002087984 */ /* 0x000e620000000c00 */
[----:B------:R-:W-:Y:S06]  /*534c0*/  BAR.SYNC.DEFER_BLOCKING 0x0 ;  /* 0x0000000000007b1d */ /* 0x000fec0000010000 */
[----:B------:R-:W-:Y:S04]  /*534d0*/  STSM.16.M88.4 [R0], R16 ;  /* 0x0000001000007844 */ /* 0x000fe80000000200 */
[----:B0-----:R-:W-:Y:S04]  /*534e0*/  STL.64 [R1+0x70], R24 ;  /* 0x0000701801007387 */ /* 0x001fe80000100a00 */
[----:B------:R0:W-:Y:S04]  /*534f0*/  STL.64 [R1+0x78], R26 ;  /* 0x0000781a01007387 */ /* 0x0001e80000100a00 */
[----:B0-----:R-:W3:Y:S04]  /*53500*/  LDL.LU.64 R26, [R1+0x19f8] ;  /* 0x0019f800011a7983 */ /* 0x001ee80000300a00 */
[----:B------:R-:W3:Y:S01]  /*53510*/  LDL.LU.64 R24, [R1+0x19f0] ;  /* 0x0019f00001187983 */ /* 0x000ee20000300a00 */
[----:B------:R-:W-:Y:S06]  /*53520*/  BAR.SYNC.DEFER_BLOCKING 0x0 ;  /* 0x0000000000007b1d */ /* 0x000fec0000010000 */
[----:B-1----:R-:W-:Y:S04]  /*53530*/  STL.64 [R1+0x60], R8 ;  /* 0x0000600801007387 */ /* 0x002fe80000100a00 */
[----:B------:R-:W-:Y:S04]  /*53540*/  STL.64 [R1+0x68], R10 ;  /* 0x0000680a01007387 */ /* 0x000fe80000100a00 */
[----:B------:R-:W0:Y:S01]  /*53550*/  LDS.128 R8, [R2] ;  /* 0x0000000002087984 */ /* 0x000e220000000c00 */
[----:B------:R-:W-:Y:S06]  /*53560*/  BAR.SYNC.DEFER_BLOCKING 0x0 ;  /* 0x0000000000007b1d */ /* 0x000fec0000010000 */
[----:B0-----:R0:W-:Y:S04]  /*53570*/  STL.64 [R1+0x50], R8 ;  /* 0x0000500801007387 */ /* 0x0011e80000100a00 */
[----:B------:R1:W-:Y:S04]  /*53580*/  STL.64 [R1+0x58], R10 ;  /* 0x0000580a01007387 */ /* 0x0003e80000100a00 */
[----:B0-----:R-:W3:Y:S04]  /*53590*/  LDL.LU R8, [R1+0x170] ;  /* 0x0001700001087983 */ /* 0x001ee80000300800 */
[----:B------:R-:W3:Y:S04]  /*535a0*/  LDL.LU R9, [R1+0x174] ;  /* 0x0001740001097983 */ /* 0x000ee80000300800 */
[----:B-1----:R-:W3:Y:S04]  /*535b0*/  LDL.LU R10, [R1+0x178] ;  /* 0x00017800010a7983 */ /* 0x002ee80000300800 */
[----:B------:R-:W3:Y:S04]  /*535c0*/  LDL.LU R11, [R1+0x17c] ;  /* 0x00017c00010b7983 */ /* 0x000ee80000300800 */
[----:B------:R-:W-:Y:S01]  /*535d0*/  STSM.16.M88.4 [R0], R12 ;  /* 0x0000000c00007844 */ /* 0x000fe20000000200 */
[----:B------:R-:W-:Y:S06]  /*535e0*/  BAR.SYNC.DEFER_BLOCKING 0x0 ;  /* 0x0000000000007b1d */ /* 0x000fec0000010000 */
[----:B------:R-:W3:Y:S04]  /*535f0*/  LDL.LU R16, [R1+0x180] ;  /* 0x0001800001107983 */ /* 0x000ee80000300800 */
[----:B------:R-:W3:Y:S04]  /*53600*/  LDL.LU R17, [R1+0x184] ;  /* 0x0001840001117983 */ /* 0x000ee80000300800 */
[----:B------:R-:W3:Y:S04]  /*53610*/  LDL.LU R18, [R1+0x188] ;  /* 0x0001880001127983 */ /* 0x000ee80000300800 */
[----:B------:R-:W3:Y:S04]  /*53620*/  LDL.LU R19, [R1+0x18c] ;  /* 0x00018c0001137983 */ /* 0x000ee80000300800 */
        /* <DEDUP_REMOVED lines=8> */
[----:B--2---:R-:W-:Y:S01]  /*536b0*/  STSM.16.M88.4 [R0], R20 ;  /* 0x0000001400007844 */ /* 0x004fe20000000200 */
[----:B------:R-:W-:Y:S06]  /*536c0*/  BAR.SYNC.DEFER_BLOCKING 0x0 ;  /* 0x0000000000007b1d */ /* 0x000fec0000010000 */
[----:B------:R-:W0:Y:S02]  /*536d0*/  LDS.128 R20, [R2] ;  /* 0x0000000002147984 */ /* 0x000e240000000c00 */
[----:B------:R-:W-:Y:S06]  /*536e0*/  BAR.SYNC.DEFER_BLOCKING 0x0 ;  /* 0x0000000000007b1d */ /* 0x000fec0000010000 */
[----:B----4-:R1:W-:Y:S04]  /*536f0*/  STSM.16.M88.4 [R0], R4 ;  /* 0x0000000400007844 */ /* 0x0103e80000000200 */
[----:B0-----:R-:W-:Y:S04]  /*53700*/  STL.64 [R1+0x220], R20 ;  /* 0x0002201401007387 */ /* 0x001fe80000100a00 */
[----:B------:R-:W-:Y:S01]  /*53710*/  STL.64 [R1+0x228], R22 ;  /* 0x0002281601007387 */ /* 0x000fe20000100a00 */
[----:B------:R-:W-:Y:S06]  /*53720*/  BAR.SYNC.DEFER_BLOCKING 0x0 ;  /* 0x0000000000007b1d */ /* 0x000fec0000010000 */
[----:B-1----:R-:W2:Y:S04]  /*53730*/  LDL.LU R4, [R1+0x190] ;  /* 0x0001900001047983 */ /* 0x002ea80000300800 */
[----:B------:R-:W2:Y:S04]  /*53740*/  LDL.LU R5, [R1+0x194] ;  /* 0x0001940001057983 */ /* 0x000ea80000300800 */
[----:B------:R-:W2:Y:S04]  /*53750*/  LDL.LU R6, [R1+0x198] ;  /* 0x0001980001067983 */ /* 0x000ea80000300800 */
[----:B------:R-:W2:Y:S04]  /*53760*/  LDL.LU R7, [R1+0x19c] ;  /* 0x00019c0001077983 */ /* 0x000ea80000300800 */
[----:B------:R-:W0:Y:S01]  /*53770*/  LDS.128 R20, [R2] ;  /* 0x0000000002147984 */ /* 0x000e220000000c00 */
[----:B------:R-:W-:Y:S06]  /*53780*/  BAR.SYNC.DEFER_BLOCKING 0x0 ;  /* 0x0000000000007b1d */ /* 0x000fec0000010000 */
[----:B---3--:R-:W-:Y:S02]  /*53790*/  STSM.16.M88.4 [R0], R24 ;  /* 0x0000001800007844 */ /* 0x008fe40000000200 */
[----:B------:R-:W-:Y:S06]  /*537a0*/  BAR.SYNC.DEFER_BLOCKING 0x0 ;  /* 0x0000000000007b1d */ /* 0x000fec0000010000 */
[----:B------:R-:W1:Y:S02]  /*537b0*/  LDS.128 R24, [R2] ;  /* 0x0000000002187984 */ /* 0x000e640000000c00 */
[----:B------:R-:W-:Y:S06]  /*537c0*/  BAR.SYNC.DEFER_BLOCKING 0x0 ;  /* 0x0000000000007b1d */ /* 0x000fec0000010000 */
[----:B------:R-:W-:Y:S02]  /*537d0*/  STSM.16.M88.4 [R0], R8 ;  /* 0x0000000800007844 */ /* 0x000fe40000000200 */
[----:B------:R-:W-:Y:S06]  /*537e0*/  BAR.SYNC.DEFER_BLOCKING 0x0 ;  /* 0x0000000000007b1d */ /* 0x000fec0000010000 */
[----:B------:R-:W3:Y:S02]  /*537f0*/  LDS.128 R8, [R2] ;  /* 0x0000000002087984 */ /* 0x000ee40000000c00 */
[----:B------:R-:W-:Y:S06]  /*53800*/  BAR.SYNC.DEFER_BLOCKING 0x0 ;  /* 0x0000000000007b1d */ /* 0x000fec0000010000 */
[----:B------:R4:W-:Y:S04]  /*53810*/  STSM.16.M88.4 [R0], R16 ;  /* 0x0000001000007844 */ /* 0x0009e80000000200 */
[----:B0-----:R-:W-:Y:S04]  /*53820*/  STL.64 [R1+0x160], R20 ;  /* 0x0001601401007387 */ /* 0x001fe80000100a00 */
[----:B------:R-:W-:Y:S04]  /*53830*/  STL.64 [R1+0x168], R22 ;  /* 0x0001681601007387 */ /* 0x000fe80000100a00 */
[----:B-1----:R-:W-:Y:S04]  /*53840*/  STL [R1+0x1994], R24 ;  /* 0x0019941801007387 */ /* 0x002fe80000100800 */
[----:B------:R-:W-:Y:S04]  /*53850*/  STL [R1+0x1990], R25 ;  /* 0x0019901901007387 */ /* 0x000fe80000100800 */
[----:B------:R-:W-:Y:S04]  /*53860*/  STL [R1+0x198c], R26 ;  /* 0x00198c1a01007387 */ /* 0x000fe80000100800 */
[----:B------:R-:W-:Y:S04]  /*53870*/  STL [R1+0x1988], R27 ;  /* 0x0019881b01007387 */ /* 0x000fe80000100800 */
[----:B---3--:R-:W-:Y:S04]  /*53880*/  STL.64 [R1+0x170], R8 ;  /* 0x0001700801007387 */ /* 0x008fe80000100a00 */
[----:B------:R-:W-:Y:S01]  /*53890*/  STL.64 [R1+0x178], R10 ;  /* 0x0001780a01007387 */ /* 0x000fe20000100a00 */
[----:B------:R-:W-:Y:S06]  /*538a0*/  BAR.SYNC.DEFER_BLOCKING 0x0 ;  /* 0x0000000000007b1d */ /* 0x000fec0000010000 */
[----:B----4-:R-:W3:Y:S04]  /*538b0*/  LDL.LU R16, [R1+0x1b0] ;  /* 0x0001b00001107983 */ /* 0x010ee80000300800 */
[----:B------:R-:W0:Y:S01]  /*538c0*/  LDS.128 R8, [R2] ;  /* 0x0000000002087984 */ /* 0x000e220000000c00 */
[----:B------:R-:W-:Y:S06]  /*538d0*/  BAR.SYNC.DEFER_BLOCKING 0x0 ;  /* 0x0000000000007b1d */ /* 0x000fec0000010000 */
[----:B------:R1:W-:Y:S04]  /*538e0*/  STSM.16.M88.4 [R0], R12 ;  /* 0x0000000c00007844 */ /* 0x0003e80000000200 */
[----:B0-----:R-:W-:Y:S04]  /*538f0*/  STL.64 [R1+0x230], R8 ;  /* 0x0002300801007387 */ /* 0x001fe80000100a00 */
[----:B------:R-:W-:Y:S01]  /*53900*/  STL.64 [R1+0x238], R10 ;  /* 0x0002380a01007387 */ /* 0x000fe20000100a00 */
[----:B------:R-:W-:Y:S06]  /*53910*/  BAR.SYNC.DEFER_BLOCKING 0x0 ;  /* 0x0000000000007b1d */ /* 0x000fec0000010000 */
[----:B------:R-:W3:Y:S04]  /*53920*/  LDL.LU R17, [R1+0x1b4] ;  /* 0x0001b40001117983 */ /* 0x000ee80000300800 */
[----:B------:R-:W3:Y:S04]  /*53930*/  LDL.LU R18, [R1+0x1b8] ;  /* 0x0001b80001127983 */ /* 0x000ee80000300800 */
[----:B------:R-:W3:Y:S04]  /*53940*/  LDL.LU R19, [R1+0x1bc] ;  /* 0x0001bc0001137983 */ /* 0x000ee80000300800 */
[----:B-1----:R-:W4:Y:S04]  /*53950*/  LDL.LU R12, [R1+0x1c0] ;  /* 0x0001c000010c7983 */ /* 0x002f280000300800 */
[----:B------:R-:W0:Y:S01]  /*53960*/  LDS.128 R8, [R2] ;  /* 0x0000000002087984 */ /* 0x000e220000000c00 */
[----:B------:R-:W-:Y:S06]  /*53970*/  BAR.SYNC.DEFER_BLOCKING 0x0 ;  /* 0x0000000000007b1d */ /* 0x000fec0000010000 */
[----:B0-----:R0:W-:Y:S04]  /*53980*/  STL.64 [R1+0x180], R8 ;  /* 0x0001800801007387 */ /* 0x0011e80000100a00 */
[----:B------:R1:W-:Y:S04]  /*53990*/  STL.64 [R1+0x188], R10 ;  /* 0x0001880a01007387 */ /* 0x0003e80000100a00 */
[----:B------:R-:W4:Y:S04]  /*539a0*/  LDL.LU R13, [R1+0x1c4] ;  /* 0x0001c400010d7983 */ /* 0x000f280000300800 */
[----:B------:R-:W4:Y:S04]  /*539b0*/  LDL.LU R14, [R1+0x1c8] ;  /* 0x0001c800010e7983 */ /* 0x000f280000300800 */
[----:B------:R-:W4:Y:S04]  /*539c0*/  LDL.LU R15, [R1+0x1cc] ;  /* 0x0001cc00010f7983 */ /* 0x000f280000300800 */
[----:B------:R-:W3:Y:S04]  /*539d0*/  LDL.LU R24, [R1+0x1e0] ;  /* 0x0001e00001187983 */ /* 0x000ee80000300800 */
[----:B------:R-:W3:Y:S04]  /*539e0*/  LDL.LU R25, [R1+0x1e4] ;  /* 0x0001e40001197983 */ /* 0x000ee80000300800 */
[----:B------:R-:W4:Y:S04]  /*539f0*/  LDL.LU R26, [R1+0x1e8] ;  /* 0x0001e800011a7983 */ /* 0x000f280000300800 */
[----:B------:R-:W4:Y:S04]  /*53a00*/  LDL.LU R27, [R1+0x1ec] ;  /* 0x0001ec00011b7983 */ /* 0x000f280000300800 */
[----:B--2---:R2:W-:Y:S01]  /*53a10*/  STSM.16.M88.4 [R0], R4 ;  /* 0x0000000400007844 */ /* 0x0045e20000000200 */
[----:B------:R-:W-:Y:S06]  /*53a20*/  BAR.SYNC.DEFER_BLOCKING 0x0 ;  /* 0x0000000000007b1d */ /* 0x000fec0000010000 */
[----:B----4-:R-:W-:Y:S04]  /*53a30*/  STL.64 [R1+0x19e8], R26 ;  /* 0x0019e81a01007387 */ /* 0x010fe80000100a00 */
[----:B---3--:R-:W-:Y:S04]  /*53a40*/  STL.64 [R1+0x19e0], R24 ;  /* 0x0019e01801007387 */ /* 0x008fe80000100a00 */
[----:B------:R-:W3:Y:S01]  /*53a50*/  LDS.128 R24, [R2] ;  /* 0x0000000002187984 */ /* 0x000ee20000000c00 */
[----:B------:R-:W-:Y:S06]  /*53a60*/  BAR.SYNC.DEFER_BLOCKING 0x0 ;  /* 0x0000000000007b1d */ /* 0x000fec0000010000 */
[----:B------:R-:W4:Y:S04]  /*53a70*/  LDL.LU R20, [R1+0x1d0] ;  /* 0x0001d00001147983 */ /* 0x000f280000300800 */
[----:B------:R-:W4:Y:S04]  /*53a80*/  LDL.LU R21, [R1+0x1d4] ;  /* 0x0001d40001157983 */ /* 0x000f280000300800 */
[----:B------:R-:W4:Y:S04]  /*53a90*/  LDL.LU R22, [R1+0x1d8] ;  /* 0x0001d80001167983 */ /* 0x000f280000300800 */
[----:B------:R-:W4:Y:S04]  /*53aa0*/  LDL.LU R23, [R1+0x1dc] ;  /* 0x0001dc0001177983 */ /* 0x000f280000300800 */
[----:B------:R3:W-:Y:S04]  /*53ab0*/  STSM.16.M88.4 [R0], R16 ;  /* 0x0000001000007844 */ /* 0x0007e80000000200 */
[----:B0-----:R-:W4:Y:S04]  /*53ac0*/  LDL.LU R8, [R1+0x1f0] ;  /* 0x0001f00001087983 */ /* 0x001f280000300800 */
[----:B------:R-:W4:Y:S04]  /*53ad0*/  LDL.LU R9, [R1+0x1f4] ;  /* 0x0001f40001097983 */ /* 0x000f280000300800 */
[----:B-1----:R-:W4:Y:S04]  /*53ae0*/  LDL.LU R10, [R1+0x1f8] ;  /* 0x0001f800010a7983 */ /* 0x002f280000300800 */
[----:B------:R-:W4:Y:S01]  /*53af0*/  LDL.LU R11, [R1+0x1fc] ;  /* 0x0001fc00010b7983 */ /* 0x000f220000300800 */
[----:B------:R-:W-:Y:S06]  /*53b00*/  BAR.SYNC.DEFER_BLOCKING 0x0 ;  /* 0x0000000000007b1d */ /* 0x000fec0000010000 */
[----:B--2---:R-:W2:Y:S04]  /*53b10*/  LDL.LU R4, [R1+0x200] ;  /* 0x0002000001047983 */ /* 0x004ea80000300800 */
[----:B------:R-:W2:Y:S04]  /*53b20*/  LDL.LU R5, [R1+0x204] ;  /* 0x0002040001057983 */ /* 0x000ea80000300800 */
[----:B------:R-:W2:Y:S04]  /*53b30*/  LDL.LU R6, [R1+0x208] ;  /* 0x0002080001067983 */ /* 0x000ea80000300800 */
[----:B------:R-:W2:Y:S04]  /*53b40*/  LDL.LU R7, [R1+0x20c] ;  /* 0x00020c0001077983 */ /* 0x000ea80000300800 */
[----:B---3--:R-:W-:Y:S04]  /*53b50*/  STL.64 [R1+0x190], R24 ;  /* 0x0001901801007387 */ /* 0x008fe80000100a00 */
[----:B------:R-:W-:Y:S04]  /*53b60*/  STL.64 [R1+0x198], R26 ;  /* 0x0001981a01007387 */ /* 0x000fe80000100a00 */
[----:B------:R-:W0:Y:S01]  /*53b70*/  LDS.128 R24, [R2] ;  /* 0x0000000002187984 */ /* 0x000e220000000c00 */
[----:B------:R-:W-:Y:S06]  /*53b80*/  BAR.SYNC.DEFER_BLOCKING 0x0 ;  /* 0x0000000000007b1d */ /* 0x000fec0000010000 */
[----:B------:R-:W3:Y:S04]  /*53b90*/  LDL.LU R16, [R1+0x290] ;  /* 0x0002900001107983 */ /* 0x000ee80000300800 */
[----:B------:R-:W3:Y:S04]  /*53ba0*/  LDL.LU R17, [R1+0x294] ;  /* 0x0002940001117983 */ /* 0x000ee80000300800 */
[----:B------:R-:W3:Y:S04]  /*53bb0*/  LDL.LU R18, [R1+0x298] ;  /* 0x0002980001127983 */ /* 0x000ee80000300800 */
[----:B------:R-:W3:Y:S04]  /*53bc0*/  LDL.LU R19, [R1+0x29c] ;  /* 0x00029c0001137983 */ /* 0x000ee80000300800 */
[----:B------:R1:W-:Y:S04]  /*53bd0*/  STSM.16.M88.4 [R0], R12 ;  /* 0x0000000c00007844 */ /* 0x0003e80000000200 */
[----:B0-----:R-:W-:Y:S04]  /*53be0*/  STL.64 [R1+0x1a0], R24 ;  /* 0x0001a01801007387 */ /* 0x001fe80000100a00 */
[----:B------:R-:W-:Y:S01]  /*53bf0*/  STL.64 [R1+0x1a8], R26 ;  /* 0x0001a81a01007387 */ /* 0x000fe20000100a00 */
[----:B------:R-:W-:Y:S06]  /*53c00*/  BAR.SYNC.DEFER_BLOCKING 0x0 ;  /* 0x0000000000007b1d */ /* 0x000fec0000010000 */
[----:B-1----:R-:W3:Y:S04]  /*53c10*/  LDL.LU R12, [R1+0x280] ;  /* 0x00028000010c7983 */ /* 0x002ee80000300800 */
[----:B------:R-:W3:Y:S04]  /*53c20*/  LDL.LU R13, [R1+0x284] ;  /* 0x00028400010d7983 */ /* 0x000ee80000300800 */
[----:B------:R-:W3:Y:S04]  /*53c30*/  LDL.LU R14, [R1+0x288] ;  /* 0x00028800010e7983 */ /* 0x000ee80000300800 */
[----:B------:R-:W3:Y:S04]  /*53c40*/  LDL.LU R15, [R1+0x28c] ;  /* 0x00028c00010f7983 */ /* 0x000ee80000300800 */
[----:B------:R-:W0:Y:S04]  /*53c50*/  LDS.128 R24, [R2] ;  /* 0x0000000002187984 */ /* 0x000e280000000c00 */
[----:B0-----:R-:W-:Y:S04]  /*53c60*/  STL.64 [R1+0x1c0], R24 ;  /* 0x0001c01801007387 */ /* 0x001fe80000100a00 */
[----:B------:R0:W-:Y:S04]  /*53c70*/  STL.64 [R1+0x1c8], R26 ;  /* 0x0001c81a01007387 */ /* 0x0001e80000100a00 */
[----:B0-----:R-:W4:Y:S04]  /*53c80*/  LDL.LU.64 R26, [R1+0x19e8] ;  /* 0x0019e800011a7983 */ /* 0x001f280000300a00 */
[----:B------:R-:W4:Y:S01]  /*53c90*/  LDL.LU.64 R24, [R1+0x19e0] ;  /* 0x0019e00001187983 */ /* 0x000f220000300a00 */
[----:B------:R-:W-:Y:S06]  /*53ca0*/  BAR.SYNC.DEFER_BLOCKING 0x0 ;  /* 0x0000000000007b1d */ /* 0x000fec0000010000 */
[----:B----4-:R-:W-:Y:S02]  /*53cb0*/  STSM.16.M88.4 [R0], R24 ;  /* 0x0000001800007844 */ /* 0x010fe40000000200 */
[----:B------:R-:W-:Y:S06]  /*53cc0*/  BAR.SYNC.DEFER_BLOCKING 0x0 ;  /* 0x0000000000007b1d */ /* 0x000fec0000010000 */
[----:B------:R-:W0:Y:S02]  /*53cd0*/  LDS.128 R24, [R2] ;  /* 0x0000000002187984 */ /* 0x000e240000000c00 */
[----:B------:R-:W-:Y:S06]  /*53ce0*/  BAR.SYNC.DEFER_BLOCKING 0x0 ;  /* 0x0000000000007b1d */ /* 0x000fec0000010000 */
[----:B------:R-:W-:Y:S02]  /*53cf0*/  STSM.16.M88.4 [R0], R20 ;  /* 0x0000001400007844 */ /* 0x000fe40000000200 */
[----:B------:R-:W-:Y:S06]  /*53d00*/  BAR.SYNC.DEFER_BLOCKING 0x0 ;  /* 0x0000000000007b1d */ /* 0x000fec0000010000 */
[----:B------:R-:W1:Y:S02]  /*53d10*/  LDS.128 R20, [R2] ;  /* 0x0000000002147984 */ /* 0x000e640000000c00 */
[----:B------:R-:W-:Y:S06]  /*53d20*/  BAR.SYNC.DEFER_BLOCKING 0x0 ;  /* 0x0000000000007b1d */ /* 0x000fec0000010000 */
[----:B------:R-:W-:Y:S02]  /*53d30*/  STSM.16.M88.4 [R0], R8 ;  /* 0x0000000800007844 */ /* 0x000fe40000000200 */
[----:B------:R-:W-:Y:S06]  /*53d40*/  BAR.SYNC.DEFER_BLOCKING 0x0 ;  /* 0x0000000000007b1d */ /* 0x000fec0000010000 */
[----:B------:R-:W4:Y:S02]  /*53d50*/  LDS.128 R8, [R2] ;  /* 0x0000000002087984 */ /* 0x000f240000000c00 */
[----:B------:R-:W-:Y:S06]  /*53d60*/  BAR.SYNC.DEFER_BLOCKING 0x0 ;  /* 0x0000000000007b1d */ /* 0x000fec0000010000 */
[----:B--2---:R2:W-:Y:S04]  /*53d70*/  STSM.16.M88.4 [R0], R4 ;  /* 0x0000000400007844 */ /* 0x0045e80000000200 */
[----:B0-----:R-:W-:Y:S04]  /*53d80*/  STL.64 [R1+0x1b0], R24 ;  /* 0x0001b01801007387 */ /* 0x001fe80000100a00 */
[----:B------:R-:W-:Y:S04]  /*53d90*/  STL.64 [R1+0x1b8], R26 ;  /* 0x0001b81a01007387 */ /* 0x000fe80000100a00 */
[----:B-1----:R-:W-:Y:S04]  /*53da0*/  STL.64 [R1+0x1d0], R20 ;  /* 0x0001d01401007387 */ /* 0x002fe80000100a00 */
[----:B------:R-:W-:Y:S04]  /*53db0*/  STL.64 [R1+0x1d8], R22 ;  /* 0x0001d81601007387 */ /* 0x000fe80000100a00 */
[----:B----4-:R-:W-:Y:S04]  /*53dc0*/  STL.64 [R1+0x1e0], R8 ;  /* 0x0001e00801007387 */ /* 0x010fe80000100a00 */
[----:B------:R-:W-:Y:S01]  /*53dd0*/  STL.64 [R1+0x1e8], R10 ;  /* 0x0001e80a01007387 */ /* 0x000fe20000100a00 */
[----:B------:R-:W-:Y:S06]  /*53de0*/  BAR.SYNC.DEFER_BLOCKING 0x0 ;  /* 0x0000000000007b1d */ /* 0x000fec0000010000 */
[----:B--2---:R-:W2:Y:S04]  /*53df0*/  LDL.LU R4, [R1+0x2a0] ;  /* 0x0002a00001047983 */ /* 0x004ea80000300800 */
[----:B------:R-:W0:Y:S01]  /*53e00*/  LDS.128 R8, [R2] ;  /* 0x0000000002087984 */ /* 0x000e220000000c00 */
[----:B------:R-:W-:Y:S06]  /*53e10*/  BAR.SYNC.DEFER_BLOCKING 0x0 ;  /* 0x0000000000007b1d */ /* 0x000fec0000010000 */
[----:B---3--:R1:W-:Y:S04]  /*53e20*/  STSM.16.M88.4 [R0], R16 ;  /* 0x0000001000007844 */ /* 0x0083e80000000200 */
[----:B0-----:R-:W-:Y:S04]  /*53e30*/  STL.64 [R1+0x200], R8 ;  /* 0x0002000801007387 */ /* 0x001fe80000100a00 */
[----:B------:R-:W-:Y:S01]  /*53e40*/  STL.64 [R1+0x208], R10 ;  /* 0x0002080a01007387 */ /* 0x000fe20000100a00 */
[----:B------:R-:W-:Y:S06]  /*53e50*/  BAR.SYNC.DEFER_BLOCKING 0x0 ;  /* 0x0000000000007b1d */ /* 0x000fec0000010000 */
[----:B------:R-:W2:Y:S04]  /*53e60*/  LDL.LU R5, [R1+0x2a4] ;  /* 0x0002a40001057983 */ /* 0x000ea80000300800 */
[----:B------:R-:W2:Y:S04]  /*53e70*/  LDL.LU R6, [R1+0x2a8] ;  /* 0x0002a80001067983 */ /* 0x000ea80000300800 */
[----:B------:R-:W2:Y:S04]  /*53e80*/  LDL.LU R7, [R1+0x2ac] ;  /* 0x0002ac0001077983 */ /* 0x000ea80000300800 */
[----:B-1----:R-:W3:Y:S04]  /*53e90*/  LDL.LU R16, [R1+0x2b0] ;  /* 0x0002b00001107983 */ /* 0x002ee80000300800 */
[----:B------:R-:W0:Y:S01]  /*53ea0*/  LDS.128 R8, [R2] ;  /* 0x0000000002087984 */ /* 0x000e220000000c00 */
[----:B------:R-:W-:Y:S06]  /*53eb0*/  BAR.SYNC.DEFER_BLOCKING 0x0 ;  /* 0x0000000000007b1d */ /* 0x000fec0000010000 */
[----:B0-----:R0:W-:Y:S04]  /*53ec0*/  STL.64 [R1+0x1f0], R8 ;  /* 0x0001f00801007387 */ /* 0x0011e80000100a00 */
[----:B------:R1:W-:Y:S04]  /*53ed0*/  STL.64 [R1+0x1f8], R10 ;  /* 0x0001f80a01007387 */ /* 0x0003e80000100a00 */
[----:B------:R-:W3:Y:S04]  /*53ee0*/  LDL.LU R17, [R1+0x2b4] ;  /* 0x0002b40001117983 */ /* 0x000ee80000300800 */
[----:B------:R-:W3:Y:S04]  /*53ef0*/  LDL.LU R18, [R1+0x2b8] ;  /* 0x0002b80001127983 */ /* 0x000ee80000300800 */
[----:B------:R-:W3:Y:S04]  /*53f00*/  LDL.LU R19, [R1+0x2bc] ;  /* 0x0002bc0001137983 */ /* 0x000ee80000300800 */
[----:B------:R-:W4:Y:S04]  /*53f10*/  LDL.LU R24, [R1+0x2d0] ;  /* 0x0002d00001187983 */ /* 0x000f280000300800 */
[----:B------:R-:W4:Y:S04]  /*53f20*/  LDL.LU R25, [R1+0x2d4] ;  /* 0x0002d40001197983 */ /* 0x000f280000300800 */
[----:B------:R-:W2:Y:S04]  /*53f30*/  LDL.LU R26, [R1+0x2d8] ;  /* 0x0002d800011a7983 */ /* 0x000ea80000300800 */
[----:B------:R-:W2:Y:S04]  /*53f40*/  LDL.LU R27, [R1+0x2dc] ;  /* 0x0002dc00011b7983 */ /* 0x000ea80000300800 */
[----:B------:R1:W-:Y:S01]  /*53f50*/  STSM.16.M88.4 [R0], R12 ;  /* 0x0000000c00007844 */ /* 0x0003e20000000200 */
[----:B------:R-:W-:Y:S06]  /*53f60*/  BAR.SYNC.DEFER_BLOCKING 0x0 ;  /* 0x0000000000007b1d */ /* 0x000fec0000010000 */
[----:B--2---:R-:W-:Y:S04]  /*53f70*/  STL.64 [R1+0x19d8], R26 ;  /* 0x0019d81a01007387 */ /* 0x004fe80000100a00 */
[----:B----4-:R-:W-:Y:S04]  /*53f80*/  STL.64 [R1+0x19d0], R24 ;  /* 0x0019d01801007387 */ /* 0x010fe80000100a00 */
[----:B------:R-:W2:Y:S01]  /*53f90*/  LDS.128 R24, [R2] ;  /* 0x0000000002187984 */ /* 0x000ea20000000c00 */
        /* <DEDUP_REMOVED lines=11> */
[----:B------:R-:W4:Y:S04]  /*54050*/  LDL.LU R12, [R1+0x2f0] ;  /* 0x0002f000010c7983 */ /* 0x000f280000300800 */
[----:B------:R-:W4:Y:S04]  /*54060*/  LDL.LU R13, [R1+0x2f4] ;  /* 0x0002f400010d7983 */ /* 0x000f280000300800 */
[----:B------:R-:W4:Y:S04]  /*54070*/  LDL.LU R14, [R1+0x2f8] ;  /* 0x0002f800010e7983 */ /* 0x000f280000300800 */
[----:B------:R-:W4:Y:S04]  /*54080*/  LDL.LU R15, [R1+0x2fc] ;  /* 0x0002fc00010f7983 */ /* 0x000f280000300800 */
[----:B--2---:R-:W-:Y:S04]  /*54090*/  STL.64 [R1+0x240], R24 ;  /* 0x0002401801007387 */ /* 0x004fe80000100a00 */
[----:B------:R-:W-:Y:S04]  /*540a0*/  STL.64 [R1+0x248], R26 ;  /* 0x0002481a01007387 */ /* 0x000fe80000100a00 */
[----:B------:R-:W0:Y:S01]  /*540b0*/  LDS.128 R24, [R2] ;  /* 0x0000000002187984 */ /* 0x000e220000000c00 */
[----:B------:R-:W-:Y:S06]  /*540c0*/  BAR.SYNC.DEFER_BLOCKING 0x0 ;  /* 0x0000000000007b1d */ /* 0x000fec0000010000 */
[----:B---3--:R-:W2:Y:S04]  /*540d0*/  LDL.LU R4, [R1+0x310] ;  /* 0x0003100001047983 */ /* 0x008ea80000300800 */
[----:B------:R-:W2:Y:S04]  /*540e0*/  LDL.LU R5, [R1+0x314] ;  /* 0x0003140001057983 */ /* 0x000ea80000300800 */
[----:B------:R-:W2:Y:S04]  /*540f0*/  LDL.LU R6, [R1+0x318] ;  /* 0x0003180001067983 */ /* 0x000ea80000300800 */
[----:B------:R-:W2:Y:S04]  /*54100*/  LDL.LU R7, [R1+0x31c] ;  /* 0x00031c0001077983 */ /* 0x000ea80000300800 */
        /* <DEDUP_REMOVED lines=26> */
[----:B------:R2:W-:Y:S04]  /*542b0*/  STSM.16.M88.4 [R0], R12 ;  /* 0x0000000c00007844 */ /* 0x0005e80000000200 */
        /* <DEDUP_REMOVED lines=10> */
[----:B------:R1:W-:Y:S04]  /*54360*/  STSM.16.M88.4 [R0], R4 ;  /* 0x0000000400007844 */ /* 0x0003e80000000200 */
[----:B0-----:R-:W-:Y:S04]  /*54370*/  STL.64 [R1+0x2b0], R8 ;  /* 0x0002b00801007387 */ /* 0x001fe80000100a00 */
[----:B------:R-:W-:Y:S01]  /*54380*/  STL.64 [R1+0x2b8], R10 ;  /* 0x0002b80a01007387 */ /* 0x000fe20000100a00 */
[----:B------:R-:W-:Y:S06]  /*54390*/  BAR.SYNC.DEFER_BLOCKING 0x0 ;  /* 0x0000000000007b1d */ /* 0x000fec0000010000 */
[----:B------:R-:W2:Y:S04]  /*543a0*/  LDL.LU R13, [R1+0x324] ;  /* 0x00032400010d7983 */ /* 0x000ea80000300800 */
[----:B------:R-:W2:Y:S04]  /*543b0*/  LDL.LU R14, [R1+0x328] ;  /* 0x00032800010e7983 */ /* 0x000ea80000300800 */
[----:B------:R-:W2:Y:S04]  /*543c0*/  LDL.LU R15, [R1+0x32c] ;  /* 0x00032c00010f7983 */ /* 0x000ea80000300800 */
        /* <DEDUP_REMOVED lines=8> */
[----:B------:R-:W2:Y:S04]  /*54450*/  LDL.LU R24, [R1+0x350] ;  /* 0x0003500001187983 */ /* 0x000ea80000300800 */
[----:B------:R-:W2:Y:S04]  /*54460*/  LDL.LU R25, [R1+0x354] ;  /* 0x0003540001197983 */ /* 0x000ea80000300800 */
[----:B------:R-:W4:Y:S04]  /*54470*/  LDL.LU R26, [R1+0x358] ;  /* 0x00035800011a7983 */ /* 0x000f280000300800 */
[----:B------:R-:W4:Y:S04]  /*54480*/  LDL.LU R27, [R1+0x35c] ;  /* 0x00035c00011b7983 */ /* 0x000f280000300800 */
[----:B---3--:R3:W-:Y:S01]  /*54490*/  STSM.16.M88.4 [R0], R16 ;  /* 0x0000001000007844 */ /* 0x0087e20000000200 */
[----:B------:R-:W-:Y:S06]  /*544a0*/  BAR.SYNC.DEFER_BLOCKING 0x0 ;  /* 0x0000000000007b1d */ /* 0x000fec0000010000 */
[----:B----4-:R-:W-:Y:S04]  /*544b0*/  STL.64 [R1+0x19c8], R26 ;  /* 0x0019c81a01007387 */ /* 0x010fe80000100a00 */
[----:B--2---:R-:W-:Y:S04]  /*544c0*/  STL.64 [R1+0x19c0], R24 ;  /* 0x0019c01801007387 */ /* 0x004fe80000100a00 */
        /* <DEDUP_REMOVED lines=12> */
[----:B---3--:R-:W3:Y:S04]  /*54590*/  LDL.LU R16, [R1+0x370] ;  /* 0x0003700001107983 */ /* 0x008ee80000300800 */
[----:B------:R-:W3:Y:S04]  /*545a0*/  LDL.LU R17, [R1+0x374] ;  /* 0x0003740001117983 */ /* 0x000ee80000300800 */
[----:B------:R-:W3:Y:S04]  /*545b0*/  LDL.LU R18, [R1+0x378] ;  /* 0x0003780001127983 */ /* 0x000ee80000300800 */
[----:B------:R-:W3:Y:S04]  /*545c0*/  LDL.LU R19, [R1+0x37c] ;  /* 0x00037c0001137983 */ /* 0x000ee80000300800 */
[----:B--2---:R-:W-:Y:S04]  /*545d0*/  STL.64 [R1+0x2c0], R24 ;  /* 0x0002c01801007387 */ /* 0x004fe80000100a00 */
[----:B------:R-:W-:Y:S04]  /*545e0*/  STL.64 [R1+0x2c8], R26 ;  /* 0x0002c81a01007387 */ /* 0x000fe80000100a00 */
[----:B------:R-:W0:Y:S01]  /*545f0*/  LDS.128 R24, [R2] ;  /* 0x0000000002187984 */ /* 0x000e220000000c00 */
[----:B------:R-:W-:Y:S06]  /*54600*/  BAR.SYNC.DEFER_BLOCKING 0x0 ;  /* 0x0000000000007b1d */ /* 0x000fec0000010000 */
[----:B------:R-:W2:Y:S04]  /*54610*/  LDL.LU R12, [R1+0x390] ;  /* 0x00039000010c7983 */ /* 0x000ea80000300800 */
[----:B------:R-:W2:Y:S04]  /*54620*/  LDL.LU R13, [R1+0x394] ;  /* 0x00039400010d7983 */ /* 0x000ea80000300800 */
[----:B------:R-:W2:Y:S04]  /*54630*/  LDL.LU R14, [R1+0x398] ;  /* 0x00039800010e7983 */ /* 0x000ea80000300800 */
[----:B------:R-:W2:Y:S04]  /*54640*/  LDL.LU R15, [R1+0x39c] ;  /* 0x00039c00010f7983 */ /* 0x000ea80000300800 */
[----:B------:R1:W-:Y:S04]  /*54650*/  STSM.16.M88.4 [R0], R4 ;  /* 0x0000000400007844 */ /* 0x0003e80000000200 */
[----:B0-----:R-:W-:Y:S04]  /*54660*/  STL.64 [R1+0x2d0], R24 ;  /* 0x0002d01801007387 */ /* 0x001fe80000100a00 */
[----:B------:R-:W-:Y:S01]  /*54670*/  STL.64 [R1+0x2d8], R26 ;  /* 0x0002d81a01007387 */ /* 0x000fe20000100a00 */
[----:B------:R-:W-:Y:S06]  /*54680*/  BAR.SYNC.DEFER_BLOCKING 0x0 ;  /* 0x0000000000007b1d */ /* 0x000fec0000010000 */
[----:B-1----:R-:W2:Y:S04]  /*54690*/  LDL.LU R4, [R1+0x380] ;  /* 0x0003800001047983 */ /* 0x002ea80000300800 */
[----:B------:R-:W2:Y:S04]  /*546a0*/  LDL.LU R5, [R1+0x384] ;  /* 0x0003840001057983 */ /* 0x000ea80000300800 */
[----:B------:R-:W2:Y:S04]  /*546b0*/  LDL.LU R6, [R1+0x388] ;  /* 0x0003880001067983 */ /* 0x000ea80000300800 */
[----:B------:R-:W2:Y:S04]  /*546c0*/  LDL.LU R7, [R1+0x38c] ;  /* 0x00038c0001077983 */ /* 0x000ea80000300800 */
        /* <DEDUP_REMOVED lines=16> */
[----:B------:R-:W4:Y:S04]  /*547d0*/  LDS.128 R8, [R2] ;  /* 0x0000000002087984 */ /* 0x000f280000000c00 */
[----:B0-----:R-:W-:Y:S04]  /*547e0*/  STL.64 [R1+0x2e0], R24 ;  /* 0x0002e01801007387 */ /* 0x001fe80000100a00 */
[----:B------:R-:W-:Y:S04]  /*547f0*/  STL.64 [R1+0x2e8], R26 ;  /* 0x0002e81a01007387 */ /* 0x000fe80000100a00 */
[----:B-1----:R0:W-:Y:S04]  /*54800*/  STL.64 [R1+0x300], R20 ;  /* 0x0003001401007387 */ /* 0x0021e80000100a00 */
[----:B------:R1:W-:Y:S01]  /*54810*/  STL.64 [R1+0x308], R22 ;  /* 0x0003081601007387 */ /* 0x0003e20000100a00 */
[----:B------:R-:W-:Y:S06]  /*54820*/  BAR.SYNC.DEFER_BLOCKING 0x0 ;  /* 0x0000000000007b1d */ /* 0x000fec0000010000 */
[----:B----4-:R-:W-:Y:S04]  /*54830*/  STL.64 [R1+0x320], R8 ;  /* 0x0003200801007387 */ /* 0x010fe80000100a00 */
[----:B------:R-:W-:Y:S04]  /*54840*/  STL.64 [R1+0x328], R10 ;  /* 0x0003280a01007387 */ /* 0x000fe80000100a00 */
[----:B0-----:R-:W4:Y:S04]  /*54850*/  LDL.LU R20, [R1+0x3a0] ;  /* 0x0003a00001147983 */ /* 0x001f280000300800 */
[----:B------:R-:W4:Y:S04]  /*54860*/  LDL.LU R21, [R1+0x3a4] ;  /* 0x0003a40001157983 */ /* 0x000f280000300800 */
[----:B-1----:R-:W4:Y:S04]  /*54870*/  LDL.LU R22, [R1+0x3a8] ;  /* 0x0003a80001167983 */ /* 0x002f280000300800 */
[----:B------:R-:W4:Y:S04]  /*54880*/  LDL.LU R23, [R1+0x3ac] ;  /* 0x0003ac0001177983 */ /* 0x000f280000300800 */
[----:B---3--:R-:W-:Y:S01]  /*54890*/  STSM.16.M88.4 [R0], R16 ;  /* 0x0000001000007844 */ /* 0x008fe20000000200 */
[----:B------:R-:W-:Y:S06]  /*548a0*/  BAR.SYNC.DEFER_BLOCKING 0x0 ;  /* 0x0000000000007b1d */ /* 0x000fec0000010000 */
[----:B------:R-:W0:Y:S02]  /*548b0*/  LDS.128 R8, [R2] ;  /* 0x0000000002087984 */ /* 0x000e240000000c00 */
[----:B------:R-:W-:Y:S06]  /*548c0*/  BAR.SYNC.DEFER_BLOCKING 0x0 ;  /* 0x0000000000007b1d */ /* 0x000fec0000010000 */
[----:B--2---:R1:W-:Y:S04]  /*548d0*/  STSM.16.M88.4 [R0], R12 ;  /* 0x0000000c00007844 */ /* 0x0043e80000000200 */
        /* <DEDUP_REMOVED lines=9> */
[----:B0-----:R0:W-:Y:S04]  /*54970*/  STL.64 [R1+0x310], R8 ;  /* 0x0003100801007387 */ /* 0x0011e80000100a00 */
[----:B------:R1:W-:Y:S04]  /*54980*/  STL.64 [R1+0x318], R10 ;  /* 0x0003180a01007387 */ /* 0x0003e80000100a00 */
[----:B------:R-:W3:Y:S04]  /*54990*/  LDL.LU R24, [R1+0x3d0] ;  /* 0x0003d00001187983 */ /* 0x000ee80000300800 */
[----:B------:R-:W3:Y:S04]  /*549a0*/  LDL.LU R25, [R1+0x3d4] ;  /* 0x0003d40001197983 */ /* 0x000ee80000300800 */
[----:B------:R-:W3:Y:S04]  /*549b0*/  LDL.LU R26, [R1+0x3d8] ;  /* 0x0003d800011a7983 */ /* 0x000ee80000300800 */
[----:B------:R-:W3:Y:S04]  /*549c0*/  LDL.LU R27, [R1+0x3dc] ;  /* 0x0003dc00011b7983 */ /* 0x000ee80000300800 */
[----:B------:R-:W-:Y:S01]  /*549d0*/  STSM.16.M88.4 [R0], R4 ;  /* 0x0000000400007844 */ /* 0x000fe20000000200 */
[----:B------:R-:W-:Y:S06]  /*549e0*/  BAR.SYNC.DEFER_BLOCKING 0x0 ;  /* 0x0000000000007b1d */ /* 0x000fec0000010000 */
[----:B0-----:R-:W3:Y:S04]  /*549f0*/  LDL.LU R8, [R1+0x3c0] ;  /* 0x0003c00001087983 */ /* 0x001ee80000300800 */
[----:B------:R-:W3:Y:S04]  /*54a00*/  LDL.LU R9, [R1+0x3c4] ;  /* 0x0003c40001097983 */ /* 0x000ee80000300800 */
[----:B-1----:R-:W3:Y:S04]  /*54a10*/  LDL.LU R10, [R1+0x3c8] ;  /* 0x0003c800010a7983 */ /* 0x002ee80000300800 */
[----:B------:R-:W3:Y:S04]  /*54a20*/  LDL.LU R11, [R1+0x3cc] ;  /* 0x0003cc00010b7983 */ /* 0x000ee80000300800 */
[----:B------:R-:W0:Y:S04]  /*54a30*/  LDS.128 R4, [R2] ;  /* 0x0000000002047984 */ /* 0x000e280000000c00 */
[----:B------:R-:W3:Y:S01]  /*54a40*/  LDL.LU R16, [R1+0x3e0] ;  /* 0x0003e00001107983 */ /* 0x000ee20000300800 */
[----:B------:R-:W-:Y:S06]  /*54a50*/  BAR.SYNC.DEFER_BLOCKING 0x0 ;  /* 0x0000000000007b1d */ /* 0x000fec0000010000 */
[----:B0-----:R0:W-:Y:S04]  /*54a60*/  STL.64 [R1+0x340], R4 ;  /* 0x0003400401007387 */ /* 0x0011e80000100a00 */
[----:B------:R1:W-:Y:S04]  /*54a70*/  STL.64 [R1+0x348], R6 ;  /* 0x0003480601007387 */ /* 0x0003e80000100a00 */
[----:B------:R-:W3:Y:S04]  /*54a80*/  LDL.LU R17, [R1+0x3e4] ;  /* 0x0003e40001117983 */ /* 0x000ee80000300800 */
[----:B------:R-:W3:Y:S04]  /*54a90*/  LDL.LU R18, [R1+0x3e8] ;  /* 0x0003e80001127983 */ /* 0x000ee80000300800 */
[----:B------:R-:W3:Y:S04]  /*54aa0*/  LDL.LU R19, [R1+0x3ec] ;  /* 0x0003ec0001137983 */ /* 0x000ee80000300800 */
[----:B0-----:R-:W3:Y:S04]  /*54ab0*/  LDL.LU R4, [R1+0x3f0] ;  /* 0x0003f00001047983 */ /* 0x001ee80000300800 */
[----:B------:R-:W3:Y:S04]  /*54ac0*/  LDL.LU R5, [R1+0x3f4] ;  /* 0x0003f40001057983 */ /* 0x000ee80000300800 */
[----:B-1----:R-:W3:Y:S04]  /*54ad0*/  LDL.LU R6, [R1+0x3f8] ;  /* 0x0003f80001067983 */ /* 0x002ee80000300800 */
[----:B------:R-:W3:Y:S04]  /*54ae0*/  LDL.LU R7, [R1+0x3fc] ;  /* 0x0003fc0001077983 */ /* 0x000ee80000300800 */
[----:B----4-:R-:W-:Y:S01]  /*54af0*/  STSM.16.M88.4 [R0], R20 ;  /* 0x0000001400007844 */ /* 0x010fe20000000200 */
[----:B------:R-:W-:Y:S06]  /*54b00*/  BAR.SYNC.DEFER_BLOCKING 0x0 ;  /* 0x0000000000007b1d */ /* 0x000fec0000010000 */
[----:B------:R-:W0:Y:S02]  /*54b10*/  LDS.128 R20, [R2] ;  /* 0x0000000002147984 */ /* 0x000e240000000c00 */
[----:B------:R-:W-:Y:S06]  /*54b20*/  BAR.SYNC.DEFER_BLOCKING 0x0 ;  /* 0x0000000000007b1d */ /* 0x000fec0000010000 */
[----:B0-----:R0:W-:Y:S04]  /*54b30*/  STL.64 [R1+0x350], R20 ;  /* 0x0003501401007387 */ /* 0x0011e80000100a00 */
[----:B------:R1:W-:Y:S04]  /*54b40*/  STL.64 [R1+0x358], R22 ;  /* 0x0003581601007387 */ /* 0x0003e80000100a00 */
[----:B0-----:R-:W4:Y:S04]  /*54b50*/  LDL.LU R20, [R1+0x410] ;  /* 0x0004100001147983 */ /* 0x001f280000300800 */
[----:B------:R-:W4:Y:S04]  /*54b60*/  LDL.LU R21, [R1+0x414] ;  /* 0x0004140001157983 */ /* 0x000f280000300800 */
[----:B-1----:R-:W4:Y:S04]  /*54b70*/  LDL.LU R22, [R1+0x418] ;  /* 0x0004180001167983 */ /* 0x002f280000300800 */
[----:B------:R-:W4:Y:S04]  /*54b80*/  LDL.LU R23, [R1+0x41c] ;  /* 0x00041c0001177983 */ /* 0x000f280000300800 */
[----:B--2---:R-:W-:Y:S01]  /*54b90*/  STSM.16.M88.4 [R0], R12 ;  /* 0x0000000c00007844 */ /* 0x004fe20000000200 */
[----:B------:R-:W-:Y:S06]  /*54ba0*/  BAR.SYNC.DEFER_BLOCKING 0x0 ;  /* 0x0000000000007b1d */ /* 0x000fec0000010000 */
[----:B------:R-:W0:Y:S02]  /*54bb0*/  LDS.128 R12, [R2] ;  /* 0x00000000020c7984 */ /* 0x000e240000000c00 */
[----:B------:R-:W-:Y:S06]  /*54bc0*/  BAR.SYNC.DEFER_BLOCKING 0x0 ;  /* 0x0000000000007b1d */ /* 0x000fec0000010000 */
[----:B---3--:R-:W-:Y:S02]  /*54bd0*/  STSM.16.M88.4 [R0], R24 ;  /* 0x0000001800007844 */ /* 0x008fe40000000200 */
[----:B------:R-:W-:Y:S06]  /*54be0*/  BAR.SYNC.DEFER_BLOCKING 0x0 ;  /* 0x0000000000007b1d */ /* 0x000fec0000010000 */
[----:B------:R-:W1:Y:S02]  /*54bf0*/  LDS.128 R24, [R2] ;  /* 0x0000000002187984 */ /* 0x000e640000000c00 */
[----:B------:R-:W-:Y:S06]  /*54c00*/  BAR.SYNC.DEFER_BLOCKING 0x0 ;  /* 0x0000000000007b1d */ /* 0x000fec0000010000 */
[----:B------:R-:W-:Y:S02]  /*54c10*/  STSM.16.M88.4 [R0], R8 ;  /* 0x0000000800007844 */ /* 0x000fe40000000200 */
[----:B------:R-:W-:Y:S06]  /*54c20*/  BAR.SYNC.DEFER_BLOCKING 0x0 ;  /* 0x0000000000007b1d */ /* 0x000fec0000010000 */
[----:B------:R-:W2:Y:S02]  /*54c30*/  LDS.128 R8, [R2] ;  /* 0x0000000002087984 */ /* 0x000ea40000000c00 */
[----:B------:R-:W-:Y:S06]  /*54c40*/  BAR.SYNC.DEFER_BLOCKING 0x0 ;  /* 0x0000000000007b1d */ /* 0x000fec0000010000 */
[----:B0-----:R0:W-:Y:S04]  /*54c50*/  STL.64 [R1+0x370], R12 ;  /* 0x0003700c01007387 */ /* 0x0011e80000100a00 */
[----:B------:R-:W-:Y:S04]  /*54c60*/  STSM.16.M88.4 [R0], R16 ;  /* 0x0000001000007844 */ /* 0x000fe80000000200 */
[----:B------:R3:W-:Y:S04]  /*54c70*/  STL.64 [R1+0x378], R14 ;  /* 0x0003780e01007387 */ /* 0x0007e80000100a00 */
[----:B0-----:R-:W4:Y:S04]  /*54c80*/  LDL.LU R12, [R1+0x400] ;  /* 0x00040000010c7983 */ /* 0x001f280000300800 */
[----:B------:R-:W4:Y:S04]  /*54c90*/  LDL.LU R13, [R1+0x404] ;  /* 0x00040400010d7983 */ /* 0x000f280000300800 */
[----:B---3--:R-:W3:Y:S01]  /*54ca0*/  LDL.LU R14, [R1+0x408] ;  /* 0x00040800010e7983 */ /* 0x008ee20000300800 */
[----:B------:R-:W0:Y:S03]  /*54cb0*/  LDC R16, c[0x0][0x244] ;  /* 0x00009100ff107b82 */ /* 0x000e260000000800 */
[----:B------:R-:W3:Y:S05]  /*54cc0*/  LDL.LU R15, [R1+0x40c] ;  /* 0x00040c00010f7983 */ /* 0x000eea0000300800 */
[----:B------:R-:W-:Y:S06]  /*54cd0*/  BAR.SYNC.DEFER_BLOCKING 0x0 ;  /* 0x0000000000007b1d */ /* 0x000fec0000010000 */
[----:B-1----:R-:W-:Y:S04]  /*54ce0*/  STL.64 [R1+0x360], R24 ;  /* 0x0003601801007387 */ /* 0x002fe80000100a00 */
[----:B------:R1:W-:Y:S04]  /*54cf0*/  STL.64 [R1+0x368], R26 ;  /* 0x0003681a01007387 */ /* 0x0003e80000100a00 */
[----:B-1----:R-:W3:Y:S04]  /*54d00*/  LDL R26, [R1+0xd34] ;  /* 0x000d3400011a7983 */ /* 0x002ee80000100800 */
[----:B--2---:R-:W-:Y:S04]  /*54d10*/  STL.64 [R1+0x380], R8 ;  /* 0x0003800801007387 */ /* 0x004fe80000100a00 */
[----:B------:R-:W-:Y:S04]  /*54d20*/  STL.64 [R1+0x388], R10 ;  /* 0x0003880a01007387 */ /* 0x000fe80000100a00 */
[----:B------:R-:W1:Y:S01]  /*54d30*/  LDS.128 R8, [R2] ;  /* 0x0000000002087984 */ /* 0x000e620000000c00 */
[----:B------:R-:W-:Y:S06]  /*54d40*/  BAR.SYNC.DEFER_BLOCKING 0x0 ;  /* 0x0000000000007b1d */ /* 0x000fec0000010000 */
[----:B------:R-:W-:Y:S02]  /*54d50*/  STSM.16.M88.4 [R0], R4 ;  /* 0x0000000400007844 */ /* 0x000fe40000000200 */
[----:B------:R-:W-:Y:S06]  /*54d60*/  BAR.SYNC.DEFER_BLOCKING 0x0 ;  /* 0x0000000000007b1d */ /* 0x000fec0000010000 */
[----:B------:R-:W2:Y:S02]  /*54d70*/  LDS.128 R4, [R2] ;  /* 0x0000000002047984 */ /* 0x000ea40000000c00 */
[----:B------:R-:W-:Y:S06]  /*54d80*/  BAR.SYNC.DEFER_BLOCKING 0x0 ;  /* 0x0000000000007b1d */ /* 0x000fec0000010000 */
[----:B----4-:R-:W-:Y:S02]  /*54d90*/  STSM.16.M88.4 [R0], R20 ;  /* 0x0000001400007844 */ /* 0x010fe40000000200 */
[----:B------:R-:W-:Y:S06]  /*54da0*/  BAR.SYNC.DEFER_BLOCKING 0x0 ;  /* 0x0000000000007b1d */ /* 0x000fec0000010000 */
[----:B------:R-:W4:Y:S04]  /*54db0*/  LDS.128 R20, [R2] ;  /* 0x0000000002147984 */ /* 0x000f280000000c00 */
[----:B-1----:R-:W-:Y:S01]  /*54dc0*/  STL.64 [R1+0x3b0], R8 ;  /* 0x0003b00801007387 */ /* 0x002fe20000100a00 */
[----:B--2---:R-:W-:-:S03]  /*54dd0*/  IMAD.MOV.U32 R29, RZ, RZ, R7 ;  /* 0x000000ffff1d7224 */ /* 0x004fc600078e0007 */
[----:B------:R1:W-:Y:S01]  /*54de0*/  STL.64 [R1+0x3b8], R10 ;  /* 0x0003b80a01007387 */ /* 0x0003e20000100a00 */
[----:B------:R-:W-:Y:S06]  /*54df0*/  BAR.SYNC.DEFER_BLOCKING 0x0 ;  /* 0x0000000000007b1d */ /* 0x000fec0000010000 */
[----:B-1----:R-:W2:Y:S04]  /*54e00*/  LDL.LU.64 R10, [R1+0x19b8] ;  /* 0x0019b800010a7983 */ /* 0x002ea80000300a00 */
[----:B------:R-:W2:Y:S04]  /*54e10*/  LDL.LU.64 R8, [R1+0x19b0] ;  /* 0x0019b00001087983 */ /* 0x000ea80000300a00 */
[----:B------:R-:W2:Y:S04]  /*54e20*/  LDL.LU R17, [R1+0x150] ;  /* 0x0001500001117983 */ /* 0x000ea80000300800 */
[----:B------:R-:W-:Y:S04]  /*54e30*/  STL.64 [R1+0x3a0], R4 ;  /* 0x0003a00401007387 */ /* 0x000fe80000100a00 */
[----:B------:R1:W-:Y:S04]  /*54e40*/  STL [R1+0x3a8], R6 ;  /* 0x0003a80601007387 */ /* 0x0003e80000100800 */
[----:B-1----:R-:W2:Y:S04]  /*54e50*/  LDL.LU R6, [R1+0x19a8] ;  /* 0x0019a80001067983 */ /* 0x002ea80000300800 */
[----:B------:R-:W2:Y:S04]  /*54e60*/  LDL.LU.64 R4, [R1+0x19a0] ;  /* 0x0019a00001047983 */ /* 0x000ea80000300a00 */
[----:B------:R-:W-:Y:S04]  /*54e70*/  STL [R1+0x1978], R29 ;  /* 0x0019781d01007387 */ /* 0x000fe80000100800 */
[----:B----4-:R-:W-:Y:S04]  /*54e80*/  STL.64 [R1+0x390], R20 ;  /* 0x0003901401007387 */ /* 0x010fe80000100a00 */
[----:B------:R-:W-:Y:S04]  /*54e90*/  STL [R1+0x398], R22 ;  /* 0x0003981601007387 */ /* 0x000fe80000100800 */
[----:B------:R1:W-:Y:S04]  /*54ea0*/  STL [R1+0x197c], R2 ;  /* 0x00197c0201007387 */ /* 0x0003e80000100800 */
[----:B-1----:R-:W0:Y:S01]  /*54eb0*/  LDL R2, [R1+0xd58] ;  /* 0x000d580001027983 */ /* 0x002e220000100800 */
[----:B------:R-:W-:-:S05]  /*54ec0*/  IMAD.MOV.U32 R28, RZ, RZ, R23 ;  /* 0x000000ffff1c7224 */ /* 0x000fca00078e0017 */
[----:B------:R1:W-:Y:S04]  /*54ed0*/  STL [R1+0x1974], R28 ;  /* 0x0019741c01007387 */ /* 0x0003e80000100800 */
[----:B------:R-:W4:Y:S04]  /*54ee0*/  LDL.LU R21, [R1+0x30] ;  /* 0x0000300001157983 */ /* 0x000f280000300800 */
[----:B------:R-:W4:Y:S04]  /*54ef0*/  LDL.LU R7, [R1+0x20] ;  /* 0x0000200001077983 */ /* 0x000f280000300800 */
[----:B------:R-:W4:Y:S04]  /*54f00*/  LDL R27, [R1+0xd64] ;  /* 0x000d6400011b7983 */ /* 0x000f280000100800 */
[----:B------:R-:W4:Y:S04]  /*54f10*/  LDL.LU R29, [R1+0xd60] ;  /* 0x000d6000011d7983 */ /* 0x000f280000300800 */
[----:B-1----:R-:W4:Y:S04]  /*54f20*/  LDL.LU R28, [R1+0xd5c] ;  /* 0x000d5c00011c7983 */ /* 0x002f280000300800 */
[----:B------:R-:W4:Y:S04]  /*54f30*/  LDL.LU R23, [R1+0x10] ;  /* 0x0000100001177983 */ /* 0x000f280000300800 */
[----:B------:R-:W4:Y:S04]  /*54f40*/  LDL.LU R25, [R1+0x154] ;  /* 0x0001540001197983 */ /* 0x000f280000300800 */
[----:B---3--:R0:W-:Y:S01]  /*54f50*/  STSM.16.M88.4 [R0], R12 ;  /* 0x0000000c00007844 */ /* 0x0081e20000000200 */
[----:B------:R-:W-:Y:S01]  /*54f60*/  IMAD R22, R26, UR26, RZ ;  /* 0x0000001a1a167c24 */ /* 0x000fe2000f8e02ff */
[----:B--2---:R-:W-:Y:S01]  /*54f70*/  PRMT R3, R17, 0x7632, R3 ;  /* 0x0000763211037816 */ /* 0x004fe20000000003 */
[C---:B0-----:R-:W-:Y:S01]  /*54f80*/  IMAD R0, R2.reuse, R16, RZ ;  /* 0x0000001002007224 */ /* 0x041fe200078e02ff */
[----:B------:R-:W-:Y:S01]  /*54f90*/  BAR.SYNC.DEFER_BLOCKING 0x0 ;  /* 0x0000000000007b1d */ /* 0x000fe20000010000 */
[----:B------:R-:W-:-:S03]  /*54fa0*/  ISETP.GE.AND P0, PT, R2, UR4, PT ;  /* 0x0000000402007c0c */ /* 0x000fc6000bf06270 */
[----:B------:R-:W-:Y:S02]  /*54fb0*/  LEA R18, P2, R0, UR12, 0x1 ;  /* 0x0000000c00127c11 */ /* 0x000fe4000f8408ff */
[----:B------:R-:W-:Y:S02]  /*54fc0*/  ISETP.LT.AND P0, PT, R26, UR31, !P0 ;  /* 0x0000001f1a007c0c */ /* 0x000fe4000c701270 */
[----:B------:R-:W-:Y:S01]  /*54fd0*/  LEA.HI.X.SX32 R19, R0, UR13, 0x1, P2 ;  /* 0x0000000d00137c11 */ /* 0x000fe200090f0eff */
[----:B------:R-:W-:Y:S02]  /*54fe0*/  IMAD R0, R16, 0x40, R0 ;  /* 0x0000004010007824 */ /* 0x000fe400078e0200 */
[----:B------:R-:W-:-:S03]  /*54ff0*/  IMAD.WIDE R12, R22, 0x2, R18 ;  /* 0x00000002160c7825 */ /* 0x000fc600078e0212 */
[----:B------:R-:W-:-:S05]  /*55000*/  LEA R14, P2, R0, UR12, 0x1 ;  /* 0x0000000c000e7c11 */ /* 0x000fca000f8408ff */
[----:B------:R0:W-:Y:S01]  /*55010*/  @P0 STG.E.U16 desc[UR8][R12.64], R17 ;  /* 0x000000110c000986 */ /* 0x0001e2000c101508 */
[----:B------:R-:W-:Y:S01]  /*55020*/  ISETP.GE.AND P0, PT, R26, UR5, PT ;  /* 0x000000051a007c0c */ /* 0x000fe2000bf06270 */
[----:B------:R-:W-:-:S03]  /*55030*/  ULDC.64 UR4, c[0x0][0x228] ;  /* 0x00008a0000047ab9 */ /* 0x000fc60000000a00 */
[----:B----4-:R-:W-:Y:S01]  /*55040*/  ISETP.LT.AND P3, PT, R27, UR10, !P0 ;  /* 0x0000000a1b007c0c */ /* 0x010fe2000c761270 */
[----:B------:R-:W-:Y:S01]  /*55050*/  ULDC UR10, c[0x0][0x228] ;  /* 0x00008a00000a7ab9 */ /* 0x000fe20000000800 */
[----:B------:R-:W-:-:S03]  /*55060*/  LEA.HI.X.SX32 R15, R0, UR13, 0x1, P2 ;  /* 0x0000000d000f7c11 */ /* 0x000fc600090f0eff */
[----:B0-----:R-:W-:-:S08]  /*55070*/  IMAD.WIDE R12, R22, 0x2, R14 ;  /* 0x00000002160c7825 */ /* 0x001fd000078e020e */
[----:B------:R0:W-:Y:S01]  /*55080*/  @P3 STG.E.U16 desc[UR8][R12.64], R3 ;  /* 0x000000030c003986 */ /* 0x0001e2000c101508 */
[----:B------:R-:W-:Y:S01]  /*55090*/  ISETP.LT.AND P3, PT, R29, UR6, !P0 ;  /* 0x000000061d007c0c */ /* 0x000fe2000c761270 */
[----:B------:R-:W-:Y:S01]  /*550a0*/  ULDC UR6, c[0x0][0x228] ;  /* 0x00008a0000067ab9 */ /* 0x000fe20000000800 */
[----:B0-----:R-:W-:-:S05]  /*550b0*/  IMAD R3, R16, 0x40, R0 ;  /* 0x0000004010037824 */ /* 0x001fca00078e0200 */
[----:B------:R-:W-:-:S04]  /*550c0*/  LEA R12, P2, R3, UR12, 0x1 ;  /* 0x0000000c030c7c11 */ /* 0x000fc8000f8408ff */
[----:B------:R-:W-:Y:S01]  /*550d0*/  LEA.HI.X.SX32 R13, R3, UR13, 0x1, P2 ;  /* 0x0000000d030d7c11 */ /* 0x000fe200090f0eff */
[----:B------:R-:W-:Y:S02]  /*550e0*/  IMAD R0, R16, 0x40, R3 ;  /* 0x0000004010007824 */ /* 0x000fe400078e0203 */
[----:B------:R-:W-:Y:S01]  /*550f0*/  IMAD.WIDE R16, R22, 0x2, R12 ;  /* 0x0000000216107825 */ /* 0x000fe200078e020c */
[----:B------:R-:W-:Y:S01]  /*55100*/  ISETP.LT.AND P0, PT, R28, UR4, !P0 ;  /* 0x000000041c007c0c */ /* 0x000fe2000c701270 */
[----:B------:R-:W-:-:S03]  /*55110*/  ULDC UR4, c[0x0][0x22c] ;  /* 0x00008b0000047ab9 */ /* 0x000fc60000000800 */
[----:B------:R0:W-:Y:S01]  /*55120*/  @P3 STG.E.U16 desc[UR8][R16.64], R21 ;  /* 0x0000001510003986 */ /* 0x0001e2000c101508 */
[----:B------:R-:W-:Y:S02]  /*55130*/  PRMT R3, R21, 0x7632, R3 ;  /* 0x0000763215037816 */ /* 0x000fe40000000003 */
[----:B0-----:R-:W-:-:S04]  /*55140*/  LEA R16, P2, R0, UR12, 0x1 ;  /* 0x0000000c00107c11 */ /* 0x001fc8000f8408ff */
[----:B------:R-:W-:Y:S01]  /*55150*/  LEA.HI.X.SX32 R17, R0, UR13, 0x1, P2 ;  /* 0x0000000d00117c11 */ /* 0x000fe200090f0eff */
[----:B------:R-:W-:Y:S01]  /*55160*/  VIADD R0, R26, 0x1 ;  /* 0x000000011a007836 */ /* 0x000fe20000000000 */
[----:B------:R-:W-:Y:S01]  /*55170*/  ULDC.64 UR12, c[0x0][0x228] ;  /* 0x00008a00000c7ab9 */ /* 0x000fe20000000a00 */
[----:B------:R-:W-:-:S05]  /*55180*/  IMAD.WIDE R20, R22, 0x2, R16 ;  /* 0x0000000216147825 */ /* 0x000fca00078e0210 */
[----:B------:R0:W-:Y:S01]  /*55190*/  @P0 STG.E.U16 desc[UR8][R20.64], R3 ;  /* 0x0000000314000986 */ /* 0x0001e2000c101508 */
[----:B------:R-:W-:Y:S01]  /*551a0*/  ISETP.GE.AND P0, PT, R0, UR4, PT ;  /* 0x0000000400007c0c */ /* 0x000fe2000bf06270 */
[----:B------:R-:W-:Y:S01]  /*551b0*/  VIADD R0, R22, UR26 ;  /* 0x0000001a16007c36 */ /* 0x000fe20008000000 */
[----:B------:R-:W-:Y:S02]  /*551c0*/  ULDC UR4, c[0x0][0x22c] ;  /* 0x00008b0000047ab9 */ /* 0x000fe40000000800 */
[----:B------:R-:W-:Y:S01]  /*551d0*/  ISETP.LT.AND P2, PT, R2, UR24, !P0 ;  /* 0x0000001802007c0c */ /* 0x000fe2000c741270 */
[----:B0-----:R-:W-:Y:S01]  /*551e0*/  IMAD.WIDE R20, R0, 0x2, R18 ;  /* 0x0000000200147825 */ /* 0x001fe200078e0212 */
[----:B------:R-:W-:-:S11]  /*551f0*/  PRMT R3, R7, 0x7632, R3 ;  /* 0x0000763207037816 */ /* 0x000fd60000000003 */
[----:B------:R0:W-:Y:S04]  /*55200*/  @P2 STG.E.U16 desc[UR8][R20.64], R7 ;  /* 0x0000000714002986 */ /* 0x0001e8000c101508 */
[----:B0-----:R-:W2:Y:S01]  /*55210*/  LDL.LU R7, [R1+0x34] ;  /* 0x0000340001077983 */ /* 0x001ea20000300800 */
[----:B------:R-:W-:-:S03]  /*55220*/  ISETP.LT.AND P2, PT, R27, UR22, !P0 ;  /* 0x000000161b007c0c */ /* 0x000fc6000c741270 */
[----:B------:R-:W3:Y:S01]  /*55230*/  LDL.LU R24, [R1+0x24] ;  /* 0x0000240001187983 */ /* 0x000ee20000300800 */
[----:B------:R-:W-:-:S09]  /*55240*/  IMAD.WIDE R20, R0, 0x2, R14 ;  /* 0x0000000200147825 */ /* 0x000fd200078e020e */
[----:B------:R0:W-:Y:S01]  /*55250*/  @P2 STG.E.U16 desc[UR8][R20.64], R3 ;  /* 0x0000000314002986 */ /* 0x0001e2000c101508 */
[----:B------:R-:W-:Y:S01]  /*55260*/  ISETP.LT.AND P2, PT, R29, UR20, !P0 ;  /* 0x000000141d007c0c */ /* 0x000fe2000c741270 */
[----:B0-----:R-:W-:Y:S01]  /*55270*/  IMAD.WIDE R20, R0, 0x2, R12 ;  /* 0x0000000200147825 */ /* 0x001fe200078e020c */
[----:B------:R-:W-:-:S11]  /*55280*/  PRMT R3, R23, 0x7632, R3 ;  /* 0x0000763217037816 */ /* 0x000fd60000000003 */
[----:B------:R0:W-:Y:S04]  /*55290*/  @P2 STG.E.U16 desc[UR8][R20.64], R23 ;  /* 0x0000001714002986 */ /* 0x0001e8000c101508 */
[----:B0-----:R-:W4:Y:S01]  /*552a0*/  LDL.LU R23, [R1+0x14] ;  /* 0x0000140001177983 */ /* 0x001f220000300800 */
[----:B------:R-:W-:Y:S01]  /*552b0*/  ISETP.LT.AND P0, PT, R28, UR18, !P0 ;  /* 0x000000121c007c0c */ /* 0x000fe2000c701270 */
[----:B------:R-:W-:-:S12]  /*552c0*/  IMAD.WIDE R20, R0, 0x2, R16 ;  /* 0x0000000200147825 */ /* 0x000fd800078e0210 */
[----:B------:R0:W-:Y:S02]  /*552d0*/  @P0 STG.E.U16 desc[UR8][R20.64], R3 ;  /* 0x0000000314000986 */ /* 0x0001e4000c101508 */
[----:B0-----:R-:W-:-:S05]  /*552e0*/  VIADD R3, R26, 0x2 ;  /* 0x000000021a037836 */ /* 0x001fca0000000000 */
[----:B------:R-:W-:Y:S01]  /*552f0*/  ISETP.GE.AND P0, PT, R3, UR4, PT ;  /* 0x0000000403007c0c */ /* 0x000fe2000bf06270 */
[----:B------:R-:W-:Y:S01]  /*55300*/  VIADD R0, R0, UR26 ;  /* 0x0000001a00007c36 */ /* 0x000fe20008000000 */
[----:B------:R-:W-:Y:S01]  /*55310*/  PRMT R3, R25, 0x7632, R3 ;  /* 0x0000763219037816 */ /* 0x000fe20000000003 */
[----:B------:R-:W-:Y:S01]  /*55320*/  ULDC UR4, c[0x0][0x22c] ;  /* 0x00008b0000047ab9 */ /* 0x000fe20000000800 */
[----:B------:R-:W-:Y:S01]  /*55330*/  ISETP.LT.AND P2, PT, R2, UR16, !P0 ;  /* 0x0000001002007c0c */ /* 0x000fe2000c741270 */
[----:B------:R-:W-:Y:S01]  /*55340*/  IMAD.WIDE R20, R0, 0x2, R18 ;  /* 0x0000000200147825 */ /* 0x000fe200078e0212 */
[----:B------:R-:W-:Y:S01]  /*55350*/  ISETP.LT.AND P3, PT, R27, UR14, !P0 ;  /* 0x0000000e1b007c0c */ /* 0x000fe2000c761270 */
[----:B------:R-:W-:-:S10]  /*55360*/  ULDC UR14, c[0x0][0x228] ;  /* 0x00008a00000e7ab9 */ /* 0x000fd40000000800 */
[----:B------:R0:W-:Y:S01]  /*55370*/  @P2 STG.E.U16 desc[UR8][R20.64], R25 ;  /* 0x0000001914002986 */ /* 0x0001e2000c101508 */
[----:B------:R-:W-:Y:S01]  /*55380*/  ISETP.LT.AND P2, PT, R29, UR12, !P0 ;  /* 0x0000000c1d007c0c */ /* 0x000fe2000c741270 */
[----:B------:R-:W-:Y:S01]  /*55390*/  ULDC UR12, c[0x0][0x228] ;  /* 0x00008a00000c7ab9 */ /* 0x000fe20000000800 */
[----:B------:R-:W-:Y:S01]  /*553a0*/  ISETP.LT.AND P0, PT, R28, UR28, !P0 ;  /* 0x0000001c1c007c0c */ /* 0x000fe2000c701270 */
[----:B0-----:R-:W-:-:S05]  /*553b0*/  IMAD.WIDE R20, R0, 0x2, R14 ;  /* 0x0000000200147825 */ /* 0x001fca00078e020e */
[----:B------:R0:W-:Y:S02]  /*553c0*/  @P3 STG.E.U16 desc[UR8][R20.64], R3 ;  /* 0x0000000314003986 */ /* 0x0001e4000c101508 */
[----:B0-----:R-:W-:-:S05]  /*553d0*/  IMAD.WIDE R20, R0, 0x2, R12 ;  /* 0x0000000200147825 */ /* 0x001fca00078e020c */
[----:B--2---:R0:W-:Y:S01]  /*553e0*/  @P2 STG.E.U16 desc[UR8][R20.64], R7 ;  /* 0x0000000714002986 */ /* 0x0041e2000c101508 */
[----:B------:R-:W-:Y:S01]  /*553f0*/  PRMT R3, R7, 0x7632, R3 ;  /* 0x0000763207037816 */ /* 0x000fe20000000003 */
[----:B0-----:R-:W-:Y:S02]  /*55400*/  IMAD.WIDE R20, R0, 0x2, R16 ;  /* 0x0000000200147825 */ /* 0x001fe400078e0210 */
[----:B------:R-:W2:Y:S04]  /*55410*/  LDL.LU R7, [R1+0x158] ;  /* 0x0001580001077983 */ /* 0x000ea80000300800 */
[----:B------:R0:W-:Y:S02]  /*55420*/  @P0 STG.E.U16 desc[UR8][R20.64], R3 ;  /* 0x0000000314000986 */ /* 0x0001e4000c101508 */
[----:B0-----:R-:W-:-:S05]  /*55430*/  VIADD R3, R26, 0x3 ;  /* 0x000000031a037836 */ /* 0x001fca0000000000 */
[----:B------:R-:W-:Y:S01]  /*55440*/  ISETP.GE.AND P0, PT, R3, UR4, PT ;  /* 0x0000000403007c0c */ /* 0x000fe2000bf06270 */
[----:B------:R-:W-:Y:S01]  /*55450*/  VIADD R0, R0, UR26 ;  /* 0x0000001a00007c36 */ /* 0x000fe20008000000 */
[----:B---3--:R-:W-:Y:S01]  /*55460*/  PRMT R3, R24, 0x7632, R3 ;  /* 0x0000763218037816 */ /* 0x008fe20000000003 */
[----:B------:R-:W-:Y:S01]  /*55470*/  ULDC UR4, c[0x0][0x228] ;  /* 0x00008a0000047ab9 */ /* 0x000fe20000000800 */
[----:B------:R-:W-:Y:S01]  /*55480*/  ISETP.LT.AND P2, PT, R2, UR30, !P0 ;  /* 0x0000001e02007c0c */ /* 0x000fe2000c741270 */
[----:B------:R-:W-:Y:S01]  /*55490*/  IMAD.WIDE R20, R0, 0x2, R18 ;  /* 0x0000000200147825 */ /* 0x000fe200078e0212 */
[----:B------:R-:W-:Y:S01]  /*554a0*/  ISETP.LT.AND P3, PT, R27, UR4, !P0 ;  /* 0x000000041b007c0c */ /* 0x000fe2000c761270 */
[----:B------:R-:W-:-:S10]  /*554b0*/  ULDC UR4, c[0x0][0x228] ;  /* 0x00008a0000047ab9 */ /* 0x000fd40000000800 */
[----:B------:R0:W-:Y:S04]  /*554c0*/  @P2 STG.E.U16 desc[UR8][R20.64], R24 ;  /* 0x0000001814002986 */ /* 0x0001e8000c101508 */
[----:B0-----:R-:W3:Y:S01]  /*554d0*/  LDL.LU R24, [R1+0x38] ;  /* 0x0000380001187983 */ /* 0x001ee20000300800 */
[----:B------:R-:W-:Y:S01]  /*554e0*/  ISETP.LT.AND P2, PT, R29, UR4, !P0 ;  /* 0x000000041d007c0c */ /* 0x000fe2000c741270 */
[----:B------:R-:W-:Y:S01]  /*554f0*/  IMAD.WIDE R20, R0, 0x2, R14 ;  /* 0x0000000200147825 */ /* 0x000fe200078e020e */
[----:B------:R-:W-:-:S04]  /*55500*/  ULDC UR4, c[0x0][0x228] ;  /* 0x00008a0000047ab9 */ /* 0x000fc80000000800 */
[----:B------:R0:W-:Y:S02]  /*55510*/  @P3 STG.E.U16 desc[UR8][R20.64], R3 ;  /* 0x0000000314003986 */ /* 0x0001e4000c101508 */
[----:B0-----:R-:W-:Y:S01]  /*55520*/  IMAD.WIDE R20, R0, 0x2, R12 ;  /* 0x0000000200147825 */ /* 0x001fe200078e020c */
[----:B----4-:R-:W-:-:S04]  /*55530*/  PRMT R3, R23, 0x7632, R3 ;  /* 0x0000763217037816 */ /* 0x010fc80000000003 */
[----:B------:R0:W-:Y:S04]  /*55540*/  @P2 STG.E.U16 desc[UR8][R20.64], R23 ;  /* 0x0000001714002986 */ /* 0x0001e8000c101508 */
[----:B0-----:R-:W4:Y:S01]  /*55550*/  LDL.LU R23, [R1+0x28] ;  /* 0x0000280001177983 */ /* 0x001f220000300800 */
[----:B------:R-:W-:Y:S01]  /*55560*/  ISETP.LT.AND P0, PT, R28, UR4, !P0 ;  /* 0x000000041c007c0c */ /* 0x000fe2000c701270 */
[----:B------:R-:W-:Y:S01]  /*55570*/  IMAD.WIDE R20, R0, 0x2, R16 ;  /* 0x0000000200147825 */ /* 0x000fe200078e0210 */
[----:B------:R-:W-:-:S11]  /*55580*/  ULDC UR4, c[0x0][0x22c] ;  /* 0x00008b0000047ab9 */ /* 0x000fd60000000800 */
[----:B------:R0:W-:Y:S02]  /*55590*/  @P0 STG.E.U16 desc[UR8][R20.64], R3 ;  /* 0x0000000314000986 */ /* 0x0001e4000c101508 */
[----:B0-----:R-:W-:-:S05]  /*555a0*/  VIADD R3, R26, 0x4 ;  /* 0x000000041a037836 */ /* 0x001fca0000000000 */
[----:B------:R-:W-:Y:S01]  /*555b0*/  ISETP.GE.AND P0, PT, R3, UR4, PT ;  /* 0x0000000403007c0c */ /* 0x000fe2000bf06270 */
[----:B------:R-:W-:-:S03]  /*555c0*/  ULDC UR4, c[0x0][0x228] ;  /* 0x00008a0000047ab9 */ /* 0x000fc60000000800 */
[----:B------:R-:W-:Y:S01]  /*555d0*/  ISETP.LT.AND P2, PT, R2, UR4, !P0 ;  /* 0x0000000402007c0c */ /* 0x000fe2000c741270 */
[----:B------:R-:W-:Y:S01]  /*555e0*/  VIADD R0, R0, UR26 ;  /* 0x0000001a00007c36 */ /* 0x000fe20008000000 */
[----:B------:R-:W-:-:S03]  /*555f0*/  ULDC UR4, c[0x0][0x228] ;  /* 0x00008a0000047ab9 */ /* 0x000fc60000000800 */
[----:B------:R-:W-:Y:S01]  /*55600*/  IMAD.WIDE R20, R0, 0x2, R18 ;  /* 0x0000000200147825 */ /* 0x000fe200078e0212 */
[----:B------:R-:W-:Y:S01]  /*55610*/  ISETP.LT.AND P3, PT, R27, UR4, !P0 ;  /* 0x000000041b007c0c */ /* 0x000fe2000c761270 */
[----:B------:R-:W-:-:S06]  /*55620*/  ULDC UR4, c[0x0][0x228] ;  /* 0x00008a0000047ab9 */ /* 0x000fcc0000000800 */
[----:B--2---:R0:W-:Y:S01]  /*55630*/  @P2 STG.E.U16 desc[UR8][R20.64], R7 ;  /* 0x0000000714002986 */ /* 0x0041e2000c101508 */
[----:B------:R-:W-:-:S03]  /*55640*/  PRMT R3, R7, 0x7632, R3 ;  /* 0x0000763207037816 */ /* 0x000fc60000000003 */
[----:B0-----:R-:W2:Y:S01]  /*55650*/  LDL.LU R7, [R1+0x18] ;  /* 0x0000180001077983 */ /* 0x001ea20000300800 */
[----:B------:R-:W-:Y:S01]  /*55660*/  ISETP.LT.AND P2, PT, R29, UR4, !P0 ;  /* 0x000000041d007c0c */ /* 0x000fe2000c741270 */
[----:B------:R-:W-:Y:S01]  /*55670*/  IMAD.WIDE R20, R0, 0x2, R14 ;  /* 0x0000000200147825 */ /* 0x000fe200078e020e */
[----:B------:R-:W-:Y:S02]  /*55680*/  ULDC UR4, c[0x0][0x228] ;  /* 0x00008a0000047ab9 */ /* 0x000fe40000000800 */
[----:B------:R-:W-:Y:S01]  /*55690*/  ISETP.LT.AND P0, PT, R28, UR4, !P0 ;  /* 0x000000041c007c0c */ /* 0x000fe2000c701270 */
[----:B------:R-:W-:Y:S01]  /*556a0*/  ULDC UR4, c[0x0][0x22c] ;  /* 0x00008b0000047ab9 */ /* 0x000fe20000000800 */
[----:B------:R0:W-:Y:S02]  /*556b0*/  @P3 STG.E.U16 desc[UR8][R20.64], R3 ;  /* 0x0000000314003986 */ /* 0x0001e4000c101508 */
[----:B0-----:R-:W-:-:S05]  /*556c0*/  IMAD.WIDE R20, R0, 0x2, R12 ;  /* 0x0000000200147825 */ /* 0x001fca00078e020c */
[----:B---3--:R0:W-:Y:S01]  /*556d0*/  @P2 STG.E.U16 desc[UR8][R20.64], R24 ;  /* 0x0000001814002986 */ /* 0x0081e2000c101508 */
[----:B------:R-:W-:Y:S01]  /*556e0*/  PRMT R3, R24, 0x7632, R3 ;  /* 0x0000763218037816 */ /* 0x000fe20000000003 */
[----:B0-----:R-:W-:Y:S02]  /*556f0*/  IMAD.WIDE R20, R0, 0x2, R16 ;  /* 0x0000000200147825 */ /* 0x001fe400078e0210 */
[----:B------:R-:W3:Y:S04]  /*55700*/  LDL.LU R24, [R1+0x15c] ;  /* 0x00015c0001187983 */ /* 0x000ee80000300800 */
[----:B------:R0:W-:Y:S02]  /*55710*/  @P0 STG.E.U16 desc[UR8][R20.64], R3 ;  /* 0x0000000314000986 */ /* 0x0001e4000c101508 */
[----:B0-----:R-:W-:-:S05]  /*55720*/  VIADD R3, R26, 0x5 ;  /* 0x000000051a037836 */ /* 0x001fca0000000000 */
[----:B------:R-:W-:Y:S01]  /*55730*/  ISETP.GE.AND P0, PT, R3, UR4, PT ;  /* 0x0000000403007c0c */ /* 0x000fe2000bf06270 */
[----:B------:R-:W-:-:S03]  /*55740*/  ULDC UR4, c[0x0][0x228] ;  /* 0x00008a0000047ab9 */ /* 0x000fc60000000800 */
[----:B------:R-:W-:Y:S01]  /*55750*/  ISETP.LT.AND P2, PT, R2, UR4, !P0 ;  /* 0x0000000402007c0c */ /* 0x000fe2000c741270 */
[----:B------:R-:W-:Y:S01]  /*55760*/  VIADD R0, R0, UR26 ;  /* 0x0000001a00007c36 */ /* 0x000fe20008000000 */
[----:B----4-:R-:W-:Y:S01]  /*55770*/  PRMT R3, R23, 0x7632, R3 ;  /* 0x0000763217037816 */ /* 0x010fe20000000003 */
[----:B------:R-:W-:Y:S02]  /*55780*/  ULDC UR4, c[0x0][0x228] ;  /* 0x00008a0000047ab9 */ /* 0x000fe40000000800 */
[----:B------:R-:W-:-:S08]  /*55790*/  IMAD.WIDE R20, R0, 0x2, R18 ;  /* 0x0000000200147825 */ /* 0x000fd000078e0212 */
[----:B------:R0:W-:Y:S04]  /*557a0*/  @P2 STG.E.U16 desc[UR8][R20.64], R23 ;  /* 0x0000001714002986 */ /* 0x0001e8000c101508 */
[----:B0-----:R-:W4:Y:S01]  /*557b0*/  LDL.LU R23, [R1+0x3c] ;  /* 0x00003c0001177983 */ /* 0x001f220000300800 */
[----:B------:R-:W-:Y:S01]  /*557c0*/  ISETP.LT.AND P3, PT, R27, UR4, !P0 ;  /* 0x000000041b007c0c */ /* 0x000fe2000c761270 */
[----:B------:R-:W-:Y:S02]  /*557d0*/  ULDC UR4, c[0x0][0x228] ;  /* 0x00008a0000047ab9 */ /* 0x000fe40000000800 */
[----:B------:R-:W-:Y:S01]  /*557e0*/  ISETP.LT.AND P2, PT, R29, UR4, !P0 ;  /* 0x000000041d007c0c */ /* 0x000fe2000c741270 */
[----:B------:R-:W-:Y:S01]  /*557f0*/  IMAD.WIDE R20, R0, 0x2, R14 ;  /* 0x0000000200147825 */ /* 0x000fe200078e020e */
[----:B------:R-:W-:-:S08]  /*55800*/  ULDC UR4, c[0x0][0x228] ;  /* 0x00008a0000047ab9 */ /* 0x000fd00000000800 */
[----:B------:R0:W-:Y:S02]  /*55810*/  @P3 STG.E.U16 desc[UR8][R20.64], R3 ;  /* 0x0000000314003986 */ /* 0x0001e4000c101508 */
[----:B0-----:R-:W-:Y:S01]  /*55820*/  IMAD.WIDE R20, R0, 0x2, R12 ;  /* 0x0000000200147825 */ /* 0x001fe200078e020c */
[----:B------:R-:W-:Y:S01]  /*55830*/  ISETP.LT.AND P0, PT, R28, UR4, !P0 ;  /* 0x000000041c007c0c */ /* 0x000fe2000c701270 */
[----:B------:R-:W-:-:S03]  /*55840*/  ULDC UR4, c[0x0][0x22c] ;  /* 0x00008b0000047ab9 */ /* 0x000fc60000000800 */
[----:B--2---:R0:W-:Y:S01]  /*55850*/  @P2 STG.E.U16 desc[UR8][R20.64], R7 ;  /* 0x0000000714002986 */ /* 0x0041e2000c101508 */
[----:B------:R-:W-:-:S03]  /*55860*/  PRMT R3, R7, 0x7632, R3 ;  /* 0x0000763207037816 */ /* 0x000fc60000000003 */
[----:B0-----:R-:W2:Y:S01]  /*55870*/  LDL.LU R7, [R1+0x2c] ;  /* 0x00002c0001077983 */ /* 0x001ea20000300800 */
[----:B------:R-:W-:-:S03]  /*55880*/  IMAD.WIDE R20, R0, 0x2, R16 ;  /* 0x0000000200147825 */ /* 0x000fc600078e0210 */
[----:B------:R-:W2:Y:S04]  /*55890*/  LDL.LU R25, [R1+0x1c] ;  /* 0x00001c0001197983 */ /* 0x000ea80000300800 */
[----:B------:R0:W-:Y:S02]  /*558a0*/  @P0 STG.E.U16 desc[UR8][R20.64], R3 ;  /* 0x0000000314000986 */ /* 0x0001e4000c101508 */
[----:B0-----:R-:W-:-:S05]  /*558b0*/  VIADD R3, R26, 0x6 ;  /* 0x000000061a037836 */ /* 0x001fca0000000000 */
[----:B------:R-:W-:Y:S01]  /*558c0*/  ISETP.GE.AND P0, PT, R3, UR4, PT ;  /* 0x0000000403007c0c */ /* 0x000fe2000bf06270 */
[----:B------:R-:W-:-:S03]  /*558d0*/  ULDC UR4, c[0x0][0x228] ;  /* 0x00008a0000047ab9 */ /* 0x000fc60000000800 */
[----:B------:R-:W-:Y:S01]  /*558e0*/  ISETP.LT.AND P2, PT, R2, UR4, !P0 ;  /* 0x0000000402007c0c */ /* 0x000fe2000c741270 */
[----:B------:R-:W-:Y:S01]  /*558f0*/  VIADD R0, R0, UR26 ;  /* 0x0000001a00007c36 */ /* 0x000fe20008000000 */
[----:B------:R-:W-:Y:S02]  /*55900*/  ULDC UR4, c[0x0][0x228] ;  /* 0x00008a0000047ab9 */ /* 0x000fe40000000800 */
[----:B------:R-:W-:Y:S01]  /*55910*/  ISETP.LT.AND P3, PT, R27, UR4, !P0 ;  /* 0x000000041b007c0c */ /* 0x000fe2000c761270 */
[----:B------:R-:W-:Y:S01]  /*55920*/  IMAD.WIDE R20, R0, 0x2, R18 ;  /* 0x0000000200147825 */ /* 0x000fe200078e0212 */
[----:B------:R-:W-:Y:S01]  /*55930*/  ULDC UR4, c[0x0][0x228] ;  /* 0x00008a0000047ab9 */ /* 0x000fe20000000800 */
[----:B---3--:R-:W-:-:S06]  /*55940*/  PRMT R3, R24, 0x7632, R3 ;  /* 0x0000763218037816 */ /* 0x008fcc0000000003 */
[----:B------:R0:W-:Y:S01]  /*55950*/  @P2 STG.E.U16 desc[UR8][R20.64], R24 ;  /* 0x0000001814002986 */ /* 0x0001e2000c101508 */
[----:B------:R-:W-:Y:S01]  /*55960*/  ISETP.LT.AND P2, PT, R29, UR4, !P0 ;  /* 0x000000041d007c0c */ /* 0x000fe2000c741270 */
[----:B------:R-:W-:Y:S02]  /*55970*/  ULDC UR4, c[0x0][0x228] ;  /* 0x00008a0000047ab9 */ /* 0x000fe40000000800 */
[----:B0-----:R-:W3:Y:S01]  /*55980*/  LDL.LU R24, [R1+0x210] ;  /* 0x0002100001187983 */ /* 0x001ee20000300800 */
[----:B------:R-:W-:-:S05]  /*55990*/  IMAD.WIDE R20, R0, 0x2, R14 ;  /* 0x0000000200147825 */ /* 0x000fca00078e020e */
[----:B------:R0:W-:Y:S02]  /*559a0*/  @P3 STG.E.U16 desc[UR8][R20.64], R3 ;  /* 0x0000000314003986 */ /* 0x0001e4000c101508 */
[----:B0-----:R-:W-:-:S05]  /*559b0*/  IMAD.WIDE R20, R0, 0x2, R12 ;  /* 0x0000000200147825 */ /* 0x001fca00078e020c */
[----:B----4-:R0:W-:Y:S01]  /*559c0*/  @P2 STG.E.U16 desc[UR8][R20.64], R23 ;  /* 0x0000001714002986 */ /* 0x0101e2000c101508 */
[----:B------:R-:W-:-:S03]  /*559d0*/  PRMT R3, R23, 0x7632, R3 ;  /* 0x0000763217037816 */ /* 0x000fc60000000003 */
[----:B0-----:R-:W4:Y:S01]  /*559e0*/  LDL.LU R23, [R1] ;  /* 0x0000000001177983 */ /* 0x001f220000300800 */
        /* <DEDUP_REMOVED lines=12> */
[----:B------:R-:W-:-:S07]  /*55ab0*/  ULDC UR4, c[0x0][0x228] ;  /* 0x00008a0000047ab9 */ /* 0x000fce0000000800 */
[----:B--2---:R0:W-:Y:S01]  /*55ac0*/  @P2 STG.E.U16 desc[UR8][R20.64], R7 ;  /* 0x0000000714002986 */ /* 0x0041e2000c101508 */
[----:B------:R-:W-:Y:S01]  /*55ad0*/  ISETP.LT.AND P2, PT, R29, UR4, !P0 ;  /* 0x000000041d007c0c */ /* 0x000fe2000c741270 */
[----:B------:R-:W-:Y:S01]  /*55ae0*/  ULDC UR4, c[0x0][0x228] ;  /* 0x00008a0000047ab9 */ /* 0x000fe20000000800 */
[----:B------:R-:W-:Y:S02]  /*55af0*/  PRMT R3, R7, 0x7632, R3 ;  /* 0x0000763207037816 */ /* 0x000fe40000000003 */
[----:B------:R-:W-:Y:S01]  /*55b00*/  ISETP.LT.AND P0, PT, R28, UR4, !P0 ;  /* 0x000000041c007c0c */ /* 0x000fe2000c701270 */
[----:B------:R-:W-:Y:S01]  /*55b10*/  ULDC UR4, c[0x0][0x22c] ;  /* 0x00008b0000047ab9 */ /* 0x000fe20000000800 */
[C---:B0-----:R-:W-:Y:S01]  /*55b20*/  IMAD.WIDE R20, R0.reuse, 0x2, R14 ;  /* 0x0000000200147825 */ /* 0x041fe200078e020e */
[----:B------:R-:W2:Y:S04]  /*55b30*/  LDL.LU R7, [R1+0x1998] ;  /* 0x0019980001077983 */ /* 0x000ea80000300800 */
[----:B------:R0:W-:Y:S02]  /*55b40*/  @P3 STG.E.U16 desc[UR8][R20.64], R3 ;  /* 0x0000000314003986 */ /* 0x0001e4000c101508 */
[----:B0-----:R-:W-:Y:S01]  /*55b50*/  IMAD.WIDE R20, R0, 0x2, R12 ;  /* 0x0000000200147825 */ /* 0x001fe200078e020c */
[----:B------:R-:W-:-:S04]  /*55b60*/  PRMT R3, R25, 0x7632, R3 ;  /* 0x0000763219037816 */ /* 0x000fc80000000003 */
[----:B------:R0:W-:Y:S02]  /*55b70*/  @P2 STG.E.U16 desc[UR8][R20.64], R25 ;  /* 0x0000001914002986 */ /* 0x0001e4000c101508 */
[----:B0-----:R-:W-:-:S05]  /*55b80*/  IMAD.WIDE R20, R0, 0x2, R16 ;  /* 0x0000000200147825 */ /* 0x001fca00078e0210 */
        /* <DEDUP_REMOVED lines=34> */
[----:B------:R-:W-:-:S06]  /*55db0*/  PRMT R3, R4, 0x7632, R3 ;  /* 0x0000763204037816 */ /* 0x000fcc0000000003 */
[----:B------:R0:W-:Y:S01]  /*55dc0*/  @P2 STG.E.U16 desc[UR8][R20.64], R4 ;  /* 0x0000000414002986 */ /* 0x0001e2000c101508 */
[----:B------:R-:W-:Y:S01]  /*55dd0*/  ISETP.LT.AND P2, PT, R29, UR4, !P0 ;  /* 0x000000041d007c0c */ /* 0x000fe2000c741270 */
[----:B------:R-:W-:Y:S02]  /*55de0*/  ULDC UR4, c[0x0][0x228] ;  /* 0x00008a0000047ab9 */ /* 0x000fe40000000800 */
[----:B------:R-:W-:Y:S01]  /*55df0*/  ISETP.LT.AND P0, PT, R28, UR4, !P0 ;  /* 0x000000041c007c0c */ /* 0x000fe2000c701270 */
[----:B------:R-:W-:Y:S01]  /*55e00*/  ULDC UR4, c[0x0][0x22c] ;  /* 0x00008b0000047ab9 */ /* 0x000fe20000000800 */
[----:B0-----:R-:W-:-:S05]  /*55e10*/  IMAD.WIDE R20, R0, 0x2, R14 ;  /* 0x0000000200147825 */ /* 0x001fca00078e020e */
        /* <DEDUP_REMOVED lines=14> */
[----:B------:R-:W-:Y:S02]  /*55f00*/  ULDC UR4, c[0x0][0x228] ;  /* 0x00008a0000047ab9 */ /* 0x000fe40000000800 */
[----:B------:R-:W-:Y:S01]  /*55f10*/  ISETP.LT.AND P4, PT, R29, UR4, !P0 ;  /* 0x000000041d007c0c */ /* 0x000fe2000c781270 */
[----:B------:R-:W-:-:S04]  /*55f20*/  ULDC UR4, c[0x0][0x228] ;  /* 0x00008a0000047ab9 */ /* 0x000fc80000000800 */
[----:B---3--:R0:W-:Y:S01]  /*55f30*/  @P2 STG.E.U16 desc[UR8][R20.64], R24 ;  /* 0x0000001814002986 */ /* 0x0081e2000c101508 */
[----:B------:R-:W-:Y:S02]  /*55f40*/  PRMT R3, R24, 0x7632, R3 ;  /* 0x0000763218037816 */ /* 0x000fe40000000003 */
[----:B------:R-:W-:Y:S01]  /*55f50*/  ISETP.LT.AND P2, PT, R28, UR4, !P0 ;  /* 0x000000041c007c0c */ /* 0x000fe2000c741270 */
[----:B------:R-:W-:Y:S01]  /*55f60*/  ULDC UR4, c[0x0][0x22c] ;  /* 0x00008b0000047ab9 */ /* 0x000fe20000000800 */
[----:B0-----:R-:W-:-:S05]  /*55f70*/  IMAD.WIDE R20, R0, 0x2, R14 ;  /* 0x0000000200147825 */ /* 0x001fca00078e020e */
[----:B------:R0:W-:Y:S02]  /*55f80*/  @P3 STG.E.U16 desc[UR8][R20.64], R3 ;  /* 0x0000000314003986 */ /* 0x0001e4000c101508 */
[----:B0-----:R-:W-:Y:S02]  /*55f90*/  VIADD R3, R26, 0xb ;  /* 0x0000000b1a037836 */ /* 0x001fe40000000000 */
[----:B------:R-:W-:-:S03]  /*55fa0*/  IMAD.WIDE R20, R0, 0x2, R12 ;  /* 0x0000000200147825 */ /* 0x000fc600078e020c */
[----:B------:R-:W-:Y:S01]  /*55fb0*/  ISETP.GE.AND P0, PT, R3, UR4, PT ;  /* 0x0000000403007c0c */ /* 0x000fe2000bf06270 */
[----:B------:R-:W-:Y:S01]  /*55fc0*/  ULDC UR4, c[0x0][0x228] ;  /* 0x00008a0000047ab9 */ /* 0x000fe20000000800 */
[----:B----4-:R0:W-:Y:S01]  /*55fd0*/  @P4 STG.E.U16 desc[UR8][R20.64], R23 ;  /* 0x0000001714004986 */ /* 0x0101e2000c101508 */
[----:B------:R-:W-:-:S03]  /*55fe0*/  PRMT R3, R23, 0x7632, R3 ;  /* 0x0000763217037816 */ /* 0x000fc60000000003 */
[----:B0-----:R-:W3:Y:S04]  /*55ff0*/  LDL.LU R23, [R1+0x218] ;  /* 0x0002180001177983 */ /* 0x001ee80000300800 */
[----:B------:R-:W4:Y:S01]  /*56000*/  LDL.LU R24, [R1+0x8] ;  /* 0x0000080001187983 */ /* 0x000f220000300800 */
[----:B------:R-:W-:Y:S01]  /*56010*/  ISETP.LT.AND P3, PT, R2, UR4, !P0 ;  /* 0x0000000402007c0c */ /* 0x000fe2000c761270 */
[----:B------:R-:W-:Y:S01]  /*56020*/  IMAD.WIDE R20, R0, 0x2, R16 ;  /* 0x0000000200147825 */ /* 0x000fe200078e0210 */
[----:B------:R-:W-:-:S03]  /*56030*/  ULDC UR4, c[0x0][0x228] ;  /* 0x00008a0000047ab9 */ /* 0x000fc60000000800 */
[----:B------:R-:W-:Y:S01]  /*56040*/  VIADD R0, R0, UR26 ;  /* 0x0000001a00007c36 */ /* 0x000fe20008000000 */
[----:B------:R-:W-:Y:S01]  /*56050*/  ISETP.LT.AND P4, PT, R27, UR4, !P0 ;  /* 0x000000041b007c0c */ /* 0x000fe2000c781270 */
[----:B------:R0:W-:Y:S01]  /*56060*/  @P2 STG.E.U16 desc[UR8][R20.64], R3 ;  /* 0x0000000314002986 */ /* 0x0001e2000c101508 */
[----:B------:R-:W-:Y:S01]  /*56070*/  ULDC UR4, c[0x0][0x228] ;  /* 0x00008a0000047ab9 */ /* 0x000fe20000000800 */
[----:B------:R-:W-:Y:S01]  /*56080*/  VIADD R8, R26, 0xc ;  /* 0x0000000c1a087836 */ /* 0x000fe20000000000 */
[----:B------:R-:W-:Y:S01]  /*56090*/  ISETP.LT.AND P5, PT, R29, UR4, !P0 ;  /* 0x000000041d007c0c */ /* 0x000fe2000c7a1270 */
[----:B------:R-:W-:Y:S01]  /*560a0*/  ULDC UR4, c[0x0][0x22c] ;  /* 0x00008b0000047ab9 */ /* 0x000fe20000000800 */
[----:B0-----:R-:W-:Y:S01]  /*560b0*/  IMAD.WIDE R20, R0, 0x2, R18 ;  /* 0x0000000200147825 */ /* 0x001fe200078e0212 */
[----:B------:R-:W-:-:S04]  /*560c0*/  PRMT R3, R5, 0x7632, R3 ;  /* 0x0000763205037816 */ /* 0x000fc80000000003 */
[----:B------:R0:W-:Y:S01]  /*560d0*/  @P3 STG.E.U16 desc[UR8][R20.64], R5 ;  /* 0x0000000514003986 */ /* 0x0001e2000c101508 */
[----:B------:R-:W-:Y:S01]  /*560e0*/  ISETP.GE.AND P2, PT, R8, UR4, PT ;  /* 0x0000000408007c0c */ /* 0x000fe2000bf46270 */
[----:B------:R-:W-:Y:S02]  /*560f0*/  ULDC UR4, c[0x0][0x228] ;  /* 0x00008a0000047ab9 */ /* 0x000fe40000000800 */
[----:B------:R-:W-:Y:S01]  /*56100*/  ISETP.LT.AND P3, PT, R28, UR4, !P0 ;  /* 0x000000041c007c0c */ /* 0x000fe2000c761270 */
[----:B------:R-:W-:Y:S01]  /*56110*/  ULDC UR4, c[0x0][0x228] ;  /* 0x00008a0000047ab9 */ /* 0x000fe20000000800 */
[----:B0-----:R-:W-:-:S05]  /*56120*/  IMAD.WIDE R4, R0, 0x2, R14 ;  /* 0x0000000200047825 */ /* 0x001fca00078e020e */
[----:B------:R0:W-:Y:S01]  /*56130*/  @P4 STG.E.U16 desc[UR8][R4.64], R3 ;  /* 0x0000000304004986 */ /* 0x0001e2000c101508 */
[----:B------:R-:W-:Y:S01]  /*56140*/  ISETP.LT.AND P4, PT, R2, UR6, !P2 ;  /* 0x0000000602007c0c */ /* 0x000fe2000d781270 */
[----:B------:R-:W-:Y:S01]  /*56150*/  VIADD R21, R26, 0xd ;  /* 0x0000000d1a157836 */ /* 0x000fe20000000000 */
[----:B------:R-:W-:Y:S01]  /*56160*/  PRMT R20, R9, 0x7632, R20 ;  /* 0x0000763209147816 */ /* 0x000fe20000000014 */
[----:B------:R-:W-:Y:S01]  /*56170*/  ULDC UR6, c[0x0][0x228] ;  /* 0x00008a0000067ab9 */ /* 0x000fe20000000800 */
[----:B0-----:R-:W-:-:S04]  /*56180*/  IMAD.WIDE R4, R0, 0x2, R12 ;  /* 0x0000000200047825 */ /* 0x001fc800078e020c */
[C---:B------:R-:W-:Y:S01]  /*56190*/  VIADD R3, R0.reuse, UR26 ;  /* 0x0000001a00037c36 */ /* 0x040fe20008000000 */
[----:B------:R0:W-:Y:S02]  /*561a0*/  @P5 STG.E.U16 desc[UR8][R4.64], R9 ;  /* 0x0000000904005986 */ /* 0x0001e4000c101508 */
[----:B0-----:R-:W-:-:S04]  /*561b0*/  IMAD.WIDE R4, R0, 0x2, R16 ;  /* 0x0000000200047825 */ /* 0x001fc800078e0210 */
[----:B------:R-:W-:Y:S01]  /*561c0*/  IMAD.WIDE R8, R3, 0x2, R18 ;  /* 0x0000000203087825 */ /* 0x000fe200078e0212 */
[----:B------:R0:W-:Y:S01]  /*561d0*/  @P3 STG.E.U16 desc[UR8][R4.64], R20 ;  /* 0x0000001404003986 */ /* 0x0001e2000c101508 */
[----:B------:R-:W-:Y:S01]  /*561e0*/  ISETP.LT.AND P5, PT, R27, UR4, !P2 ;  /* 0x000000041b007c0c */ /* 0x000fe2000d7a1270 */
[----:B------:R-:W-:Y:S02]  /*561f0*/  ULDC UR4, c[0x0][0x22c] ;  /* 0x00008b0000047ab9 */ /* 0x000fe40000000800 */
[----:B------:R-:W-:Y:S01]  /*56200*/  ISETP.GE.AND P0, PT, R21, UR4, PT ;  /* 0x0000000415007c0c */ /* 0x000fe2000bf06270 */
[----:B------:R-:W-:Y:S01]  /*56210*/  ULDC UR4, c[0x0][0x228] ;  /* 0x00008a0000047ab9 */ /* 0x000fe20000000800 */
[----:B0-----:R-:W-:Y:S01]  /*56220*/  IMAD.WIDE R4, R3, 0x2, R14 ;  /* 0x0000000203047825 */ /* 0x001fe200078e020e */
[----:B---3--:R0:W-:Y:S01]  /*56230*/  @P4 STG.E.U16 desc[UR8][R8.64], R23 ;  /* 0x0000001708004986 */ /* 0x0081e2000c101508 */
[----:B------:R-:W-:-:S03]  /*56240*/  PRMT R0, R23, 0x7632, R0 ;  /* 0x0000763217007816 */ /* 0x000fc60000000000 */
[----:B0-----:R-:W3:Y:S04]  /*56250*/  LDL.LU R23, [R1+0x21c] ;  /* 0x00021c0001177983 */ /* 0x001ee80000300800 */
[----:B------:R-:W3:Y:S01]  /*56260*/  LDL.LU R25, [R1+0xc] ;  /* 0x00000c0001197983 */ /* 0x000ee20000300800 */
[----:B------:R-:W-:Y:S01]  /*56270*/  ISETP.LT.AND P4, PT, R29, UR4, !P2 ;  /* 0x000000041d007c0c */ /* 0x000fe2000d781270 */
[----:B------:R-:W-:Y:S02]  /*56280*/  ULDC UR4, c[0x0][0x228] ;  /* 0x00008a0000047ab9 */ /* 0x000fe40000000800 */
[----:B------:R0:W-:Y:S01]  /*56290*/  @P5 STG.E.U16 desc[UR8][R4.64], R0 ;  /* 0x0000000004005986 */ /* 0x0001e2000c101508 */
[----:B----4-:R-:W-:Y:S01]  /*562a0*/  PRMT R20, R24, 0x7632, R20 ;  /* 0x0000763218147816 */ /* 0x010fe20000000014 */
[----:B0-----:R-:W-:-:S08]  /*562b0*/  IMAD.WIDE R4, R3, 0x2, R12 ;  /* 0x0000000203047825 */ /* 0x001fd000078e020c */
[----:B------:R0:W-:Y:S04]  /*562c0*/  @P4 STG.E.U16 desc[UR8][R4.64], R24 ;  /* 0x0000001804004986 */ /* 0x0001e8000c101508 */
[----:B0-----:R-:W4:Y:S01]  /*562d0*/  LDL.LU R24, [R1+0x140] ;  /* 0x0001400001187983 */ /* 0x001f220000300800 */
[----:B------:R-:W-:Y:S01]  /*562e0*/  ISETP.LT.AND P2, PT, R28, UR6, !P2 ;  /* 0x000000061c007c0c */ /* 0x000fe2000d741270 */
[----:B------:R-:W-:Y:S01]  /*562f0*/  ULDC UR6, c[0x0][0x228] ;  /* 0x00008a0000067ab9 */ /* 0x000fe20000000800 */
[----:B------:R-:W-:Y:S01]  /*56300*/  ISETP.LT.AND P3, PT, R2, UR4, !P0 ;  /* 0x0000000402007c0c */ /* 0x000fe2000c761270 */
[----:B------:R-:W-:Y:S01]  /*56310*/  IMAD.WIDE R8, R3, 0x2, R16 ;  /* 0x0000000203087825 */ /* 0x000fe200078e0210 */
[----:B------:R-:W-:Y:S01]  /*56320*/  ISETP.LT.AND P5, PT, R27, UR6, !P0 ;  /* 0x000000061b007c0c */ /* 0x000fe2000c7a1270 */
[----:B------:R-:W-:Y:S01]  /*56330*/  ULDC UR4, c[0x0][0x22c] ;  /* 0x00008b0000047ab9 */ /* 0x000fe20000000800 */
[----:B------:R-:W-:Y:S01]  /*56340*/  ISETP.LT.AND P6, PT, R29, UR10, !P0 ;  /* 0x0000000a1d007c0c */ /* 0x000fe2000c7c1270 */
[----:B------:R-:W-:Y:S01]  /*56350*/  VIADD R0, R3, UR26 ;  /* 0x0000001a03007c36 */ /* 0x000fe20008000000 */
[----:B------:R-:W-:Y:S01]  /*56360*/  PRMT R22, R6, 0x7632, R22 ;  /* 0x0000763206167816 */ /* 0x000fe20000000016 */
[----:B------:R-:W-:Y:S01]  /*56370*/  VIADD R3, R26, 0xe ;  /* 0x0000000e1a037836 */ /* 0x000fe20000000000 */
[----:B------:R-:W-:Y:S01]  /*56380*/  ULDC UR6, c[0x0][0x228] ;  /* 0x00008a0000067ab9 */ /* 0x000fe20000000800 */
[----:B------:R-:W-:Y:S01]  /*56390*/  IMAD.WIDE R4, R0, 0x2, R18 ;  /* 0x0000000200047825 */ /* 0x000fe200078e0212 */
[----:B------:R-:W-:Y:S01]  /*563a0*/  ULDC UR10, c[0x0][0x228] ;  /* 0x00008a00000a7ab9 */ /* 0x000fe20000000800 */
[----:B------:R0:W-:Y:S01]  /*563b0*/  @P2 STG.E.U16 desc[UR8][R8.64], R20 ;  /* 0x0000001408002986 */ /* 0x0001e2000c101508 */
[----:B------:R-:W-:-:S02]  /*563c0*/  ISETP.GE.AND P4, PT, R3, UR4, PT ;  /* 0x0000000403007c0c */ /* 0x000fc4000bf86270 */
[----:B------:R-:W-:Y:S01]  /*563d0*/  ISETP.LT.AND P0, PT, R28, UR6, !P0 ;  /* 0x000000061c007c0c */ /* 0x000fe2000c701270 */
[----:B------:R1:W-:Y:S01]  /*563e0*/  @P3 STG.E.U16 desc[UR8][R4.64], R6 ;  /* 0x0000000604003986 */ /* 0x0003e2000c101508 */
[C---:B0-----:R-:W-:Y:S01]  /*563f0*/  IMAD.WIDE R8, R0.reuse, 0x2, R14 ;  /* 0x0000000200087825 */ /* 0x041fe200078e020e */
[----:B------:R-:W-:Y:S01]  /*56400*/  ULDC UR6, c[0x0][0x22c] ;  /* 0x00008b0000067ab9 */ /* 0x000fe20000000800 */
[----:B------:R-:W-:Y:S02]  /*56410*/  ULDC UR4, c[0x0][0x22c] ;  /* 0x00008b0000047ab9 */ /* 0x000fe40000000800 */
[----:B------:R-:W-:Y:S01]  /*56420*/  IMAD.WIDE R20, R0, 0x2, R12 ;  /* 0x0000000200147825 */ /* 0x000fe200078e020c */
[----:B------:R0:W-:Y:S01]  /*56430*/  @P5 STG.E.U16 desc[UR8][R8.64], R22 ;  /* 0x0000001608005986 */ /* 0x0001e2000c101508 */
[----:B------:R-:W-:Y:S01]  /*56440*/  ISETP.LT.AND P5, PT, R2, UR10, !P4 ;  /* 0x0000000a02007c0c */ /* 0x000fe2000e7a1270 */
[----:B------:R-:W-:Y:S02]  /*56450*/  ULDC UR10, c[0x0][0x228] ;  /* 0x00008a00000a7ab9 */ /* 0x000fe40000000800 */
[----:B------:R2:W-:Y:S01]  /*56460*/  @P6 STG.E.U16 desc[UR8][R20.64], R10 ;  /* 0x0000000a14006986 */ /* 0x0005e2000c101508 */
[----:B------:R-:W-:Y:S01]  /*56470*/  ISETP.LT.AND P6, PT, R27, UR12, !P4 ;  /* 0x0000000c1b007c0c */ /* 0x000fe2000e7c1270 */
[----:B------:R-:W-:Y:S01]  /*56480*/  VIADD R3, R0, UR26 ;  /* 0x0000001a00037c36 */ /* 0x000fe20008000000 */
[----:B-1----:R-:W-:Y:S01]  /*56490*/  PRMT R6, R10, 0x7632, R6 ;  /* 0x000076320a067816 */ /* 0x002fe20000000006 */
[----:B------:R-:W-:Y:S01]  /*564a0*/  IMAD.WIDE R4, R0, 0x2, R16 ;  /* 0x0000000200047825 */ /* 0x000fe200078e0210 */
[----:B------:R-:W-:-:S03]  /*564b0*/  ULDC UR12, c[0x0][0x228] ;  /* 0x00008a00000c7ab9 */ /* 0x000fc60000000800 */
[C---:B0-----:R-:W-:Y:S02]  /*564c0*/  VIADD R22, R26.reuse, 0xf ;  /* 0x0000000f1a167836 */ /* 0x041fe40000000000 */
[----:B--2---:R-:W-:Y:S02]  /*564d0*/  VIADD R10, R26, 0x10 ;  /* 0x000000101a0a7836 */ /* 0x004fe40000000000 */
[C---:B------:R-:W-:Y:S01]  /*564e0*/  IMAD.WIDE R8, R3.reuse, 0x2, R18 ;  /* 0x0000000203087825 */ /* 0x040fe200078e0212 */
[----:B------:R-:W-:Y:S01]  /*564f0*/  ISETP.GE.AND P3, PT, R22, UR4, PT ;  /* 0x0000000416007c0c */ /* 0x000fe2000bf66270 */
[----:B------:R0:W-:Y:S01]  /*56500*/  @P0 STG.E.U16 desc[UR8][R4.64], R6 ;  /* 0x0000000604000986 */ /* 0x0001e2000c101508 */
[----:B------:R-:W-:Y:S01]  /*56510*/  ISETP.GE.AND P2, PT, R10, UR6, PT ;  /* 0x000000060a007c0c */ /* 0x000fe2000bf46270 */
[----:B------:R-:W-:Y:S01]  /*56520*/  IMAD.WIDE R20, R3, 0x2, R14 ;  /* 0x0000000203147825 */ /* 0x000fe200078e020e */
[----:B------:R-:W-:Y:S01]  /*56530*/  ULDC UR6, c[0x0][0x228] ;  /* 0x00008a0000067ab9 */ /* 0x000fe20000000800 */
[----:B------:R-:W-:Y:S01]  /*56540*/  ULDC UR4, c[0x0][0x248] ;  /* 0x0000920000047ab9 */ /* 0x000fe20000000800 */
[----:B------:R-:W-:Y:S01]  /*56550*/  ISETP.LT.AND P0, PT, R29, UR6, !P4 ;  /* 0x000000061d007c0c */ /* 0x000fe2000e701270 */
[----:B------:R-:W-:Y:S01]  /*56560*/  ULDC UR6, c[0x0][0x228] ;  /* 0x00008a0000067ab9 */ /* 0x000fe20000000800 */
[----:B------:R-:W-:Y:S01]  /*56570*/  ISETP.LT.AND P4, PT, R28, UR10, !P4 ;  /* 0x0000000a1c007c0c */ /* 0x000fe2000e781270 */
[----:B------:R-:W-:Y:S01]  /*56580*/  ULDC UR10, c[0x0][0x228] ;  /* 0x00008a00000a7ab9 */ /* 0x000fe20000000800 */
[----:B------:R-:W-:Y:S01]  /*56590*/  PRMT R10, R7, 0x7632, R10 ;  /* 0x00007632070a7816 */ /* 0x000fe2000000000a */
[----:B0-----:R-:W-:-:S04]  /*565a0*/  IMAD.WIDE R4, R3, 0x2, R12 ;  /* 0x0000000203047825 */ /* 0x001fc800078e020c */
[----:B------:R-:W-:Y:S01]  /*565b0*/  VIADD R6, R26, 0x11 ;  /* 0x000000111a067836 */ /* 0x000fe20000000000 */
[----:B---3--:R-:W-:Y:S01]  /*565c0*/  PRMT R0, R23, 0x7632, R0 ;  /* 0x0000763217007816 */ /* 0x008fe20000000000 */
[----:B------:R0:W-:Y:S01]  /*565d0*/  @P5 STG.E.U16 desc[UR8][R8.64], R23 ;  /* 0x0000001708005986 */ /* 0x0001e2000c101508 */
[----:B------:R-:W-:Y:S01]  /*565e0*/  ISETP.LT.AND P5, PT, R2, UR12, !P3 ;  /* 0x0000000c02007c0c */ /* 0x000fe2000dfa1270 */
[----:B------:R-:W-:Y:S02]  /*565f0*/  ULDC UR12, c[0x0][0x228] ;  /* 0x00008a00000c7ab9 */ /* 0x000fe40000000800 */
[----:B------:R1:W-:Y:S01]  /*56600*/  @P6 STG.E.U16 desc[UR8][R20.64], R0 ;  /* 0x0000000014006986 */ /* 0x0003e2000c101508 */
[----:B------:R-:W-:Y:S01]  /*56610*/  ISETP.LT.AND P6, PT, R27, UR14, !P3 ;  /* 0x0000000e1b007c0c */ /* 0x000fe2000dfc1270 */
[----:B------:R-:W-:Y:S01]  /*56620*/  ULDC UR14, c[0x0][0x228] ;  /* 0x00008a00000e7ab9 */ /* 0x000fe20000000800 */
[----:B0-----:R-:W-:-:S04]  /*56630*/  IMAD.WIDE R8, R3, 0x2, R16 ;  /* 0x0000000203087825 */ /* 0x001fc800078e0210 */
[----:B-1----:R-:W-:Y:S01]  /*56640*/  VIADD R0, R3, UR4 ;  /* 0x0000000403007c36 */ /* 0x002fe20008000000 */
[----:B------:R-:W-:Y:S01]  /*56650*/  PRMT R3, R25, 0x7632, R3 ;  /* 0x0000763219037816 */ /* 0x000fe20000000003 */
[----:B------:R0:W-:Y:S01]  /*56660*/  @P0 STG.E.U16 desc[UR8][R4.64], R25 ;  /* 0x0000001904000986 */ /* 0x0001e2000c101508 */
[----:B------:R-:W-:Y:S01]  /*56670*/  ULDC UR4, c[0x0][0x22c] ;  /* 0x00008b0000047ab9 */ /* 0x000fe20000000800 */
[----:B------:R-:W-:-:S04]  /*56680*/  IMAD.WIDE R20, R0, 0x2, R18 ;  /* 0x0000000200147825 */ /* 0x000fc800078e0212 */
[C---:B------:R-:W-:Y:S01]  /*56690*/  IMAD.WIDE R22, R0.reuse, 0x2, R14 ;  /* 0x0000000200167825 */ /* 0x040fe200078e020e */
[----:B------:R-:W-:Y:S04]  /*566a0*/  @P4 STG.E.U16 desc[UR8][R8.64], R3 ;  /* 0x0000000308004986 */ /* 0x000fe8000c101508 */
[----:B------:R-:W-:Y:S04]  /*566b0*/  @P5 STG.E.U16 desc[UR8][R20.64], R7 ;  /* 0x0000000714005986 */ /* 0x000fe8000c101508 */
[----:B0-----:R-:W2:Y:S01]  /*566c0*/  LDL.LU R25, [R1+0x120] ;  /* 0x0001200001197983 */ /* 0x001ea20000300800 */
[----:B------:R-:W-:Y:S01]  /*566d0*/  ISETP.LT.AND P4, PT, R29, UR6, !P3 ;  /* 0x000000061d007c0c */ /* 0x000fe2000df81270 */
[----:B------:R-:W-:-:S02]  /*566e0*/  IMAD.WIDE R4, R0, 0x2, R12 ;  /* 0x0000000200047825 */ /* 0x000fc400078e020c */
[----:B------:R-:W-:Y:S04]  /*566f0*/  @P6 STG.E.U16 desc[UR8][R22.64], R10 ;  /* 0x0000000a16006986 */ /* 0x000fe8000c101508 */
[----:B------:R0:W-:Y:S01]  /*56700*/  STL [R1+0x1980], R23 ;  /* 0x0019801701007387 */ /* 0x0001e20000100800 */
[----:B------:R-:W-:Y:S01]  /*56710*/  ISETP.LT.AND P3, PT, R28, UR10, !P3 ;  /* 0x0000000a1c007c0c */ /* 0x000fe2000df61270 */
[----:B------:R-:W-:Y:S01]  /*56720*/  ULDC UR6, c[0x0][0x228] ;  /* 0x00008a0000067ab9 */ /* 0x000fe20000000800 */
[----:B------:R-:W-:Y:S01]  /*56730*/  ISETP.LT.AND P5, PT, R2, UR12, !P2 ;  /* 0x0000000c02007c0c */ /* 0x000fe2000d7a1270 */
[----:B------:R-:W-:Y:S01]  /*56740*/  ULDC UR10, c[0x0][0x228] ;  /* 0x00008a00000a7ab9 */ /* 0x000fe20000000800 */
[----:B------:R-:W-:Y:S01]  /*56750*/  ISETP.GE.AND P0, PT, R6, UR4, PT ;  /* 0x0000000406007c0c */ /* 0x000fe2000bf06270 */
[----:B------:R-:W-:Y:S01]  /*56760*/  ULDC UR4, c[0x0][0x248] ;  /* 0x0000920000047ab9 */ /* 0x000fe20000000800 */
[----:B------:R-:W-:Y:S01]  /*56770*/  ISETP.LT.AND P6, PT, R27, UR14, !P2 ;  /* 0x0000000e1b007c0c */ /* 0x000fe2000d7c1270 */
[----:B0-----:R-:W3:Y:S01]  /*56780*/  LDL.LU R23, [R1+0x130] ;  /* 0x0001300001177983 */ /* 0x001ee20000300800 */
[----:B------:R-:W-:Y:S01]  /*56790*/  VIADD R3, R0, UR4 ;  /* 0x0000000400037c36 */ /* 0x000fe20008000000 */
[----:B----4-:R-:W-:Y:S01]  /*567a0*/  PRMT R22, R24, 0x7632, R22 ;  /* 0x0000763218167816 */ /* 0x010fe20000000016 */
[----:B------:R-:W-:Y:S01]  /*567b0*/  IMAD.WIDE R6, R0, 0x2, R16 ;  /* 0x0000000200067825 */ /* 0x000fe200078e0210 */
[----:B------:R-:W-:Y:S01]  /*567c0*/  PRMT R0, R11, 0x7632, R0 ;  /* 0x000076320b007816 */ /* 0x000fe20000000000 */
[----:B------:R-:W-:Y:S01]  /*567d0*/  @P4 STG.E.U16 desc[UR8][R4.64], R11 ;  /* 0x0000000b04004986 */ /* 0x000fe2000c101508 */
[----:B------:R-:W-:Y:S01]  /*567e0*/  ULDC UR12, c[0x0][0x228] ;  /* 0x00008a00000c7ab9 */ /* 0x000fe20000000800 */
[----:B------:R-:W-:Y:S01]  /*567f0*/  IMAD.WIDE R8, R3, 0x2, R18 ;  /* 0x0000000203087825 */ /* 0x000fe200078e0212 */
[----:B------:R-:W-:Y:S01]  /*56800*/  ULDC UR4, c[0x0][0x22c] ;  /* 0x00008b0000047ab9 */ /* 0x000fe20000000800 */
[----:B------:R-:W-:-:S02]  /*56810*/  ULDC UR14, c[0x0][0x228] ;  /* 0x00008a00000e7ab9 */ /* 0x000fc40000000800 */
[----:B------:R-:W-:Y:S01]  /*56820*/  IMAD.WIDE R20, R3, 0x2, R14 ;  /* 0x0000000203147825 */ /* 0x000fe200078e020e */
[----:B------:R-:W-:Y:S04]  /*56830*/  @P3 STG.E.U16 desc[UR8][R6.64], R0 ;  /* 0x0000000006003986 */ /* 0x000fe8000c101508 */
[----:B------:R0:W-:Y:S04]  /*56840*/  @P5 STG.E.U16 desc[UR8][R8.64], R24 ;  /* 0x0000001808005986 */ /* 0x0001e8000c101508 */
[----:B------:R1:W-:Y:S04]  /*56850*/  @P6 STG.E.U16 desc[UR8][R20.64], R22 ;  /* 0x0000001614006986 */ /* 0x0003e8000c101508 */
[----:B0-----:R-:W4:Y:S04]  /*56860*/  LDL.LU R24, [R1+0x144] ;  /* 0x0001440001187983 */ /* 0x001f280000300800 */
[----:B-1----:R-:W4:Y:S01]  /*56870*/  LDL.LU R22, [R1+0x110] ;  /* 0x0001100001167983 */ /* 0x002f220000300800 */
[----:B------:R-:W-:Y:S01]  /*56880*/  ISETP.LT.AND P3, PT, R29, UR6, !P2 ;  /* 0x000000061d007c0c */ /* 0x000fe2000d761270 */
[----:B------:R-:W-:Y:S01]  /*56890*/  VIADD R10, R26, 0x12 ;  /* 0x000000121a0a7836 */ /* 0x000fe20000000000 */
[----:B------:R-:W-:Y:S01]  /*568a0*/  ISETP.LT.AND P2, PT, R28, UR10, !P2 ;  /* 0x0000000a1c007c0c */ /* 0x000fe2000d741270 */
[C---:B------:R-:W-:Y:S01]  /*568b0*/  IMAD.WIDE R4, R3.reuse, 0x2, R12 ;  /* 0x0000000203047825 */ /* 0x040fe200078e020c */
[----:B------:R-:W-:Y:S01]  /*568c0*/  ISETP.LT.AND P5, PT, R2, UR12, !P0 ;  /* 0x0000000c02007c0c */ /* 0x000fe2000c7a1270 */
[----:B------:R-:W-:Y:S01]  /*568d0*/  ULDC UR6, c[0x0][0x228] ;  /* 0x00008a0000067ab9 */ /* 0x000fe20000000800 */
[----:B------:R-:W-:Y:S01]  /*568e0*/  ISETP.GE.AND P4, PT, R10, UR4, PT ;  /* 0x000000040a007c0c */ /* 0x000fe2000bf86270 */
[----:B------:R-:W-:Y:S01]  /*568f0*/  ULDC UR4, c[0x0][0x248] ;  /* 0x0000920000047ab9 */ /* 0x000fe20000000800 */
[----:B------:R-:W-:Y:S01]  /*56900*/  IMAD.WIDE R6, R3, 0x2, R16 ;  /* 0x0000000203067825 */ /* 0x000fe200078e0210 */
[----:B------:R-:W-:Y:S01]  /*56910*/  ISETP.LT.AND P6, PT, R27, UR14, !P0 ;  /* 0x0000000e1b007c0c */ /* 0x000fe2000c7c1270 */
[----:B------:R-:W-:Y:S01]  /*56920*/  ULDC UR10, c[0x0][0x228] ;  /* 0x00008a00000a7ab9 */ /* 0x000fe20000000800 */
[----:B------:R-:W-:Y:S01]  /*56930*/  ULDC UR12, c[0x0][0x228] ;  /* 0x00008a00000c7ab9 */ /* 0x000fe20000000800 */
[----:B------:R-:W-:Y:S01]  /*56940*/  VIADD R0, R3, UR4 ;  /* 0x0000000403007c36 */ /* 0x000fe20008000000 */
[----:B------:R-:W-:Y:S01]  /*56950*/  ULDC UR4, c[0x0][0x22c] ;  /* 0x00008b0000047ab9 */ /* 0x000fe20000000800 */
[----:B------:R-:W-:Y:S01]  /*56960*/  VIADD R20, R26, 0x13 ;  /* 0x000000131a147836 */ /* 0x000fe20000000000 */
[----:B------:R-:W-:Y:S01]  /*56970*/  ULDC UR14, c[0x0][0x228] ;  /* 0x00008a00000e7ab9 */ /* 0x000fe20000000800 */
[----:B------:R-:W-:-:S04]  /*56980*/  IMAD.WIDE R8, R0, 0x2, R18 ;  /* 0x0000000200087825 */ /* 0x000fc800078e0212 */
[----:B------:R-:W-:Y:S01]  /*56990*/  IMAD.WIDE R10, R0, 0x2, R14 ;  /* 0x00000002000a7825 */ /* 0x000fe200078e020e */
[----:B--2---:R-:W-:Y:S02]  /*569a0*/  PRMT R21, R25, 0x7632, R21 ;  /* 0x0000763219157816 */ /* 0x004fe40000000015 */
[----:B---3--:R-:W-:Y:S01]  /*569b0*/  PRMT R3, R23, 0x7632, R3 ;  /* 0x0000763217037816 */ /* 0x008fe20000000003 */
[----:B------:R0:W-:Y:S04]  /*569c0*/  @P3 STG.E.U16 desc[UR8][R4.64], R23 ;  /* 0x0000001704003986 */ /* 0x0001e8000c101508 */
[----:B------:R-:W-:Y:S01]  /*569d0*/  @P2 STG.E.U16 desc[UR8][R6.64], R3 ;  /* 0x0000000306002986 */ /* 0x000fe2000c101508 */
[----:B------:R-:W-:Y:S01]  /*569e0*/  ISETP.LT.AND P2, PT, R29, UR6, !P0 ;  /* 0x000000061d007c0c */ /* 0x000fe2000c741270 */
[----:B------:R-:W-:-:S02]  /*569f0*/  ULDC UR6, c[0x0][0x228] ;  /* 0x00008a0000067ab9 */ /* 0x000fc40000000800 */
[----:B0-----:R-:W2:Y:S04]  /*56a00*/  LDL.LU R23, [R1+0x134] ;  /* 0x0001340001177983 */ /* 0x001ea80000300800 */
[----:B------:R0:W-:Y:S01]  /*56a10*/  @P5 STG.E.U16 desc[UR8][R8.64], R25 ;  /* 0x0000001908005986 */ /* 0x0001e2000c101508 */
[----:B------:R-:W-:Y:S01]  /*56a20*/  ISETP.LT.AND P0, PT, R28, UR10, !P0 ;  /* 0x0000000a1c007c0c */ /* 0x000fe2000c701270 */
[----:B------:R-:W-:Y:S01]  /*56a30*/  IMAD.WIDE R4, R0, 0x2, R12 ;  /* 0x0000000200047825 */ /* 0x000fe200078e020c */
[----:B------:R-:W-:Y:S02]  /*56a40*/  ISETP.LT.AND P5, PT, R2, UR12, !P4 ;  /* 0x0000000c02007c0c */ /* 0x000fe4000e7a1270 */
[----:B------:R-:W-:Y:S01]  /*56a50*/  ISETP.GE.AND P3, PT, R20, UR4, PT ;  /* 0x0000000414007c0c */ /* 0x000fe2000bf66270 */
[----:B------:R-:W-:Y:S01]  /*56a60*/  ULDC UR4, c[0x0][0x248] ;  /* 0x0000920000047ab9 */ /* 0x000fe20000000800 */
[----:B0-----:R-:W3:Y:S01]  /*56a70*/  LDL.LU R25, [R1+0x124] ;  /* 0x0001240001197983 */ /* 0x001ee20000300800 */
[C---:B------:R-:W-:Y:S01]  /*56a80*/  VIADD R3, R0.reuse, UR4 ;  /* 0x0000000400037c36 */ /* 0x040fe20008000000 */
[----:B------:R-:W-:Y:S01]  /*56a90*/  ULDC UR10, c[0x0][0x228] ;  /* 0x00008a00000a7ab9 */ /* 0x000fe20000000800 */
[----:B------:R-:W-:Y:S01]  /*56aa0*/  IMAD.WIDE R6, R0, 0x2, R16 ;  /* 0x0000000200067825 */ /* 0x000fe200078e0210 */
[----:B------:R-:W-:Y:S01]  /*56ab0*/  @P6 STG.E.U16 desc[UR8][R10.64], R21 ;  /* 0x000000150a006986 */ /* 0x000fe2000c101508 */
[----:B----4-:R-:W-:Y:S01]  /*56ac0*/  PRMT R0, R22, 0x7632, R0 ;  /* 0x0000763216007816 */ /* 0x010fe20000000000 */
[----:B------:R-:W-:Y:S01]  /*56ad0*/  ULDC UR12, c[0x0][0x228] ;  /* 0x00008a00000c7ab9 */ /* 0x000fe20000000800 */
[----:B------:R-:W-:Y:S01]  /*56ae0*/  IMAD.WIDE R8, R3, 0x2, R18 ;  /* 0x0000000203087825 */ /* 0x000fe200078e0212 */
[----:B------:R0:W-:Y:S01]  /*56af0*/  @P2 STG.E.U16 desc[UR8][R4.64], R22 ;  /* 0x0000001604002986 */ /* 0x0001e2000c101508 */
[----:B------:R-:W-:-:S03]  /*56b00*/  ULDC UR4, c[0x0][0x22c] ;  /* 0x00008b0000047ab9 */ /* 0x000fc60000000800 */
[----:B------:R-:W-:Y:S04]  /*56b10*/  @P0 STG.E.U16 desc[UR8][R6.64], R0 ;  /* 0x0000000006000986 */ /* 0x000fe8000c101508 */
[----:B0-----:R-:W4:Y:S01]  /*56b20*/  LDL.LU R22, [R1+0x114] ;  /* 0x0001140001167983 */ /* 0x001f220000300800 */
[----:B------:R-:W-:-:S03]  /*56b30*/  PRMT R21, R24, 0x7632, R21 ;  /* 0x0000763218157816 */ /* 0x000fc60000000015 */
[----:B------:R0:W-:Y:S04]  /*56b40*/  @P5 STG.E.U16 desc[UR8][R8.64], R24 ;  /* 0x0000001808005986 */ /* 0x0001e8000c101508 */
[----:B0-----:R-:W4:Y:S01]  /*56b50*/  LDL.LU R24, [R1+0x148] ;  /* 0x0001480001187983 */ /* 0x001f220000300800 */
[----:B------:R-:W-:Y:S01]  /*56b60*/  ISETP.LT.AND P6, PT, R27, UR14, !P4 ;  /* 0x0000000e1b007c0c */ /* 0x000fe2000e7c1270 */
[----:B------:R-:W-:Y:S01]  /*56b70*/  VIADD R20, R26, 0x14 ;  /* 0x000000141a147836 */ /* 0x000fe20000000000 */
[----:B------:R-:W-:Y:S01]  /*56b80*/  ISETP.LT.AND P0, PT, R29, UR6, !P4 ;  /* 0x000000061d007c0c */ /* 0x000fe2000e701270 */
[C---:B------:R-:W-:Y:S01]  /*56b90*/  IMAD.WIDE R10, R3.reuse, 0x2, R14 ;  /* 0x00000002030a7825 */ /* 0x040fe200078e020e */
[----:B------:R-:W-:Y:S01]  /*56ba0*/  ISETP.LT.AND P4, PT, R28, UR10, !P4 ;  /* 0x0000000a1c007c0c */ /* 0x000fe2000e781270 */
[----:B------:R-:W-:Y:S01]  /*56bb0*/  ULDC UR14, c[0x0][0x228] ;  /* 0x00008a00000e7ab9 */ /* 0x000fe20000000800 */
[----:B------:R-:W-:Y:S01]  /*56bc0*/  ISETP.LT.AND P5, PT, R2, UR12, !P3 ;  /* 0x0000000c02007c0c */ /* 0x000fe2000dfa1270 */
[C---:B------:R-:W-:Y:S01]  /*56bd0*/  IMAD.WIDE R4, R3.reuse, 0x2, R12 ;  /* 0x0000000203047825 */ /* 0x040fe200078e020c */
[----:B------:R-:W-:Y:S01]  /*56be0*/  ISETP.GE.AND P2, PT, R20, UR4, PT ;  /* 0x0000000414007c0c */ /* 0x000fe2000bf46270 */
[----:B------:R-:W-:Y:S01]  /*56bf0*/  ULDC UR4, c[0x0][0x248] ;  /* 0x0000920000047ab9 */ /* 0x000fe20000000800 */
[----:B------:R-:W-:Y:S01]  /*56c00*/  ULDC UR6, c[0x0][0x228] ;  /* 0x00008a0000067ab9 */ /* 0x000fe20000000800 */
[C---:B------:R-:W-:Y:S01]  /*56c10*/  VIADD R0, R3.reuse, UR4 ;  /* 0x0000000403007c36 */ /* 0x040fe20008000000 */
[----:B------:R-:W-:Y:S01]  /*56c20*/  ULDC UR10, c[0x0][0x228] ;  /* 0x00008a00000a7ab9 */ /* 0x000fe20000000800 */
[----:B------:R0:W-:Y:S01]  /*56c30*/  @P6 STG.E.U16 desc[UR8][R10.64], R21 ;  /* 0x000000150a006986 */ /* 0x0001e2000c101508 */
[----:B------:R-:W-:Y:S01]  /*56c40*/  IMAD.WIDE R6, R3, 0x2, R16 ;  /* 0x0000000203067825 */ /* 0x000fe200078e0210 */
[----:B------:R-:W-:Y:S01]  /*56c50*/  ULDC UR12, c[0x0][0x228] ;  /* 0x00008a00000c7ab9 */ /* 0x000fe20000000800 */
[----:B------:R-:W-:-:S02]  /*56c60*/  ULDC UR4, c[0x0][0x22c] ;  /* 0x00008b0000047ab9 */ /* 0x000fc40000000800 */
[----:B------:R-:W-:Y:S01]  /*56c70*/  IMAD.WIDE R8, R0, 0x2, R18 ;  /* 0x0000000200087825 */ /* 0x000fe200078e0212 */
[----:B------:R-:W-:Y:S01]  /*56c80*/  ISETP.LT.AND P6, PT, R27, UR14, !P3 ;  /* 0x0000000e1b007c0c */ /* 0x000fe2000dfc1270 */
[----:B------:R-:W-:Y:S02]  /*56c90*/  ULDC UR14, c[0x0][0x228] ;  /* 0x00008a00000e7ab9 */ /* 0x000fe40000000800 */
[----:B------:R-:W-:Y:S02]  /*56ca0*/  VIADD R20, R26, 0x15 ;  /* 0x000000151a147836 */ /* 0x000fe40000000000 */
[----:B0-----:R-:W-:Y:S01]  /*56cb0*/  IMAD.WIDE R10, R0, 0x2, R14 ;  /* 0x00000002000a7825 */ /* 0x001fe200078e020e */
[----:B--2---:R-:W-:Y:S01]  /*56cc0*/  PRMT R3, R23, 0x7632, R3 ;  /* 0x0000763217037816 */ /* 0x004fe20000000003 */
[----:B------:R0:W-:Y:S04]  /*56cd0*/  @P0 STG.E.U16 desc[UR8][R4.64], R23 ;  /* 0x0000001704000986 */ /* 0x0001e8000c101508 */
[----:B------:R-:W-:Y:S01]  /*56ce0*/  @P4 STG.E.U16 desc[UR8][R6.64], R3 ;  /* 0x0000000306004986 */ /* 0x000fe2000c101508 */
[----:B------:R-:W-:Y:S01]  /*56cf0*/  ISETP.LT.AND P4, PT, R29, UR6, !P3 ;  /* 0x000000061d007c0c */ /* 0x000fe2000df81270 */
[----:B------:R-:W-:-:S02]  /*56d00*/  ULDC UR6, c[0x0][0x228] ;  /* 0x00008a0000067ab9 */ /* 0x000fc40000000800 */
[----:B0-----:R-:W2:Y:S01]  /*56d10*/  LDL.LU R23, [R1+0x138] ;  /* 0x0001380001177983 */ /* 0x001ea20000300800 */
[----:B---3--:R-:W-:-:S03]  /*56d20*/  PRMT R21, R25, 0x7632, R21 ;  /* 0x0000763219157816 */ /* 0x008fc60000000015 */
        /* <DEDUP_REMOVED lines=11> */
[----:B------:R-:W-:Y:S01]  /*56de0*/  ULDC UR12, c[0x0][0x228] ;  /* 0x00008a00000c7ab9 */ /* 0x000fe20000000800 */
[----:B------:R-:W-:Y:S01]  /*56df0*/  ULDC UR4, c[0x0][0x22c] ;  /* 0x00008b0000047ab9 */ /* 0x000fe20000000800 */
[----:B----4-:R-:W-:Y:S01]  /*56e00*/  PRMT R0, R22, 0x7632, R0 ;  /* 0x0000763216007816 */ /* 0x010fe20000000000 */
[----:B------:R0:W-:Y:S01]  /*56e10*/  @P4 STG.E.U16 desc[UR8][R4.64], R22 ;  /* 0x0000001604004986 */ /* 0x0001e2000c101508 */
[----:B------:R-:W-:-:S03]  /*56e20*/  IMAD.WIDE R8, R3, 0x2, R18 ;  /* 0x0000000203087825 */ /* 0x000fc600078e0212 */
        /* <DEDUP_REMOVED lines=629> */
[----:B------:R-:W-:Y:S04]  /*59580*/  @P2 STG.E.U16 desc[UR8][R6.64], R3 ;  /* 0x0000000306002986 */ /* 0x000fe8000c101508 */
[----:B0-----:R-:W2:Y:S01]  /*59590*/  LDL.LU R23, [R1+0x7c] ;  /* 0x00007c0001177983 */ /* 0x001ea20000300800 */
[----:B---3--:R-:W-:-:S03]  /*595a0*/  PRMT R21, R25, 0x7632, R21 ;  /* 0x0000763219157816 */ /* 0x008fc60000000015 */
[----:B------:R0:W-:Y:S01]  /*595b0*/  @P5 STG.E.U16 desc[UR8][R8.64], R25 ;  /* 0x0000001908005986 */ /* 0x0001e2000c101508 */
[----:B------:R-:W-:Y:S02]  /*595c0*/  ISETP.LT.AND P2, PT, R29, UR6, !P0 ;  /* 0x000000061d007c0c */ /* 0x000fe4000c741270 */
[----:B------:R-:W-:Y:S01]  /*595d0*/  ISETP.GE.AND P3, PT, R20, UR4, PT ;  /* 0x0000000414007c0c */ /* 0x000fe2000bf66270 */
[----:B------:R-:W-:Y:S01]  /*595e0*/  ULDC UR4, c[0x0][0x248] ;  /* 0x0000920000047ab9 */ /* 0x000fe20000000800 */
[----:B------:R-:W-:Y:S02]  /*595f0*/  ISETP.LT.AND P0, PT, R28, UR10, !P0 ;  /* 0x0000000a1c007c0c */ /* 0x000fe4000c701270 */
[----:B------:R-:W-:Y:S01]  /*59600*/  ISETP.LT.AND P5, PT, R2, UR12, !P4 ;  /* 0x0000000c02007c0c */ /* 0x000fe2000e7a1270 */
[----:B0-----:R-:W3:Y:S01]  /*59610*/  LDL.LU R25, [R1+0x6c] ;  /* 0x00006c0001197983 */ /* 0x001ee20000300800 */
[C---:B------:R-:W-:Y:S01]  /*59620*/  VIADD R3, R0.reuse, UR4 ;  /* 0x0000000400037c36 */ /* 0x040fe20008000000 */
[----:B------:R-:W-:Y:S01]  /*59630*/  ULDC UR6, c[0x0][0x228] ;  /* 0x00008a0000067ab9 */ /* 0x000fe20000000800 */
[----:B------:R-:W-:-:S04]  /*59640*/  IMAD.WIDE R4, R0, 0x2, R12 ;  /* 0x0000000200047825 */ /* 0x000fc800078e020c */
[----:B------:R-:W-:Y:S01]  /*59650*/  IMAD.WIDE R6, R0, 0x2, R16 ;  /* 0x0000000200067825 */ /* 0x000fe200078e0210 */
[----:B----4-:R-:W-:Y:S01]  /*59660*/  PRMT R0, R22, 0x7632, R0 ;  /* 0x0000763216007816 */ /* 0x010fe20000000000 */
[----:B------:R0:W-:Y:S01]  /*59670*/  @P6 STG.E.U16 desc[UR8][R10.64], R21 ;  /* 0x000000150a006986 */ /* 0x0001e2000c101508 */
[----:B------:R-:W-:Y:S01]  /*59680*/  ULDC UR10, c[0x0][0x228] ;  /* 0x00008a00000a7ab9 */ /* 0x000fe20000000800 */
[----:B------:R-:W-:Y:S01]  /*59690*/  IMAD.WIDE R8, R3, 0x2, R18 ;  /* 0x0000000203087825 */ /* 0x000fe200078e0212 */
[----:B------:R-:W-:Y:S01]  /*596a0*/  ULDC UR12, c[0x0][0x228] ;  /* 0x00008a00000c7ab9 */ /* 0x000fe20000000800 */
[----:B------:R-:W-:Y:S01]  /*596b0*/  @P2 STG.E.U16 desc[UR8][R4.64], R22 ;  /* 0x0000001604002986 */ /* 0x000fe2000c101508 */
[----:B------:R-:W-:-:S03]  /*596c0*/  ULDC UR4, c[0x0][0x22c] ;  /* 0x00008b0000047ab9 */ /* 0x000fc60000000800 */
[----:B------:R-:W-:Y:S01]  /*596d0*/  @P0 STG.E.U16 desc[UR8][R6.64], R0 ;  /* 0x0000000006000986 */ /* 0x000fe2000c101508 */
[----:B0-----:R-:W-:-:S03]  /*596e0*/  PRMT R21, R24, 0x7632, R21 ;  /* 0x0000763218157816 */ /* 0x001fc60000000015 */
[----:B------:R0:W-:Y:S04]  /*596f0*/  @P5 STG.E.U16 desc[UR8][R8.64], R24 ;  /* 0x0000001808005986 */ /* 0x0001e8000c101508 */
[----:B0-----:R-:W4:Y:S01]  /*59700*/  LDL.LU R24, [R1+0x5c] ;  /* 0x00005c0001187983 */ /* 0x001f220000300800 */
[----:B------:R-:W-:Y:S01]  /*59710*/  VIADD R20, R26, 0x30 ;  /* 0x000000301a147836 */ /* 0x000fe20000000000 */
[----:B------:R-:W-:Y:S01]  /*59720*/  ISETP.LT.AND P6, PT, R27, UR14, !P4 ;  /* 0x0000000e1b007c0c */ /* 0x000fe2000e7c1270 */
[----:B------:R-:W-:Y:S01]  /*59730*/  IMAD.WIDE R10, R3, 0x2, R14 ;  /* 0x00000002030a7825 */ /* 0x000fe200078e020e */
[----:B------:R-:W-:Y:S01]  /*59740*/  ISETP.LT.AND P0, PT, R29, UR6, !P4 ;  /* 0x000000061d007c0c */ /* 0x000fe2000e701270 */
[----:B------:R-:W4:Y:S01]  /*59750*/  LDL.LU R22, [R1+0x40] ;  /* 0x0000400001167983 */ /* 0x000f220000300800 */
[----:B------:R-:W-:Y:S01]  /*59760*/  ISETP.LT.AND P4, PT, R28, UR10, !P4 ;  /* 0x0000000a1c007c0c */ /* 0x000fe2000e781270 */
[C---:B------:R-:W-:Y:S01]  /*59770*/  IMAD.WIDE R4, R3.reuse, 0x2, R12 ;  /* 0x0000000203047825 */ /* 0x040fe200078e020c */
[----:B------:R-:W-:Y:S01]  /*59780*/  ISETP.LT.AND P5, PT, R2, UR12, !P3 ;  /* 0x0000000c02007c0c */ /* 0x000fe2000dfa1270 */
[----:B------:R-:W-:Y:S01]  /*59790*/  ULDC UR14, c[0x0][0x228] ;  /* 0x00008a00000e7ab9 */ /* 0x000fe20000000800 */
[----:B------:R-:W-:Y:S01]  /*597a0*/  ISETP.GE.AND P2, PT, R20, UR4, PT ;  /* 0x0000000414007c0c */ /* 0x000fe2000bf46270 */
[----:B------:R-:W-:Y:S01]  /*597b0*/  ULDC UR4, c[0x0][0x248] ;  /* 0x0000920000047ab9 */ /* 0x000fe20000000800 */
[C---:B------:R-:W-:Y:S01]  /*597c0*/  IMAD.WIDE R6, R3.reuse, 0x2, R16 ;  /* 0x0000000203067825 */ /* 0x040fe200078e0210 */
[----:B------:R-:W-:Y:S01]  /*597d0*/  ULDC UR6, c[0x0][0x228] ;  /* 0x00008a0000067ab9 */ /* 0x000fe20000000800 */
[----:B------:R-:W-:Y:S01]  /*597e0*/  ULDC UR10, c[0x0][0x228] ;  /* 0x00008a00000a7ab9 */ /* 0x000fe20000000800 */
[----:B------:R0:W-:Y:S01]  /*597f0*/  @P6 STG.E.U16 desc[UR8][R10.64], R21 ;  /* 0x000000150a006986 */ /* 0x0001e2000c101508 */
[----:B------:R-:W-:Y:S01]  /*59800*/  VIADD R0, R3, UR4 ;  /* 0x0000000403007c36 */ /* 0x000fe20008000000 */
[----:B------:R-:W-:Y:S01]  /*59810*/  ISETP.LT.AND P6, PT, R27, UR14, !P3 ;  /* 0x0000000e1b007c0c */ /* 0x000fe2000dfc1270 */
[----:B------:R-:W-:Y:S01]  /*59820*/  VIADD R20, R26, 0x31 ;  /* 0x000000311a147836 */ /* 0x000fe20000000000 */
[----:B------:R-:W-:Y:S01]  /*59830*/  ULDC UR4, c[0x0][0x22c] ;  /* 0x00008b0000047ab9 */ /* 0x000fe20000000800 */
[----:B------:R-:W-:Y:S01]  /*59840*/  IMAD.WIDE R8, R0, 0x2, R18 ;  /* 0x0000000200087825 */ /* 0x000fe200078e0212 */
[----:B------:R-:W-:Y:S01]  /*59850*/  ULDC UR12, c[0x0][0x228] ;  /* 0x00008a00000c7ab9 */ /* 0x000fe20000000800 */
[----:B------:R-:W-:-:S02]  /*59860*/  ULDC UR14, c[0x0][0x228] ;  /* 0x00008a00000e7ab9 */ /* 0x000fc40000000800 */
[C---:B0-----:R-:W-:Y:S01]  /*59870*/  IMAD.WIDE R10, R0.reuse, 0x2, R14 ;  /* 0x00000002000a7825 */ /* 0x041fe200078e020e */
[----:B--2---:R-:W-:Y:S01]  /*59880*/  PRMT R3, R23, 0x7632, R3 ;  /* 0x0000763217037816 */ /* 0x004fe20000000003 */
[----:B------:R-:W-:Y:S04]  /*59890*/  @P0 STG.E.U16 desc[UR8][R4.64], R23 ;  /* 0x0000001704000986 */ /* 0x000fe8000c101508 */
[----:B------:R-:W-:Y:S01]  /*598a0*/  @P4 STG.E.U16 desc[UR8][R6.64], R3 ;  /* 0x0000000306004986 */ /* 0x000fe2000c101508 */
[----:B------:R-:W-:Y:S01]  /*598b0*/  ISETP.LT.AND P4, PT, R29, UR6, !P3 ;  /* 0x000000061d007c0c */ /* 0x000fe2000df81270 */
[----:B------:R-:W-:Y:S01]  /*598c0*/  ULDC UR6, c[0x0][0x228] ;  /* 0x00008a0000067ab9 */ /* 0x000fe20000000800 */
[----:B---3--:R-:W-:Y:S01]  /*598d0*/  PRMT R21, R25, 0x7632, R21 ;  /* 0x0000763219157816 */ /* 0x008fe20000000015 */
[----:B------:R0:W-:Y:S04]  /*598e0*/  @P5 STG.E.U16 desc[UR8][R8.64], R25 ;  /* 0x0000001908005986 */ /* 0x0001e8000c101508 */
[----:B0-----:R-:W2:Y:S01]  /*598f0*/  LDL.LU R25, [R1+0x220] ;  /* 0x0002200001197983 */ /* 0x001ea20000300800 */
[----:B------:R-:W-:Y:S01]  /*59900*/  IMAD.WIDE R4, R0, 0x2, R12 ;  /* 0x0000000200047825 */ /* 0x000fe200078e020c */
[----:B------:R-:W-:Y:S01]  /*59910*/  ISETP.GE.AND P0, PT, R20, UR4, PT ;  /* 0x0000000414007c0c */ /* 0x000fe2000bf06270 */
[----:B------:R-:W-:Y:S01]  /*59920*/  ULDC UR4, c[0x0][0x248] ;  /* 0x0000920000047ab9 */ /* 0x000fe20000000800 */
[----:B------:R-:W3:Y:S01]  /*59930*/  LDL.LU R23, [R1+0x160] ;  /* 0x0001600001177983 */ /* 0x000ee20000300800 */
[----:B------:R-:W-:-:S02]  /*59940*/  VIADD R3, R0, UR4 ;  /* 0x0000000400037c36 */ /* 0x000fc40008000000 */
[----:B------:R-:W-:Y:S01]  /*59950*/  IMAD.WIDE R6, R0, 0x2, R16 ;  /* 0x0000000200067825 */ /* 0x000fe200078e0210 */
[----:B------:R-:W-:Y:S01]  /*59960*/  @P6 STG.E.U16 desc[UR8][R10.64], R21 ;  /* 0x000000150a006986 */ /* 0x000fe2000c101508 */
[----:B------:R-:W-:Y:S01]  /*59970*/  ISETP.LT.AND P3, PT, R28, UR10, !P3 ;  /* 0x0000000a1c007c0c */ /* 0x000fe2000df61270 */
[----:B------:R-:W-:Y:S01]  /*59980*/  ULDC UR10, c[0x0][0x228] ;  /* 0x00008a00000a7ab9 */ /* 0x000fe20000000800 */
[----:B------:R-:W-:Y:S01]  /*59990*/  ISETP.LT.AND P5, PT, R2, UR12, !P2 ;  /* 0x0000000c02007c0c */ /* 0x000fe2000d7a1270 */
[----:B------:R-:W-:Y:S01]  /*599a0*/  VIADD R20, R26, 0x32 ;  /* 0x000000321a147836 */ /* 0x000fe20000000000 */
[----:B------:R-:W-:Y:S01]  /*599b0*/  ULDC UR4, c[0x0][0x22c] ;  /* 0x00008b0000047ab9 */ /* 0x000fe20000000800 */
[----:B----4-:R-:W-:Y:S01]  /*599c0*/  PRMT R0, R24, 0x7632, R0 ;  /* 0x0000763218007816 */ /* 0x010fe20000000000 */
[----:B------:R0:W-:Y:S01]  /*599d0*/  @P4 STG.E.U16 desc[UR8][R4.64], R24 ;  /* 0x0000001804004986 */ /* 0x0001e2000c101508 */
[----:B------:R-:W-:Y:S01]  /*599e0*/  ISETP.LT.AND P6, PT, R27, UR14, !P2 ;  /* 0x0000000e1b007c0c */ /* 0x000fe2000d7c1270 */
[C---:B------:R-:W-:Y:S01]  /*599f0*/  IMAD.WIDE R8, R3.reuse, 0x2, R18 ;  /* 0x0000000203087825 */ /* 0x040fe200078e0212 */
[----:B------:R-:W-:Y:S01]  /*59a00*/  ULDC UR12, c[0x0][0x228] ;  /* 0x00008a00000c7ab9 */ /* 0x000fe20000000800 */
[----:B0-----:R-:W4:Y:S01]  /*59a10*/  LDL.LU R24, [R1+0x1994] ;  /* 0x0019940001187983 */ /* 0x001f220000300800 */
[----:B------:R-:W-:Y:S01]  /*59a20*/  ISETP.GE.AND P4, PT, R20, UR4, PT ;  /* 0x0000000414007c0c */ /* 0x000fe2000bf86270 */
[----:B------:R-:W-:Y:S01]  /*59a30*/  ULDC UR4, c[0x0][0x248] ;  /* 0x0000920000047ab9 */ /* 0x000fe20000000800 */
[----:B------:R-:W-:Y:S01]  /*59a40*/  IMAD.WIDE R10, R3, 0x2, R14 ;  /* 0x00000002030a7825 */ /* 0x000fe200078e020e */
[----:B------:R0:W-:Y:S01]  /*59a50*/  @P3 STG.E.U16 desc[UR8][R6.64], R0 ;  /* 0x0000000006003986 */ /* 0x0001e2000c101508 */
[----:B------:R-:W-:Y:S01]  /*59a60*/  ISETP.LT.AND P3, PT, R29, UR6, !P2 ;  /* 0x000000061d007c0c */ /* 0x000fe2000d761270 */
[----:B------:R-:W-:Y:S01]  /*59a70*/  ULDC UR14, c[0x0][0x228] ;  /* 0x00008a00000e7ab9 */ /* 0x000fe20000000800 */
[----:B------:R-:W-:Y:S01]  /*59a80*/  ISETP.LT.AND P2, PT, R28, UR10, !P2 ;  /* 0x0000000a1c007c0c */ /* 0x000fe2000d741270 */
[----:B------:R-:W-:Y:S01]  /*59a90*/  IMAD.WIDE R4, R3, 0x2, R12 ;  /* 0x0000000203047825 */ /* 0x000fe200078e020c */
[----:B------:R-:W-:Y:S01]  /*59aa0*/  PRMT R21, R22, 0x7632, R21 ;  /* 0x0000763216157816 */ /* 0x000fe20000000015 */
[----:B------:R1:W-:Y:S01]  /*59ab0*/  @P5 STG.E.U16 desc[UR8][R8.64], R22 ;  /* 0x0000001608005986 */ /* 0x0003e2000c101508 */
[----:B------:R-:W-:Y:S01]  /*59ac0*/  ISETP.LT.AND P5, PT, R2, UR12, !P0 ;  /* 0x0000000c02007c0c */ /* 0x000fe2000c7a1270 */
[----:B------:R-:W-:Y:S01]  /*59ad0*/  ULDC UR6, c[0x0][0x228] ;  /* 0x00008a0000067ab9 */ /* 0x000fe20000000800 */
[----:B------:R-:W-:-:S02]  /*59ae0*/  VIADD R20, R26, 0x33 ;  /* 0x000000331a147836 */ /* 0x000fc40000000000 */
[C---:B0-----:R-:W-:Y:S02]  /*59af0*/  VIADD R0, R3.reuse, UR4 ;  /* 0x0000000403007c36 */ /* 0x041fe40008000000 */
[----:B------:R-:W-:Y:S01]  /*59b00*/  IMAD.WIDE R6, R3, 0x2, R16 ;  /* 0x0000000203067825 */ /* 0x000fe200078e0210 */
[----:B------:R0:W-:Y:S01]  /*59b10*/  @P6 STG.E.U16 desc[UR8][R10.64], R21 ;  /* 0x000000150a006986 */ /* 0x0001e2000c101508 */
[----:B------:R-:W-:Y:S01]  /*59b20*/  ISETP.LT.AND P6, PT, R27, UR14, !P0 ;  /* 0x0000000e1b007c0c */ /* 0x000fe2000c7c1270 */
[----:B------:R-:W-:Y:S01]  /*59b30*/  ULDC UR4, c[0x0][0x22c] ;  /* 0x00008b0000047ab9 */ /* 0x000fe20000000800 */
[C---:B-1----:R-:W-:Y:S01]  /*59b40*/  IMAD.WIDE R8, R0.reuse, 0x2, R18 ;  /* 0x0000000200087825 */ /* 0x042fe200078e0212 */
[----:B------:R-:W4:Y:S01]  /*59b50*/  LDL.LU R22, [R1+0x44] ;  /* 0x0000440001167983 */ /* 0x000f220000300800 */
[----:B------:R-:W-:Y:S01]  /*59b60*/  ULDC UR10, c[0x0][0x228] ;  /* 0x00008a00000a7ab9 */ /* 0x000fe20000000800 */
[----:B------:R-:W-:Y:S01]  /*59b70*/  ULDC UR12, c[0x0][0x228] ;  /* 0x00008a00000c7ab9 */ /* 0x000fe20000000800 */
[----:B------:R-:W-:Y:S01]  /*59b80*/  ULDC UR14, c[0x0][0x228] ;  /* 0x00008a00000e7ab9 */ /* 0x000fe20000000800 */
[----:B0-----:R-:W-:Y:S01]  /*59b90*/  IMAD.WIDE R10, R0, 0x2, R14 ;  /* 0x00000002000a7825 */ /* 0x001fe200078e020e */
[----:B--2---:R-:W-:Y:S01]  /*59ba0*/  PRMT R3, R25, 0x7632, R3 ;  /* 0x0000763219037816 */ /* 0x004fe20000000003 */
[----:B------:R0:W-:Y:S04]  /*59bb0*/  @P3 STG.E.U16 desc[UR8][R4.64], R25 ;  /* 0x0000001904003986 */ /* 0x0001e8000c101508 */
[----:B------:R1:W-:Y:S01]  /*59bc0*/  @P2 STG.E.U16 desc[UR8][R6.64], R3 ;  /* 0x0000000306002986 */ /* 0x0003e2000c101508 */
[----:B------:R-:W-:Y:S01]  /*59bd0*/  ISETP.LT.AND P2, PT, R29, UR6, !P0 ;  /* 0x000000061d007c0c */ /* 0x000fe2000c741270 */
[----:B------:R-:W-:Y:S01]  /*59be0*/  ULDC UR6, c[0x0][0x228] ;  /* 0x00008a0000067ab9 */ /* 0x000fe20000000800 */
[----:B---3--:R-:W-:-:S02]  /*59bf0*/  PRMT R21, R23, 0x7632, R21 ;  /* 0x0000763217157816 */ /* 0x008fc40000000015 */
[----:B------:R-:W-:Y:S01]  /*59c00*/  ISETP.GE.AND P3, PT, R20, UR4, PT ;  /* 0x0000000414007c0c */ /* 0x000fe2000bf66270 */
[----:B------:R-:W-:Y:S01]  /*59c10*/  ULDC UR4, c[0x0][0x248] ;  /* 0x0000920000047ab9 */ /* 0x000fe20000000800 */
[C---:B0-----:R-:W-:Y:S01]  /*59c20*/  IMAD.WIDE R4, R0.reuse, 0x2, R12 ;  /* 0x0000000200047825 */ /* 0x041fe200078e020c */
[----:B------:R-:W2:Y:S03]  /*59c30*/  LDL.LU R25, [R1+0x1990] ;  /* 0x0019900001197983 */ /* 0x000ea60000300800 */
[C---:B-1----:R-:W-:Y:S01]  /*59c40*/  VIADD R3, R0.reuse, UR4 ;  /* 0x0000000400037c36 */ /* 0x042fe20008000000 */
[----:B------:R0:W-:Y:S01]  /*59c50*/  @P5 STG.E.U16 desc[UR8][R8.64], R23 ;  /* 0x0000001708005986 */ /* 0x0001e2000c101508 */
[----:B------:R-:W-:Y:S01]  /*59c60*/  IMAD.WIDE R6, R0, 0x2, R16 ;  /* 0x0000000200067825 */ /* 0x000fe200078e0210 */
[----:B------:R-:W-:Y:S01]  /*59c70*/  ISETP.LT.AND P0, PT, R28, UR10, !P0 ;  /* 0x0000000a1c007c0c */ /* 0x000fe2000c701270 */
[----:B------:R-:W-:Y:S01]  /*59c80*/  ULDC UR10, c[0x0][0x228] ;  /* 0x00008a00000a7ab9 */ /* 0x000fe20000000800 */
[----:B------:R-:W-:Y:S01]  /*59c90*/  @P6 STG.E.U16 desc[UR8][R10.64], R21 ;  /* 0x000000150a006986 */ /* 0x000fe2000c101508 */
[----:B------:R-:W-:Y:S01]  /*59ca0*/  VIADD R20, R26, 0x34 ;  /* 0x000000341a147836 */ /* 0x000fe20000000000 */
[----:B------:R-:W-:-:S02]  /*59cb0*/  ULDC UR4, c[0x0][0x22c] ;  /* 0x00008b0000047ab9 */ /* 0x000fc40000000800 */
[----:B0-----:R-:W3:Y:S01]  /*59cc0*/  LDL.LU R23, [R1+0x164] ;  /* 0x0001640001177983 */ /* 0x001ee20000300800 */
[----:B----4-:R-:W-:-:S03]  /*59cd0*/  PRMT R0, R24, 0x7632, R0 ;  /* 0x0000763218007816 */ /* 0x010fc60000000000 */
[----:B------:R-:W-:Y:S04]  /*59ce0*/  @P2 STG.E.U16 desc[UR8][R4.64], R24 ;  /* 0x0000001804002986 */ /* 0x000fe8000c101508 */
[----:B------:R0:W-:Y:S04]  /*59cf0*/  STL [R1+0x1984], R24 ;  /* 0x0019841801007387 */ /* 0x0001e80000100800 */
[----:B0-----:R-:W4:Y:S01]  /*59d00*/  LDL.LU R24, [R1+0x224] ;  /* 0x0002240001187983 */ /* 0x001f220000300800 */
[----:B------:R-:W-:Y:S02]  /*59d10*/  ISETP.LT.AND P5, PT, R2, UR12, !P4 ;  /* 0x0000000c02007c0c */ /* 0x000fe4000e7a1270 */
[----:B------:R-:W-:Y:S01]  /*59d20*/  ISETP.LT.AND P6, PT, R27, UR14, !P4 ;  /* 0x0000000e1b007c0c */ /* 0x000fe2000e7c1270 */
[----:B------:R0:W-:Y:S01]  /*59d30*/  @P0 STG.E.U16 desc[UR8][R6.64], R0 ;  /* 0x0000000006000986 */ /* 0x0001e2000c101508 */
[----:B------:R-:W-:Y:S01]  /*59d40*/  ISETP.LT.AND P0, PT, R29, UR6, !P4 ;  /* 0x000000061d007c0c */ /* 0x000fe2000e701270 */
[C---:B------:R-:W-:Y:S01]  /*59d50*/  IMAD.WIDE R8, R3.reuse, 0x2, R18 ;  /* 0x0000000203087825 */ /* 0x040fe200078e0212 */
[----:B------:R-:W-:Y:S01]  /*59d60*/  ISETP.LT.AND P4, PT, R28, UR10, !P4 ;  /* 0x0000000a1c007c0c */ /* 0x000fe2000e781270 */
[----:B------:R-:W-:Y:S01]  /*59d70*/  ULDC UR12, c[0x0][0x228] ;  /* 0x00008a00000c7ab9 */ /* 0x000fe20000000800 */
[----:B------:R-:W-:Y:S01]  /*59d80*/  ISETP.GE.AND P2, PT, R20, UR4, PT ;  /* 0x0000000414007c0c */ /* 0x000fe2000bf46270 */
[----:B------:R-:W-:Y:S01]  /*59d90*/  ULDC UR4, c[0x0][0x248] ;  /* 0x0000920000047ab9 */ /* 0x000fe20000000800 */
[----:B------:R-:W-:Y:S01]  /*59da0*/  IMAD.WIDE R10, R3, 0x2, R14 ;  /* 0x00000002030a7825 */ /* 0x000fe200078e020e */
[----:B------:R-:W-:Y:S01]  /*59db0*/  PRMT R21, R22, 0x7632, R21 ;  /* 0x0000763216157816 */ /* 0x000fe20000000015 */
[----:B------:R-:W-:-:S02]  /*59dc0*/  ULDC UR14, c[0x0][0x228] ;  /* 0x00008a00000e7ab9 */ /* 0x000fc40000000800 */
[C---:B------:R-:W-:Y:S01]  /*59dd0*/  IMAD.WIDE R4, R3.reuse, 0x2, R12 ;  /* 0x0000000203047825 */ /* 0x040fe200078e020c */
[----:B------:R1:W-:Y:S01]  /*59de0*/  @P5 STG.E.U16 desc[UR8][R8.64], R22 ;  /* 0x0000001608005986 */ /* 0x0003e2000c101508 */
[----:B------:R-:W-:Y:S01]  /*59df0*/  ULDC UR6, c[0x0][0x228] ;  /* 0x00008a0000067ab9 */ /* 0x000fe20000000800 */
[----:B------:R-:W-:Y:S01]  /*59e00*/  ULDC UR10, c[0x0][0x228] ;  /* 0x00008a00000a7ab9 */ /* 0x000fe20000000800 */
[C---:B0-----:R-:W-:Y:S02]  /*59e10*/  VIADD R0, R3.reuse, UR4 ;  /* 0x0000000403007c36 */ /* 0x041fe40008000000 */
[----:B------:R-:W-:Y:S01]  /*59e20*/  IMAD.WIDE R6, R3, 0x2, R16 ;  /* 0x0000000203067825 */ /* 0x000fe200078e0210 */
[----:B------:R0:W-:Y:S01]  /*59e30*/  @P6 STG.E.U16 desc[UR8][R10.64], R21 ;  /* 0x000000150a006986 */ /* 0x0001e2000c101508 */
[----:B------:R-:W-:Y:S01]  /*59e40*/  ISETP.LT.AND P5, PT, R2, UR12, !P3 ;  /* 0x0000000c02007c0c */ /* 0x000fe2000dfa1270 */
[----:B------:R-:W-:Y:S01]  /*59e50*/  ULDC UR4, c[0x0][0x22c] ;  /* 0x00008b0000047ab9 */ /* 0x000fe20000000800 */
[----:B------:R-:W-:Y:S01]  /*59e60*/  ISETP.LT.AND P6, PT, R27, UR14, !P3 ;  /* 0x0000000e1b007c0c */ /* 0x000fe2000dfc1270 */
[----:B------:R-:W-:Y:S01]  /*59e70*/  VIADD R20, R26, 0x35 ;  /* 0x000000351a147836 */ /* 0x000fe20000000000 */
[----:B------:R-:W-:Y:S01]  /*59e80*/  ULDC UR12, c[0x0][0x228] ;  /* 0x00008a00000c7ab9 */ /* 0x000fe20000000800 */
[----:B-1----:R-:W2:Y:S01]  /*59e90*/  LDL.LU R22, [R1+0x48] ;  /* 0x0000480001167983 */ /* 0x002ea20000300800 */
[----:B------:R-:W-:Y:S01]  /*59ea0*/  IMAD.WIDE R8, R0, 0x2, R18 ;  /* 0x0000000200087825 */ /* 0x000fe200078e0212 */
[----:B------:R-:W-:-:S03]  /*59eb0*/  ULDC UR14, c[0x0][0x228] ;  /* 0x00008a00000e7ab9 */ /* 0x000fc60000000800 */
[----:B0-----:R-:W-:Y:S01]  /*59ec0*/  IMAD.WIDE R10, R0, 0x2, R14 ;  /* 0x00000002000a7825 */ /* 0x001fe200078e020e */
[----:B---3--:R-:W-:Y:S02]  /*59ed0*/  PRMT R21, R23, 0x7632, R21 ;  /* 0x0000763217157816 */ /* 0x008fe40000000015 */
[----:B----4-:R-:W-:Y:S01]  /*59ee0*/  PRMT R3, R24, 0x7632, R3 ;  /* 0x0000763218037816 */ /* 0x010fe20000000003 */
[----:B------:R0:W-:Y:S04]  /*59ef0*/  @P0 STG.E.U16 desc[UR8][R4.64], R24 ;  /* 0x0000001804000986 */ /* 0x0001e8000c101508 */
[----:B------:R1:W-:Y:S01]  /*59f00*/  @P4 STG.E.U16 desc[UR8][R6.64], R3 ;  /* 0x0000000306004986 */ /* 0x0003e2000c101508 */
[----:B------:R-:W-:Y:S01]  /*59f10*/  ISETP.LT.AND P4, PT, R29, UR6, !P3 ;  /* 0x000000061d007c0c */ /* 0x000fe2000df81270 */
[----:B------:R-:W-:Y:S01]  /*59f20*/  ULDC UR6, c[0x0][0x228] ;  /* 0x00008a0000067ab9 */ /* 0x000fe20000000800 */
[----:B------:R-:W-:Y:S01]  /*59f30*/  ISETP.GE.AND P0, PT, R20, UR4, PT ;  /* 0x0000000414007c0c */ /* 0x000fe2000bf06270 */
[----:B0-----:R-:W3:Y:S01]  /*59f40*/  LDL.LU R24, [R1+0x228] ;  /* 0x0002280001187983 */ /* 0x001ee20000300800 */
[----:B------:R-:W-:Y:S01]  /*59f50*/  IMAD.WIDE R4, R0, 0x2, R12 ;  /* 0x0000000200047825 */ /* 0x000fe200078e020c */
[----:B------:R-:W-:-:S02]  /*59f60*/  ULDC UR4, c[0x0][0x248] ;  /* 0x0000920000047ab9 */ /* 0x000fc40000000800 */
[----:B------:R0:W-:Y:S01]  /*59f70*/  @P5 STG.E.U16 desc[UR8][R8.64], R23 ;  /* 0x0000001708005986 */ /* 0x0001e2000c101508 */
[----:B------:R-:W-:-:S03]  /*59f80*/  VIADD R20, R26, 0x36 ;  /* 0x000000361a147836 */ /* 0x000fc60000000000 */
[----:B------:R-:W4:Y:S01]  /*59f90*/  LDL.LU R26, [R1+0x198c] ;  /* 0x00198c00011a7983 */ /* 0x000f220000300800 */
[C---:B-1----:R-:W-:Y:S02]  /*59fa0*/  VIADD R3, R0.reuse, UR4 ;  /* 0x0000000400037c36 */ /* 0x042fe40008000000 */
[----:B------:R-:W-:Y:S01]  /*59fb0*/  IMAD.WIDE R6, R0, 0x2, R16 ;  /* 0x0000000200067825 */ /* 0x000fe200078e0210 */
[----:B------:R-:W-:Y:S01]  /*59fc0*/  @P6 STG.E.U16 desc[UR8][R10.64], R21 ;  /* 0x000000150a006986 */ /* 0x000fe2000c101508 */
[----:B--2---:R-:W-:Y:S01]  /*59fd0*/  PRMT R0, R25, 0x7632, R0 ;  /* 0x0000763219007816 */ /* 0x004fe20000000000 */
[----:B------:R-:W-:Y:S02]  /*59fe0*/  ULDC UR4, c[0x0][0x22c] ;  /* 0x00008b0000047ab9 */ /* 0x000fe40000000800 */
[----:B0-----:R-:W2:Y:S04]  /*59ff0*/  LDL.LU R23, [R1+0x168] ;  /* 0x0001680001177983 */ /* 0x001ea80000300800 */
        /* <DEDUP_REMOVED lines=8> */
[----:B------:R-:W-:Y:S01]  /*5a080*/  PRMT R21, R22, 0x7632, R21 ;  /* 0x0000763216157816 */ /* 0x000fe20000000015 */
[----:B------:R-:W-:Y:S01]  /*5a090*/  IMAD.WIDE R10, R3, 0x2, R14 ;  /* 0x00000002030a7825 */ /* 0x000fe200078e020e */
[----:B------:R-:W-:Y:S01]  /*5a0a0*/  ISETP.GE.AND P4, PT, R20, UR4, PT ;  /* 0x0000000414007c0c */ /* 0x000fe2000bf86270 */
[----:B------:R-:W-:Y:S01]  /*5a0b0*/  ULDC UR4, c[0x0][0x248] ;  /* 0x0000920000047ab9 */ /* 0x000fe20000000800 */
[----:B------:R-:W-:-:S03]  /*5a0c0*/  ULDC UR14, c[0x0][0x228] ;  /* 0x00008a00000e7ab9 */ /* 0x000fc60000000800 */
[----:B------:R0:W-:Y:S01]  /*5a0d0*/  @P3 STG.E.U16 desc[UR8][R6.64], R0 ;  /* 0x0000000006003986 */ /* 0x0001e2000c101508 */
[----:B------:R-:W-:Y:S01]  /*5a0e0*/  ISETP.LT.AND P3, PT, R29, UR6, !P2 ;  /* 0x000000061d007c0c */ /* 0x000fe2000d761270 */
[----:B------:R-:W-:Y:S01]  /*5a0f0*/  IMAD.WIDE R4, R3, 0x2, R12 ;  /* 0x0000000203047825 */ /* 0x000fe200078e020c */
[----:B------:R-:W-:Y:S01]  /*5a100*/  ISETP.LT.AND P2, PT, R28, UR10, !P2 ;  /* 0x0000000a1c007c0c */ /* 0x000fe2000d741270 */
[----:B------:R1:W-:Y:S01]  /*5a110*/  @P5 STG.E.U16 desc[UR8][R8.64], R22 ;  /* 0x0000001608005986 */ /* 0x0003e2000c101508 */
[----:B------:R-:W-:Y:S01]  /*5a120*/  ISETP.LT.AND P5, PT, R2, UR12, !P0 ;  /* 0x0000000c02007c0c */ /* 0x000fe2000c7a1270 */
[----:B------:R-:W-:Y:S01]  /*5a130*/  ULDC UR6, c[0x0][0x228] ;  /* 0x00008a0000067ab9 */ /* 0x000fe20000000800 */
[----:B------:R-:W-:Y:S01]  /*5a140*/  ULDC UR10, c[0x0][0x228] ;  /* 0x00008a00000a7ab9 */ /* 0x000fe20000000800 */
[----:B------:R1:W-:Y:S01]  /*5a150*/  @P6 STG.E.U16 desc[UR8][R10.64], R21 ;  /* 0x000000150a006986 */ /* 0x0003e2000c101508 */
[----:B------:R-:W-:Y:S01]  /*5a160*/  ISETP.LT.AND P6, PT, R27, UR14, !P0 ;  /* 0x0000000e1b007c0c */ /* 0x000fe2000c7c1270 */
[----:B------:R-:W-:Y:S01]  /*5a170*/  ULDC UR14, c[0x0][0x228] ;  /* 0x00008a00000e7ab9 */ /* 0x000fe20000000800 */
[----:B------:R-:W-:Y:S01]  /*5a180*/  ULDC UR12, c[0x0][0x228] ;  /* 0x00008a00000c7ab9 */ /* 0x000fe20000000800 */
[C---:B0-----:R-:W-:Y:S01]  /*5a190*/  VIADD R0, R3.reuse, UR4 ;  /* 0x0000000403007c36 */ /* 0x041fe20008000000 */
[----:B------:R-:W-:Y:S01]  /*5a1a0*/  ULDC UR4, c[0x0][0x22c] ;  /* 0x00008b0000047ab9 */ /* 0x000fe20000000800 */
[----:B------:R-:W-:Y:S01]  /*5a1b0*/  IMAD.WIDE R6, R3, 0x2, R16 ;  /* 0x0000000203067825 */ /* 0x000fe200078e0210 */
[----:B-1----:R-:W4:Y:S03]  /*5a1c0*/  LDL.LU R22, [R1+0x4c] ;  /* 0x00004c0001167983 */ /* 0x002f260000300800 */
[----:B------:R-:W-:-:S04]  /*5a1d0*/  IMAD.WIDE R8, R0, 0x2, R18 ;  /* 0x0000000200087825 */ /* 0x000fc800078e0212 */
[----:B------:R-:W-:Y:S01]  /*5a1e0*/  IMAD.WIDE R10, R0, 0x2, R14 ;  /* 0x00000002000a7825 */ /* 0x000fe200078e020e */
[----:B---3--:R-:W-:Y:S01]  /*5a1f0*/  PRMT R3, R24, 0x7632, R3 ;  /* 0x0000763218037816 */ /* 0x008fe20000000003 */
[----:B------:R0:W-:Y:S04]  /*5a200*/  @P3 STG.E.U16 desc[UR8][R4.64], R24 ;  /* 0x0000001804003986 */ /* 0x0001e8000c101508 */
[----:B------:R1:W-:Y:S01]  /*5a210*/  @P2 STG.E.U16 desc[UR8][R6.64], R3 ;  /* 0x0000000306002986 */ /* 0x0003e2000c101508 */
[----:B------:R-:W-:Y:S01]  /*5a220*/  ISETP.LT.AND P2, PT, R29, UR6, !P0 ;  /* 0x000000061d007c0c */ /* 0x000fe2000c741270 */
[----:B------:R-:W-:Y:S01]  /*5a230*/  ULDC UR6, c[0x0][0x228] ;  /* 0x00008a0000067ab9 */ /* 0x000fe20000000800 */
[----:B--2---:R-:W-:Y:S01]  /*5a240*/  PRMT R21, R23, 0x7632, R21 ;  /* 0x0000763217157816 */ /* 0x004fe20000000015 */
[----:B------:R2:W-:Y:S01]  /*5a250*/  @P5 STG.E.U16 desc[UR8][R8.64], R23 ;  /* 0x0000001708005986 */ /* 0x0005e2000c101508 */
[----:B0-----:R-:W-:-:S03]  /*5a260*/  IMAD.WIDE R4, R0, 0x2, R12 ;  /* 0x0000000200047825 */ /* 0x001fc600078e020c */
[----:B------:R-:W-:Y:S01]  /*5a270*/  @P6 STG.E.U16 desc[UR8][R10.64], R21 ;  /* 0x000000150a006986 */ /* 0x000fe2000c101508 */
[----:B------:R-:W-:Y:S01]  /*5a280*/  ISETP.LT.AND P6, PT, R27, UR14, !P4 ;  /* 0x0000000e1b007c0c */ /* 0x000fe2000e7c1270 */
[----:B-1----:R-:W-:-:S04]  /*5a290*/  IMAD.WIDE R6, R0, 0x2, R16 ;  /* 0x0000000200067825 */ /* 0x002fc800078e0210 */
[----:B----4-:R-:W-:Y:S01]  /*5a2a0*/  VIADD R20, R25, 0x37 ;  /* 0x0000003719147836 */ /* 0x010fe20000000000 */
[----:B------:R-:W3:Y:S01]  /*5a2b0*/  LDL.LU R27, [R1+0x1988] ;  /* 0x00198800011b7983 */ /* 0x000ee20000300800 */
[----:B------:R-:W-:Y:S01]  /*5a2c0*/  ISETP.LT.AND P0, PT, R28, UR10, !P0 ;  /* 0x0000000a1c007c0c */ /* 0x000fe2000c701270 */
[----:B------:R-:W-:Y:S01]  /*5a2d0*/  ULDC UR10, c[0x0][0x228] ;  /* 0x00008a00000a7ab9 */ /* 0x000fe20000000800 */
[----:B------:R-:W-:Y:S01]  /*5a2e0*/  ISETP.LT.AND P5, PT, R2, UR12, !P4 ;  /* 0x0000000c02007c0c */ /* 0x000fe2000e7a1270 */
[----:B------:R-:W4:Y:S01]  /*5a2f0*/  LDL.LU R24, [R1+0x22c] ;  /* 0x00022c0001187983 */ /* 0x000f220000300800 */
[----:B------:R-:W-:Y:S01]  /*5a300*/  ISETP.GE.AND P3, PT, R20, UR4, PT ;  /* 0x0000000414007c0c */ /* 0x000fe2000bf66270 */
[----:B------:R-:W-:Y:S01]  /*5a310*/  ULDC UR4, c[0x0][0x248] ;  /* 0x0000920000047ab9 */ /* 0x000fe20000000800 */
[----:B------:R-:W-:Y:S01]  /*5a320*/  ULDC UR12, c[0x0][0x228] ;  /* 0x00008a00000c7ab9 */ /* 0x000fe20000000800 */
[----:B------:R-:W-:Y:S01]  /*5a330*/  VIADD R3, R0, UR4 ;  /* 0x0000000400037c36 */ /* 0x000fe20008000000 */
[----:B--2---:R-:W2:Y:S01]  /*5a340*/  LDL.LU R23, [R1+0x16c] ;  /* 0x00016c0001177983 */ /* 0x004ea20000300800 */
[----:B------:R-:W-:-:S03]  /*5a350*/  PRMT R0, R26, 0x7632, R0 ;  /* 0x000076321a007816 */ /* 0x000fc60000000000 */
[----:B------:R0:W-:Y:S01]  /*5a360*/  @P2 STG.E.U16 desc[UR8][R4.64], R26 ;  /* 0x0000001a04002986 */ /* 0x0001e2000c101508 */
[----:B------:R-:W-:Y:S01]  /*5a370*/  VIADD R20, R25, 0x38 ;  /* 0x0000003819147836 */ /* 0x000fe20000000000 */
[----:B------:R-:W-:Y:S01]  /*5a380*/  ULDC UR4, c[0x0][0x22c] ;  /* 0x00008b0000047ab9 */ /* 0x000fe20000000800 */
[----:B------:R-:W-:Y:S01]  /*5a390*/  ULDC UR14, c[0x0][0x228] ;  /* 0x00008a00000e7ab9 */ /* 0x000fe20000000800 */
[----:B0-----:R-:W3:Y:S04]  /*5a3a0*/  LDL.LU R26, [R1+0xd64] ;  /* 0x000d6400011a7983 */ /* 0x001ee80000300800 */
        /* <DEDUP_REMOVED lines=8> */
[----:B------:R-:W-:-:S03]  /*5a430*/  PRMT R21, R22, 0x7632, R21 ;  /* 0x0000763216157816 */ /* 0x000fc60000000015 */
[C---:B------:R-:W-:Y:S01]  /*5a440*/  IMAD.WIDE R4, R3.reuse, 0x2, R12 ;  /* 0x0000000203047825 */ /* 0x040fe200078e020c */
[----:B------:R1:W-:Y:S01]  /*5a450*/  @P5 STG.E.U16 desc[UR8][R8.64], R22 ;  /* 0x0000001608005986 */ /* 0x0003e2000c101508 */
[----:B------:R-:W-:Y:S02]  /*5a460*/  ULDC UR10, c[0x0][0x228] ;  /* 0x00008a00000a7ab9 */ /* 0x000fe40000000800 */
[C---:B0-----:R-:W-:Y:S02]  /*5a470*/  VIADD R0, R3.reuse, UR4 ;  /* 0x0000000403007c36 */ /* 0x041fe40008000000 */
[----:B------:R-:W-:Y:S01]  /*5a480*/  IMAD.WIDE R6, R3, 0x2, R16 ;  /* 0x0000000203067825 */ /* 0x000fe200078e0210 */
[----:B------:R0:W-:Y:S01]  /*5a490*/  @P6 STG.E.U16 desc[UR8][R10.64], R21 ;  /* 0x000000150a006986 */ /* 0x0001e2000c101508 */
[----:B------:R-:W-:Y:S01]  /*5a4a0*/  ISETP.LT.AND P5, PT, R2, UR12, !P3 ;  /* 0x0000000c02007c0c */ /* 0x000fe2000dfa1270 */
[----:B------:R-:W-:Y:S01]  /*5a4b0*/  ULDC UR4, c[0x0][0x22c] ;  /* 0x00008b0000047ab9 */ /* 0x000fe20000000800 */
[----:B------:R-:W-:Y:S01]  /*5a4c0*/  VIADD R20, R25, 0x39 ;  /* 0x0000003919147836 */ /* 0x000fe20000000000 */
[----:B------:R-:W-:Y:S01]  /*5a4d0*/  ULDC UR12, c[0x0][0x228] ;  /* 0x00008a00000c7ab9 */ /* 0x000fe20000000800 */
[C---:B-1----:R-:W-:Y:S01]  /*5a4e0*/  IMAD.WIDE R8, R0.reuse, 0x2, R18 ;  /* 0x0000000200087825 */ /* 0x042fe200078e0212 */
[----:B------:R-:W3:Y:S03]  /*5a4f0*/  LDL.LU R22, [R1+0x170] ;  /* 0x0001700001167983 */ /* 0x000ee60000300800 */
[----:B0-----:R-:W-:Y:S01]  /*5a500*/  IMAD.WIDE R10, R0, 0x2, R14 ;  /* 0x00000002000a7825 */ /* 0x001fe200078e020e */
[----:B----4-:R-:W-:Y:S01]  /*5a510*/  PRMT R3, R24, 0x7632, R3 ;  /* 0x0000763218037816 */ /* 0x010fe20000000003 */
[----:B------:R0:W-:Y:S04]  /*5a520*/  @P0 STG.E.U16 desc[UR8][R4.64], R24 ;  /* 0x0000001804000986 */ /* 0x0001e8000c101508 */
[----:B------:R1:W-:Y:S01]  /*5a530*/  @P4 STG.E.U16 desc[UR8][R6.64], R3 ;  /* 0x0000000306004986 */ /* 0x0003e2000c101508 */
[----:B------:R-:W-:Y:S01]  /*5a540*/  ISETP.LT.AND P4, PT, R29, UR6, !P3 ;  /* 0x000000061d007c0c */ /* 0x000fe2000df81270 */
[----:B------:R-:W-:Y:S01]  /*5a550*/  ULDC UR6, c[0x0][0x228] ;  /* 0x00008a0000067ab9 */ /* 0x000fe20000000800 */
[----:B--2---:R-:W-:-:S02]  /*5a560*/  PRMT R21, R23, 0x7632, R21 ;  /* 0x0000763217157816 */ /* 0x004fc40000000015 */
[----:B------:R-:W-:Y:S01]  /*5a570*/  ISETP.GE.AND P0, PT, R20, UR4, PT ;  /* 0x0000000414007c0c */ /* 0x000fe2000bf06270 */
[----:B------:R-:W-:Y:S01]  /*5a580*/  ULDC UR4, c[0x0][0x248] ;  /* 0x0000920000047ab9 */ /* 0x000fe20000000800 */
[----:B---3--:R-:W-:Y:S01]  /*5a590*/  ISETP.LT.AND P6, PT, R26, UR14, !P3 ;  /* 0x0000000e1a007c0c */ /* 0x008fe2000dfc1270 */
[----:B0-----:R-:W-:Y:S01]  /*5a5a0*/  IMAD.WIDE R4, R0, 0x2, R12 ;  /* 0x0000000200047825 */ /* 0x001fe200078e020c */
[----:B------:R0:W-:Y:S01]  /*5a5b0*/  @P5 STG.E.U16 desc[UR8][R8.64], R23 ;  /* 0x0000001708005986 */ /* 0x0001e2000c101508 */
[----:B------:R-:W-:Y:S01]  /*5a5c0*/  ISETP.LT.AND P5, PT, R2, UR12, !P2 ;  /* 0x0000000c02007c0c */ /* 0x000fe2000d7a1270 */
[----:B------:R-:W-:Y:S01]  /*5a5d0*/  ULDC UR14, c[0x0][0x228] ;  /* 0x00008a00000e7ab9 */ /* 0x000fe20000000800 */
[C---:B-1----:R-:W-:Y:S02]  /*5a5e0*/  VIADD R3, R0.reuse, UR4 ;  /* 0x0000000400037c36 */ /* 0x042fe40008000000 */
[----:B------:R-:W-:Y:S01]  /*5a5f0*/  IMAD.WIDE R6, R0, 0x2, R16 ;  /* 0x0000000200067825 */ /* 0x000fe200078e0210 */
[----:B------:R-:W-:Y:S01]  /*5a600*/  PRMT R0, R27, 0x7632, R0 ;  /* 0x000076321b007816 */ /* 0x000fe20000000000 */
[----:B------:R-:W-:Y:S01]  /*5a610*/  ULDC UR12, c[0x0][0x228] ;  /* 0x00008a00000c7ab9 */ /* 0x000fe20000000800 */
[----:B------:R-:W-:Y:S01]  /*5a620*/  ISETP.LT.AND P3, PT, R28, UR10, !P3 ;  /* 0x0000000a1c007c0c */ /* 0x000fe2000df61270 */
[----:B------:R-:W-:Y:S01]  /*5a630*/  VIADD R20, R25, 0x3a ;  /* 0x0000003a19147836 */ /* 0x000fe20000000000 */
[----:B------:R-:W-:Y:S01]  /*5a640*/  ULDC UR10, c[0x0][0x228] ;  /* 0x00008a00000a7ab9 */ /* 0x000fe20000000800 */
[----:B------:R-:W-:Y:S01]  /*5a650*/  @P6 STG.E.U16 desc[UR8][R10.64], R21 ;  /* 0x000000150a006986 */ /* 0x000fe2000c101508 */
[----:B------:R-:W-:-:S03]  /*5a660*/  ULDC UR4, c[0x0][0x22c] ;  /* 0x00008b0000047ab9 */ /* 0x000fc60000000800 */
[----:B0-----:R-:W2:Y:S04]  /*5a670*/  LDL.LU R23, [R1+0x230] ;  /* 0x0002300001177983 */ /* 0x001ea80000300800 */
[----:B------:R-:W3:Y:S04]  /*5a680*/  LDL.LU R2, [R1+0x180] ;  /* 0x0001800001027983 */ /* 0x000ee80000300800 */
[----:B------:R0:W-:Y:S04]  /*5a690*/  @P4 STG.E.U16 desc[UR8][R4.64], R27 ;  /* 0x0000001b04004986 */ /* 0x0001e8000c101508 */
[----:B0-----:R-:W4:Y:S04]  /*5a6a0*/  LDL.LU R27, [R1+0xd58] ;  /* 0x000d5800011b7983 */ /* 0x001f280000300800 */
[----:B------:R-:W4:Y:S01]  /*5a6b0*/  LDL.LU R24, [R1+0x190] ;  /* 0x0001900001187983 */ /* 0x000f220000300800 */
[----:B------:R-:W-:Y:S01]  /*5a6c0*/  ISETP.LT.AND P6, PT, R26, UR14, !P2 ;  /* 0x0000000e1a007c0c */ /* 0x000fe2000d7c1270 */
[----:B------:R-:W-:Y:S01]  /*5a6d0*/  IMAD.WIDE R8, R3, 0x2, R18 ;  /* 0x0000000203087825 */ /* 0x000fe200078e0212 */
[----:B------:R-:W-:Y:S01]  /*5a6e0*/  PRMT R21, R22, 0x7632, R21 ;  /* 0x0000763216157816 */ /* 0x000fe20000000015 */
[----:B------:R0:W-:Y:S01]  /*5a6f0*/  @P3 STG.E.U16 desc[UR8][R6.64], R0 ;  /* 0x0000000006003986 */ /* 0x0001e2000c101508 */
[----:B------:R-:W-:Y:S01]  /*5a700*/  ISETP.LT.AND P3, PT, R29, UR6, !P2 ;  /* 0x000000061d007c0c */ /* 0x000fe2000d761270 */
[C---:B------:R-:W-:Y:S01]  /*5a710*/  IMAD.WIDE R10, R3.reuse, 0x2, R14 ;  /* 0x00000002030a7825 */ /* 0x040fe200078e020e */
[----:B------:R-:W-:Y:S01]  /*5a720*/  ISETP.LT.AND P2, PT, R28, UR10, !P2 ;  /* 0x0000000a1c007c0c */ /* 0x000fe2000d741270 */
[----:B------:R1:W-:Y:S01]  /*5a730*/  @P5 STG.E.U16 desc[UR8][R8.64], R22 ;  /* 0x0000001608005986 */ /* 0x0003e2000c101508 */
[----:B------:R-:W-:Y:S01]  /*5a740*/  ISETP.GE.AND P4, PT, R20, UR4, PT ;  /* 0x0000000414007c0c */ /* 0x000fe2000bf86270 */
[----:B------:R-:W-:Y:S01]  /*5a750*/  ULDC UR4, c[0x0][0x248] ;  /* 0x0000920000047ab9 */ /* 0x000fe20000000800 */
[C---:B------:R-:W-:Y:S01]  /*5a760*/  IMAD.WIDE R4, R3.reuse, 0x2, R12 ;  /* 0x0000000203047825 */ /* 0x040fe200078e020c */
[----:B------:R-:W-:Y:S01]  /*5a770*/  ULDC UR14, c[0x0][0x228] ;  /* 0x00008a00000e7ab9 */ /* 0x000fe20000000800 */
[----:B------:R-:W-:Y:S01]  /*5a780*/  ULDC UR6, c[0x0][0x228] ;  /* 0x00008a0000067ab9 */ /* 0x000fe20000000800 */
[----:B------:R3:W-:Y:S01]  /*5a790*/  @P6 STG.E.U16 desc[UR8][R10.64], R21 ;  /* 0x000000150a006986 */ /* 0x0007e2000c101508 */
[----:B------:R-:W-:Y:S01]  /*5a7a0*/  ULDC UR10, c[0x0][0x228] ;  /* 0x00008a00000a7ab9 */ /* 0x000fe20000000800 */
[----:B0-----:R-:W-:-:S02]  /*5a7b0*/  VIADD R0, R3, UR4 ;  /* 0x0000000403007c36 */ /* 0x001fc40008000000 */
[----:B-1----:R-:W4:Y:S01]  /*5a7c0*/  LDL.LU R22, [R1+0x174] ;  /* 0x0001740001167983 */ /* 0x002f220000300800 */
[----:B------:R-:W-:Y:S01]  /*5a7d0*/  IMAD.WIDE R6, R3, 0x2, R16 ;  /* 0x0000000203067825 */ /* 0x000fe200078e0210 */
[----:B---3--:R-:W-:Y:S02]  /*5a7e0*/  PRMT R21, R2, 0x7632, R21 ;  /* 0x0000763202157816 */ /* 0x008fe40000000015 */
[----:B--2---:R0:W-:Y:S01]  /*5a7f0*/  @P3 STG.E.U16 desc[UR8][R4.64], R23 ;  /* 0x0000001704003986 */ /* 0x0041e2000c101508 */
[----:B------:R-:W-:Y:S01]  /*5a800*/  PRMT R3, R23, 0x7632, R3 ;  /* 0x0000763217037816 */ /* 0x000fe20000000003 */
[----:B------:R-:W-:Y:S01]  /*5a810*/  IMAD.WIDE R8, R0, 0x2, R18 ;  /* 0x0000000200087825 */ /* 0x000fe200078e0212 */
[----:B----4-:R-:W-:Y:S01]  /*5a820*/  ISETP.LT.AND P5, PT, R27, UR12, !P0 ;  /* 0x0000000c1b007c0c */ /* 0x010fe2000c7a1270 */
[----:B0-----:R-:W2:Y:S01]  /*5a830*/  LDL.LU R23, [R1+0x234] ;  /* 0x0002340001177983 */ /* 0x001ea20000300800 */
[----:B------:R-:W-:Y:S01]  /*5a840*/  ISETP.LT.AND P6, PT, R26, UR14, !P0 ;  /* 0x0000000e1a007c0c */ /* 0x000fe2000c7c1270 */
[----:B------:R-:W-:Y:S01]  /*5a850*/  VIADD R20, R25, 0x3b ;  /* 0x0000003b19147836 */ /* 0x000fe20000000000 */
[----:B------:R-:W-:Y:S01]  /*5a860*/  ULDC UR4, c[0x0][0x22c] ;  /* 0x00008b0000047ab9 */ /* 0x000fe20000000800 */
[----:B------:R-:W-:Y:S01]  /*5a870*/  @P2 STG.E.U16 desc[UR8][R6.64], R3 ;  /* 0x0000000306002986 */ /* 0x000fe2000c101508 */
[----:B------:R-:W-:Y:S01]  /*5a880*/  IMAD.WIDE R10, R0, 0x2, R14 ;  /* 0x00000002000a7825 */ /* 0x000fe200078e020e */
[----:B------:R-:W-:Y:S01]  /*5a890*/  ULDC UR12, c[0x0][0x228] ;  /* 0x00008a00000c7ab9 */ /* 0x000fe20000000800 */
[----:B------:R-:W-:-:S05]  /*5a8a0*/  ULDC UR14, c[0x0][0x228] ;  /* 0x00008a00000e7ab9 */ /* 0x000fca0000000800 */
[----:B------:R0:W-:Y:S04]  /*5a8b0*/  @P5 STG.E.U16 desc[UR8][R8.64], R2 ;  /* 0x0000000208005986 */ /* 0x0001e8000c101508 */
[----:B0-----:R-:W3:Y:S01]  /*5a8c0*/  LDL.LU R2, [R1+0x184] ;  /* 0x0001840001027983 */ /* 0x001ee20000300800 */
[----:B------:R-:W-:Y:S01]  /*5a8d0*/  ISETP.LT.AND P2, PT, R29, UR6, !P0 ;  /* 0x000000061d007c0c */ /* 0x000fe2000c741270 */
[----:B------:R-:W-:Y:S01]  /*5a8e0*/  IMAD.WIDE R4, R0, 0x2, R12 ;  /* 0x0000000200047825 */ /* 0x000fe200078e020c */
[----:B------:R-:W-:Y:S02]  /*5a8f0*/  ISETP.LT.AND P0, PT, R28, UR10, !P0 ;  /* 0x0000000a1c007c0c */ /* 0x000fe4000c701270 */
[----:B------:R-:W-:Y:S01]  /*5a900*/  ISETP.GE.AND P3, PT, R20, UR4, PT ;  /* 0x0000000414007c0c */ /* 0x000fe2000bf66270 */
[----:B------:R-:W-:Y:S01]  /*5a910*/  ULDC UR4, c[0x0][0x248] ;  /* 0x0000920000047ab9 */ /* 0x000fe20000000800 */
[----:B------:R-:W-:Y:S01]  /*5a920*/  ISETP.LT.AND P5, PT, R27, UR12, !P4 ;  /* 0x0000000c1b007c0c */ /* 0x000fe2000e7a1270 */
[----:B------:R-:W-:Y:S01]  /*5a930*/  @P6 STG.E.U16 desc[UR8][R10.64], R21 ;  /* 0x000000150a006986 */ /* 0x000fe2000c101508 */
[C---:B------:R-:W-:Y:S01]  /*5a940*/  VIADD R3, R0.reuse, UR4 ;  /* 0x0000000400037c36 */ /* 0x040fe20008000000 */
[----:B------:R-:W-:Y:S01]  /*5a950*/  ULDC UR6, c[0x0][0x228] ;  /* 0x00008a0000067ab9 */ /* 0x000fe20000000800 */
[----:B------:R-:W-:Y:S01]  /*5a960*/  IMAD.WIDE R6, R0, 0x2, R16 ;  /* 0x0000000200067825 */ /* 0x000fe200078e0210 */
[----:B------:R-:W-:Y:S01]  /*5a970*/  PRMT R0, R24, 0x7632, R0 ;  /* 0x0000763218007816 */ /* 0x000fe20000000000 */
[----:B------:R-:W-:Y:S01]  /*5a980*/  ULDC UR10, c[0x0][0x228] ;  /* 0x00008a00000a7ab9 */ /* 0x000fe20000000800 */
[----:B------:R0:W-:Y:S01]  /*5a990*/  @P2 STG.E.U16 desc[UR8][R4.64], R24 ;  /* 0x0000001804002986 */ /* 0x0001e2000c101508 */
[----:B------:R-:W-:Y:S01]  /*5a9a0*/  ISETP.LT.AND P6, PT, R26, UR14, !P4 ;  /* 0x0000000e1a007c0c */ /* 0x000fe2000e7c1270 */
[----:B------:R-:W-:Y:S01]  /*5a9b0*/  IMAD.WIDE R8, R3, 0x2, R18 ;  /* 0x0000000203087825 */ /* 0x000fe200078e0212 */
[----:B------:R-:W-:Y:S01]  /*5a9c0*/  ULDC UR12, c[0x0][0x228] ;  /* 0x00008a00000c7ab9 */ /* 0x000fe20000000800 */
[----:B------:R1:W-:Y:S01]  /*5a9d0*/  @P0 STG.E.U16 desc[UR8][R6.64], R0 ;  /* 0x0000000006000986 */ /* 0x0003e2000c101508 */
[----:B------:R-:W-:Y:S01]  /*5a9e0*/  ISETP.LT.AND P0, PT, R29, UR6, !P4 ;  /* 0x000000061d007c0c */ /* 0x000fe2000e701270 */
[----:B------:R-:W-:Y:S01]  /*5a9f0*/  VIADD R20, R25, 0x3c ;  /* 0x0000003c19147836 */ /* 0x000fe20000000000 */
[----:B------:R-:W-:Y:S01]  /*5aa00*/  ULDC UR4, c[0x0][0x22c] ;  /* 0x00008b0000047ab9 */ /* 0x000fe20000000800 */
[----:B0-----:R-:W4:Y:S01]  /*5aa10*/  LDL.LU R24, [R1+0x194] ;  /* 0x0001940001187983 */ /* 0x001f220000300800 */
[----:B------:R-:W-:Y:S01]  /*5aa20*/  PRMT R21, R22, 0x7632, R21 ;  /* 0x0000763216157816 */ /* 0x000fe20000000015 */
[----:B------:R-:W-:Y:S01]  /*5aa30*/  IMAD.WIDE R10, R3, 0x2, R14 ;  /* 0x00000002030a7825 */ /* 0x000fe200078e020e */
[----:B------:R-:W-:Y:S01]  /*5aa40*/  ISETP.LT.AND P4, PT, R28, UR10, !P4 ;  /* 0x0000000a1c007c0c */ /* 0x000fe2000e781270 */
[----:B------:R0:W-:Y:S01]  /*5aa50*/  @P5 STG.E.U16 desc[UR8][R8.64], R22 ;  /* 0x0000001608005986 */ /* 0x0001e2000c101508 */
[----:B------:R-:W-:Y:S01]  /*5aa60*/  ISETP.LT.AND P5, PT, R27, UR12, !P3 ;  /* 0x0000000c1b007c0c */ /* 0x000fe2000dfa1270 */
[C---:B------:R-:W-:Y:S01]  /*5aa70*/  IMAD.WIDE R4, R3.reuse, 0x2, R12 ;  /* 0x0000000203047825 */ /* 0x040fe200078e020c */
[----:B------:R-:W-:Y:S01]  /*5aa80*/  ISETP.GE.AND P2, PT, R20, UR4, PT ;  /* 0x0000000414007c0c */ /* 0x000fe2000bf46270 */
[----:B------:R-:W-:Y:S01]  /*5aa90*/  ULDC UR4, c[0x0][0x248] ;  /* 0x0000920000047ab9 */ /* 0x000fe20000000800 */
[----:B------:R-:W-:Y:S01]  /*5aaa0*/  @P6 STG.E.U16 desc[UR8][R10.64], R21 ;  /* 0x000000150a006986 */ /* 0x000fe2000c101508 */
[C---:B-1----:R-:W-:Y:S01]  /*5aab0*/  VIADD R0, R3.reuse, UR4 ;  /* 0x0000000403007c36 */ /* 0x042fe20008000000 */
[----:B------:R-:W-:Y:S01]  /*5aac0*/  ULDC UR14, c[0x0][0x228] ;  /* 0x00008a00000e7ab9 */ /* 0x000fe20000000800 */
[----:B------:R-:W-:Y:S01]  /*5aad0*/  IMAD.WIDE R6, R3, 0x2, R16 ;  /* 0x0000000203067825 */ /* 0x000fe200078e0210 */
[----:B------:R-:W-:Y:S01]  /*5aae0*/  ULDC UR6, c[0x0][0x228] ;  /* 0x00008a0000067ab9 */ /* 0x000fe20000000800 */
[----:B------:R-:W-:Y:S01]  /*5aaf0*/  ULDC UR10, c[0x0][0x228] ;  /* 0x00008a00000a7ab9 */ /* 0x000fe20000000800 */
[----:B------:R-:W-:Y:S01]  /*5ab00*/  ULDC UR4, c[0x0][0x22c] ;  /* 0x00008b0000047ab9 */ /* 0x000fe20000000800 */
[----:B0-----:R-:W4:Y:S01]  /*5ab10*/  LDL.LU R22, [R1+0x178] ;  /* 0x0001780001167983 */ /* 0x001f220000300800 */
[----:B------:R-:W-:Y:S01]  /*5ab20*/  IMAD.WIDE R8, R0, 0x2, R18 ;  /* 0x0000000200087825 */ /* 0x000fe200078e0212 */
[----:B------:R-:W-:Y:S01]  /*5ab30*/  ULDC UR12, c[0x0][0x228] ;  /* 0x00008a00000c7ab9 */ /* 0x000fe20000000800 */
[----:B--2---:R-:W-:Y:S01]  /*5ab40*/  PRMT R3, R23, 0x7632, R3 ;  /* 0x0000763217037816 */ /* 0x004fe20000000003 */
[----:B------:R0:W-:Y:S04]  /*5ab50*/  @P0 STG.E.U16 desc[UR8][R4.64], R23 ;  /* 0x0000001704000986 */ /* 0x0001e8000c101508 */
[----:B------:R-:W-:Y:S04]  /*5ab60*/  @P4 STG.E.U16 desc[UR8][R6.64], R3 ;  /* 0x0000000306004986 */ /* 0x000fe8000c101508 */
[----:B0-----:R-:W2:Y:S01]  /*5ab70*/  LDL.LU R23, [R1+0x238] ;  /* 0x0002380001177983 */ /* 0x001ea20000300800 */
[----:B---3--:R-:W-:-:S03]  /*5ab80*/  PRMT R21, R2, 0x7632, R21 ;  /* 0x0000763202157816 */ /* 0x008fc60000000015 */
[----:B------:R0:W-:Y:S04]  /*5ab90*/  @P5 STG.E.U16 desc[UR8][R8.64], R2 ;  /* 0x0000000208005986 */ /* 0x0001e8000c101508 */
[----:B0-----:R-:W3:Y:S01]  /*5aba0*/  LDL.LU R2, [R1+0x188] ;  /* 0x0001880001027983 */ /* 0x001ee20000300800 */
[----:B------:R-:W-:Y:S01]  /*5abb0*/  ISETP.LT.AND P6, PT, R26, UR14, !P3 ;  /* 0x0000000e1a007c0c */ /* 0x000fe2000dfc1270 */
[----:B------:R-:W-:Y:S01]  /*5abc0*/  VIADD R20, R25, 0x3d ;  /* 0x0000003d19147836 */ /* 0x000fe20000000000 */
[----:B------:R-:W-:Y:S01]  /*5abd0*/  ISETP.LT.AND P4, PT, R29, UR6, !P3 ;  /* 0x000000061d007c0c */ /* 0x000fe2000df81270 */
[----:B------:R-:W-:Y:S01]  /*5abe0*/  IMAD.WIDE R10, R0, 0x2, R14 ;  /* 0x00000002000a7825 */ /* 0x000fe200078e020e */
[----:B------:R-:W-:Y:S01]  /*5abf0*/  ISETP.LT.AND P3, PT, R28, UR10, !P3 ;  /* 0x0000000a1c007c0c */ /* 0x000fe2000df61270 */
[----:B------:R-:W-:Y:S01]  /*5ac00*/  ULDC UR14, c[0x0][0x228] ;  /* 0x00008a00000e7ab9 */ /* 0x000fe20000000800 */
[----:B------:R-:W-:Y:S01]  /*5ac10*/  ISETP.GE.AND P0, PT, R20, UR4, PT ;  /* 0x0000000414007c0c */ /* 0x000fe2000bf06270 */
[C---:B------:R-:W-:Y:S01]  /*5ac20*/  IMAD.WIDE R4, R0.reuse, 0x2, R12 ;  /* 0x0000000200047825 */ /* 0x040fe200078e020c */
[----:B------:R-:W-:Y:S01]  /*5ac30*/  ULDC UR4, c[0x0][0x248] ;  /* 0x0000920000047ab9 */ /* 0x000fe20000000800 */
[----:B------:R-:W-:Y:S01]  /*5ac40*/  ISETP.LT.AND P5, PT, R27, UR12, !P2 ;  /* 0x0000000c1b007c0c */ /* 0x000fe2000d7a1270 */
[----:B------:R-:W-:Y:S01]  /*5ac50*/  ULDC UR6, c[0x0][0x228] ;  /* 0x00008a0000067ab9 */ /* 0x000fe20000000800 */
[C---:B------:R-:W-:Y:S01]  /*5ac60*/  VIADD R3, R0.reuse, UR4 ;  /* 0x0000000400037c36 */ /* 0x040fe20008000000 */
[----:B------:R-:W-:Y:S01]  /*5ac70*/  ULDC UR10, c[0x0][0x228] ;  /* 0x00008a00000a7ab9 */ /* 0x000fe20000000800 */
[----:B------:R-:W-:Y:S01]  /*5ac80*/  @P6 STG.E.U16 desc[UR8][R10.64], R21 ;  /* 0x000000150a006986 */ /* 0x000fe2000c101508 */
[----:B------:R-:W-:Y:S01]  /*5ac90*/  IMAD.WIDE R6, R0, 0x2, R16 ;  /* 0x0000000200067825 */ /* 0x000fe200078e0210 */
[----:B----4-:R-:W-:Y:S01]  /*5aca0*/  PRMT R0, R24, 0x7632, R0 ;  /* 0x0000763218007816 */ /* 0x010fe20000000000 */
[----:B------:R-:W-:Y:S01]  /*5acb0*/  ULDC UR12, c[0x0][0x228] ;  /* 0x00008a00000c7ab9 */ /* 0x000fe20000000800 */
[----:B------:R0:W-:Y:S01]  /*5acc0*/  @P4 STG.E.U16 desc[UR8][R4.64], R24 ;  /* 0x0000001804004986 */ /* 0x0001e2000c101508 */
[----:B------:R-:W-:Y:S01]  /*5acd0*/  ISETP.LT.AND P6, PT, R26, UR14, !P2 ;  /* 0x0000000e1a007c0c */ /* 0x000fe2000d7c1270 */
[----:B------:R-:W-:Y:S01]  /*5ace0*/  IMAD.WIDE R8, R3, 0x2, R18 ;  /* 0x0000000203087825 */ /* 0x000fe200078e0212 */
[----:B------:R-:W-:Y:S01]  /*5acf0*/  ULDC UR4, c[0x0][0x22c] ;  /* 0x00008b0000047ab9 */ /* 0x000fe20000000800 */
[----:B------:R1:W-:Y:S01]  /*5ad00*/  @P3 STG.E.U16 desc[UR8][R6.64], R0 ;  /* 0x0000000006003986 */ /* 0x0003e2000c101508 */
[----:B------:R-:W-:Y:S01]  /*5ad10*/  ISETP.LT.AND P3, PT, R29, UR6, !P2 ;  /* 0x000000061d007c0c */ /* 0x000fe2000d761270 */
[----:B------:R-:W-:-:S02]  /*5ad20*/  VIADD R20, R25, 0x3e ;  /* 0x0000003e19147836 */ /* 0x000fc40000000000 */
        /* <DEDUP_REMOVED lines=41> */
[----:B------:R-:W-:Y:S01]  /*5afc0*/  ULDC UR12, c[0x0][0x228] ;  /* 0x00008a00000c7ab9 */ /* 0x000fe20000000800 */
[----:B----4-:R-:W-:Y:S01]  /*5afd0*/  PRMT R0, R24, 0x7632, R0 ;  /* 0x0000763218007816 */ /* 0x010fe20000000000 */
[----:B------:R0:W-:Y:S01]  /*5afe0*/  @P2 STG.E.U16 desc[UR8][R4.64], R24 ;  /* 0x0000001804002986 */ /* 0x0001e2000c101508 */
[----:B------:R-:W-:Y:S01]  /*5aff0*/  ISETP.LT.AND P6, PT, R26, UR14, !P4 ;  /* 0x0000000e1a007c0c */ /* 0x000fe2000e7c1270 */
[----:B------:R-:W-:Y:S01]  /*5b000*/  IMAD.WIDE R8, R3, 0x2, R18 ;  /* 0x0000000203087825 */ /* 0x000fe200078e0212 */
[----:B------:R-:W-:Y:S01]  /*5b010*/  ULDC UR4, c[0x0][0x22c] ;  /* 0x00008b0000047ab9 */ /* 0x000fe20000000800 */
[----:B------:R-:W-:Y:S01]  /*5b020*/  @P0 STG.E.U16 desc[UR8][R6.64], R0 ;  /* 0x0000000006000986 */ /* 0x000fe2000c101508 */
[----:B------:R-:W-:Y:S01]  /*5b030*/  ISETP.LT.AND P0, PT, R29, UR6, !P4 ;  /* 0x000000061d007c0c */ /* 0x000fe2000e701270 */
[----:B------:R-:W-:-:S02]  /*5b040*/  VIADD R20, R25, 0x40 ;  /* 0x0000004019147836 */ /* 0x000fc40000000000 */
[----:B0-----:R-:W4:Y:S01]  /*5b050*/  LDL.LU R24, [R1+0x19c] ;  /* 0x00019c0001187983 */ /* 0x001f220000300800 */
[----:B------:R-:W-:Y:S02]  /*5b060*/  ISETP.LT.AND P4, PT, R28, UR10, !P4 ;  /* 0x0000000a1c007c0c */ /* 0x000fe4000e781270 */
[----:B------:R-:W-:Y:S01]  /*5b070*/  PRMT R21, R22, 0x7632, R21 ;  /* 0x0000763216157816 */ /* 0x000fe20000000015 */
[----:B------:R0:W-:Y:S01]  /*5b080*/  @P5 STG.E.U16 desc[UR8][R8.64], R22 ;  /* 0x0000001608005986 */ /* 0x0001e2000c101508 */
[----:B------:R-:W-:Y:S01]  /*5b090*/  ISETP.LT.AND P5, PT, R27, UR12, !P3 ;  /* 0x0000000c1b007c0c */ /* 0x000fe2000dfa1270 */
[C---:B------:R-:W-:Y:S01]  /*5b0a0*/  IMAD.WIDE R10, R3.reuse, 0x2, R14 ;  /* 0x00000002030a7825 */ /* 0x040fe200078e020e */
[----:B------:R-:W-:Y:S01]  /*5b0b0*/  ISETP.GE.AND P2, PT, R20, UR4, PT ;  /* 0x0000000414007c0c */ /* 0x000fe2000bf46270 */
[----:B------:R-:W-:Y:S01]  /*5b0c0*/  ULDC UR4, c[0x0][0x248] ;  /* 0x0000920000047ab9 */ /* 0x000fe20000000800 */
[----:B------:R-:W-:Y:S01]  /*5b0d0*/  ULDC UR14, c[0x0][0x228] ;  /* 0x00008a00000e7ab9 */ /* 0x000fe20000000800 */
[C---:B------:R-:W-:Y:S01]  /*5b0e0*/  IMAD.WIDE R4, R3.reuse, 0x2, R12 ;  /* 0x0000000203047825 */ /* 0x040fe200078e020c */
[----:B------:R-:W-:Y:S01]  /*5b0f0*/  ULDC UR6, c[0x0][0x228] ;  /* 0x00008a0000067ab9 */ /* 0x000fe20000000800 */
[----:B------:R-:W-:Y:S01]  /*5b100*/  ULDC UR10, c[0x0][0x228] ;  /* 0x00008a00000a7ab9 */ /* 0x000fe20000000800 */
[----:B------:R-:W-:Y:S01]  /*5b110*/  ULDC UR12, c[0x0][0x228] ;  /* 0x00008a00000c7ab9 */ /* 0x000fe20000000800 */
[----:B0-----:R-:W4:Y:S01]  /*5b120*/  LDL.LU R22, [R1+0x1a0] ;  /* 0x0001a00001167983 */ /* 0x001f220000300800 */
[C---:B------:R-:W-:Y:S01]  /*5b130*/  VIADD R0, R3.reuse, UR4 ;  /* 0x0000000403007c36 */ /* 0x040fe20008000000 */
[----:B------:R-:W-:Y:S01]  /*5b140*/  ULDC UR4, c[0x0][0x22c] ;  /* 0x00008b0000047ab9 */ /* 0x000fe20000000800 */
[----:B------:R-:W-:Y:S01]  /*5b150*/  IMAD.WIDE R6, R3, 0x2, R16 ;  /* 0x0000000203067825 */ /* 0x000fe200078e0210 */
[----:B------:R-:W-:Y:S03]  /*5b160*/  @P6 STG.E.U16 desc[UR8][R10.64], R21 ;  /* 0x000000150a006986 */ /* 0x000fe6000c101508 */
[----:B------:R-:W-:Y:S01]  /*5b170*/  IMAD.WIDE R8, R0, 0x2, R18 ;  /* 0x0000000200087825 */ /* 0x000fe200078e0212 */
        /* <DEDUP_REMOVED lines=516> */
[----:B------:R-:W-:Y:S01]  /*5d1c0*/  ULDC UR6, c[0x0][0x228] ;  /* 0x00008a0000067ab9 */ /* 0x000fe20000000800 */
[----:B------:R-:W-:Y:S01]  /*5d1d0*/  ULDC UR10, c[0x0][0x228] ;  /* 0x00008a00000a7ab9 */ /* 0x000fe20000000800 */
[----:B------:R-:W-:-:S02]  /*5d1e0*/  VIADD R3, R0, UR4 ;  /* 0x0000000400037c36 */ /* 0x000fc40008000000 */
[----:B------:R-:W-:Y:S01]  /*5d1f0*/  @P6 STG.E.U16 desc[UR8][R10.64], R21 ;  /* 0x000000150a006986 */ /* 0x000fe2000c101508 */
[----:B------:R-:W-:Y:S01]  /*5d200*/  ISETP.LT.AND P6, PT, R27, UR12, !P2 ;  /* 0x0000000c1b007c0c */ /* 0x000fe2000d7c1270 */
[----:B------:R-:W-:Y:S01]  /*5d210*/  IMAD.WIDE R6, R0, 0x2, R16 ;  /* 0x0000000200067825 */ /* 0x000fe200078e0210 */
[----:B----4-:R-:W-:Y:S01]  /*5d220*/  PRMT R0, R24, 0x7632, R0 ;  /* 0x0000763218007816 */ /* 0x010fe20000000000 */
[----:B------:R0:W-:Y:S01]  /*5d230*/  @P4 STG.E.U16 desc[UR8][R4.64], R24 ;  /* 0x0000001804004986 */ /* 0x0001e2000c101508 */
[----:B------:R-:W-:Y:S01]  /*5d240*/  ISETP.LT.AND P5, PT, R26, UR14, !P2 ;  /* 0x0000000e1a007c0c */ /* 0x000fe2000d7a1270 */
[----:B------:R-:W-:Y:S01]  /*5d250*/  IMAD.WIDE R8, R3, 0x2, R18 ;  /* 0x0000000203087825 */ /* 0x000fe200078e0212 */
[----:B------:R-:W-:Y:S01]  /*5d260*/  ULDC UR12, c[0x0][0x228] ;  /* 0x00008a00000c7ab9 */ /* 0x000fe20000000800 */
[----:B------:R-:W-:Y:S01]  /*5d270*/  @P3 STG.E.U16 desc[UR8][R6.64], R0 ;  /* 0x0000000006003986 */ /* 0x000fe2000c101508 */
[----:B------:R-:W-:Y:S01]  /*5d280*/  ISETP.LT.AND P3, PT, R29, UR6, !P2 ;  /* 0x000000061d007c0c */ /* 0x000fe2000d761270 */
[----:B------:R-:W-:Y:S01]  /*5d290*/  VIADD R20, R25, 0x56 ;  /* 0x0000005619147836 */ /* 0x000fe20000000000 */
[----:B------:R-:W-:Y:S01]  /*5d2a0*/  ULDC UR4, c[0x0][0x22c] ;  /* 0x00008b0000047ab9 */ /* 0x000fe20000000800 */
[----:B0-----:R-:W4:Y:S01]  /*5d2b0*/  LDL.LU R24, [R1+0x288] ;  /* 0x0002880001187983 */ /* 0x001f220000300800 */
[----:B------:R-:W-:-:S02]  /*5d2c0*/  ISETP.LT.AND P2, PT, R28, UR10, !P2 ;  /* 0x0000000a1c007c0c */ /* 0x000fc4000d741270 */
        /* <DEDUP_REMOVED lines=481> */
[----:B------:R-:W-:Y:S01]  /*5f0e0*/  ULDC UR4, c[0x0][0x248] ;  /* 0x0000920000047ab9 */ /* 0x000fe20000000800 */
[----:B------:R-:W-:Y:S01]  /*5f0f0*/  ISETP.LT.AND P6, PT, R27, UR12, !P2 ;  /* 0x0000000c1b007c0c */ /* 0x000fe2000d7c1270 */
[C---:B------:R-:W-:Y:S01]  /*5f100*/  VIADD R3, R0.reuse, UR4 ;  /* 0x0000000400037c36 */ /* 0x040fe20008000000 */
[----:B------:R-:W-:Y:S01]  /*5f110*/  ULDC UR6, c[0x0][0x228] ;  /* 0x00008a0000067ab9 */ /* 0x000fe20000000800 */
[----:B------:R-:W-:Y:S01]  /*5f120*/  IMAD.WIDE R4, R0, 0x2, R12 ;  /* 0x0000000200047825 */ /* 0x000fe200078e020c */
[----:B------:R-:W-:-:S03]  /*5f130*/  ULDC UR10, c[0x0][0x228] ;  /* 0x00008a00000a7ab9 */ /* 0x000fc60000000800 */
[----:B------:R-:W-:Y:S01]  /*5f140*/  IMAD.WIDE R6, R0, 0x2, R16 ;  /* 0x0000000200067825 */ /* 0x000fe200078e0210 */
[----:B----4-:R-:W-:Y:S01]  /*5f150*/  PRMT R0, R24, 0x7632, R0 ;  /* 0x0000763218007816 */ /* 0x010fe20000000000 */
[----:B------:R-:W-:Y:S01]  /*5f160*/  @P5 STG.E.U16 desc[UR8][R10.64], R21 ;  /* 0x000000150a005986 */ /* 0x000fe2000c101508 */
[----:B------:R-:W-:Y:S01]  /*5f170*/  ISETP.LT.AND P5, PT, R26, UR14, !P2 ;  /* 0x0000000e1a007c0c */ /* 0x000fe2000d7a1270 */
[----:B------:R-:W-:Y:S01]  /*5f180*/  IMAD.WIDE R8, R3, 0x2, R18 ;  /* 0x0000000203087825 */ /* 0x000fe200078e0212 */
[----:B------:R-:W-:Y:S01]  /*5f190*/  ULDC UR12, c[0x0][0x228] ;  /* 0x00008a00000c7ab9 */ /* 0x000fe20000000800 */
[----:B------:R0:W-:Y:S01]  /*5f1a0*/  @P4 STG.E.U16 desc[UR8][R4.64], R24 ;  /* 0x0000001804004986 */ /* 0x0001e2000c101508 */
[----:B------:R-:W-:Y:S01]  /*5f1b0*/  ULDC UR4, c[0x0][0x22c] ;  /* 0x00008b0000047ab9 */ /* 0x000fe20000000800 */
[----:B------:R-:W-:Y:S01]  /*5f1c0*/  VIADD R20, R25, 0x6a ;  /* 0x0000006a19147836 */ /* 0x000fe20000000000 */
[----:B------:R-:W-:Y:S01]  /*5f1d0*/  ULDC UR14, c[0x0][0x228] ;  /* 0x00008a00000e7ab9 */ /* 0x000fe20000000800 */
[----:B------:R-:W-:Y:S01]  /*5f1e0*/  @P3 STG.E.U16 desc[UR8][R6.64], R0 ;  /* 0x0000000006003986 */ /* 0x000fe2000c101508 */
[----:B------:R-:W-:Y:S01]  /*5f1f0*/  ISETP.LT.AND P3, PT, R29, UR6, !P2 ;  /* 0x000000061d007c0c */ /* 0x000fe2000d761270 */
[----:B------:R-:W-:-:S02]  /*5f200*/  ULDC UR6, c[0x0][0x228] ;  /* 0x00008a0000067ab9 */ /* 0x000fc40000000800 */
[----:B0-----:R-:W4:Y:S01]  /*5f210*/  LDL.LU R24, [R1+0x340] ;  /* 0x0003400001187983 */ /* 0x001f220000300800 */
[----:B------:R-:W-:Y:S02]  /*5f220*/  PRMT R21, R22, 0x7632, R21 ;  /* 0x0000763216157816 */ /* 0x000fe40000000015 */
[----:B------:R-:W-:Y:S01]  /*5f230*/  ISETP.LT.AND P2, PT, R28, UR10, !P2 ;  /* 0x0000000a1c007c0c */ /* 0x000fe2000d741270 */
[----:B------:R0:W-:Y:S01]  /*5f240*/  @P6 STG.E.U16 desc[UR8][R8.64], R22 ;  /* 0x0000001608006986 */ /* 0x0001e2000c101508 */
[----:B------:R-:W-:Y:S01]  /*5f250*/  ISETP.LT.AND P6, PT, R27, UR12, !P0 ;  /* 0x0000000c1b007c0c */ /* 0x000fe2000c7c1270 */
[C---:B------:R-:W-:Y:S01]  /*5f260*/  IMAD.WIDE R10, R3.reuse, 0x2, R14 ;  /* 0x00000002030a7825 */ /* 0x040fe200078e020e */
[----:B------:R-:W-:Y:S01]  /*5f270*/  ISETP.GE.AND P4, PT, R20, UR4, PT ;  /* 0x0000000414007c0c */ /* 0x000fe2000bf86270 */
[----:B------:R-:W-:Y:S01]  /*5f280*/  ULDC UR4, c[0x0][0x248] ;  /* 0x0000920000047ab9 */ /* 0x000fe20000000800 */
[----:B------:R-:W-:Y:S01]  /*5f290*/  ULDC UR10, c[0x0][0x228] ;  /* 0x00008a00000a7ab9 */ /* 0x000fe20000000800 */
[C---:B------:R-:W-:Y:S01]  /*5f2a0*/  IMAD.WIDE R4, R3.reuse, 0x2, R12 ;  /* 0x0000000203047825 */ /* 0x040fe200078e020c */
[----:B0-----:R-:W4:Y:S03]  /*5f2b0*/  LDL.LU R22, [R1+0x324] ;  /* 0x0003240001167983 */ /* 0x001f260000300800 */
[C---:B------:R-:W-:Y:S01]  /*5f2c0*/  VIADD R0, R3.reuse, UR4 ;  /* 0x0000000403007c36 */ /* 0x040fe20008000000 */
[----:B------:R-:W-:Y:S01]  /*5f2d0*/  ULDC UR12, c[0x0][0x228] ;  /* 0x00008a00000c7ab9 */ /* 0x000fe20000000800 */
[----:B------:R-:W-:Y:S01]  /*5f2e0*/  IMAD.WIDE R6, R3, 0x2, R16 ;  /* 0x0000000203067825 */ /* 0x000fe200078e0210 */
[----:B------:R-:W-:Y:S01]  /*5f2f0*/  @P5 STG.E.U16 desc[UR8][R10.64], R21 ;  /* 0x000000150a005986 */ /* 0x000fe2000c101508 */
[----:B------:R-:W-:-:S02]  /*5f300*/  ULDC UR4, c[0x0][0x22c] ;  /* 0x00008b0000047ab9 */ /* 0x000fc40000000800 */
        /* <DEDUP_REMOVED lines=14> */
[----:B------:R-:W-:Y:S01]  /*5f3f0*/  ISETP.LT.AND P6, PT, R27, UR12, !P4 ;  /* 0x0000000c1b007c0c */ /* 0x000fe2000e7c1270 */
[----:B------:R-:W-:Y:S01]  /*5f400*/  IMAD.WIDE R4, R0, 0x2, R12 ;  /* 0x0000000200047825 */ /* 0x000fe200078e020c */
[----:B------:R-:W-:Y:S01]  /*5f410*/  ISETP.GE.AND P3, PT, R20, UR4, PT ;  /* 0x0000000414007c0c */ /* 0x000fe2000bf66270 */
[----:B------:R-:W-:Y:S01]  /*5f420*/  ULDC UR4, c[0x0][0x248] ;  /* 0x0000920000047ab9 */ /* 0x000fe20000000800 */
[----:B------:R-:W-:Y:S01]  /*5f430*/  ULDC UR6, c[0x0][0x228] ;  /* 0x00008a0000067ab9 */ /* 0x000fe20000000800 */
[C---:B------:R-:W-:Y:S01]  /*5f440*/  VIADD R3, R0.reuse, UR4 ;  /* 0x0000000400037c36 */ /* 0x040fe20008000000 */
[----:B------:R-:W-:Y:S01]  /*5f450*/  ULDC UR10, c[0x0][0x228] ;  /* 0x00008a00000a7ab9 */ /* 0x000fe20000000800 */
[----:B------:R-:W-:Y:S01]  /*5f460*/  IMAD.WIDE R6, R0, 0x2, R16 ;  /* 0x0000000200067825 */ /* 0x000fe200078e0210 */
[----:B------:R0:W-:Y:S01]  /*5f470*/  @P5 STG.E.U16 desc[UR8][R10.64], R21 ;  /* 0x000000150a005986 */ /* 0x0001e2000c101508 */
[----:B------:R-:W-:Y:S01]  /*5f480*/  ULDC UR12, c[0x0][0x228] ;  /* 0x00008a00000c7ab9 */ /* 0x000fe20000000800 */
[----:B------:R-:W-:Y:S01]  /*5f490*/  ULDC UR4, c[0x0][0x22c] ;  /* 0x00008b0000047ab9 */ /* 0x000fe20000000800 */
[----:B------:R-:W-:Y:S01]  /*5f4a0*/  IMAD.WIDE R8, R3, 0x2, R18 ;  /* 0x0000000203087825 */ /* 0x000fe200078e0212 */
[----:B----4-:R-:W-:-:S03]  /*5f4b0*/  PRMT R0, R24, 0x7632, R0 ;  /* 0x0000763218007816 */ /* 0x010fc60000000000 */
[----:B------:R-:W-:Y:S01]  /*5f4c0*/  VIADD R20, R25, 0x6c ;  /* 0x0000006c19147836 */ /* 0x000fe20000000000 */
[----:B------:R1:W-:Y:S01]  /*5f4d0*/  @P2 STG.E.U16 desc[UR8][R4.64], R24 ;  /* 0x0000001804002986 */ /* 0x0003e2000c101508 */
[----:B------:R-:W-:Y:S01]  /*5f4e0*/  ISETP.LT.AND P5, PT, R26, UR14, !P4 ;  /* 0x0000000e1a007c0c */ /* 0x000fe2000e7a1270 */
[----:B------:R-:W-:Y:S02]  /*5f4f0*/  ULDC UR14, c[0x0][0x228] ;  /* 0x00008a00000e7ab9 */ /* 0x000fe40000000800 */
[----:B------:R4:W-:Y:S01]  /*5f500*/  @P0 STG.E.U16 desc[UR8][R6.64], R0 ;  /* 0x0000000006000986 */ /* 0x0009e2000c101508 */
[----:B------:R-:W-:Y:S01]  /*5f510*/  ISETP.LT.AND P0, PT, R29, UR6, !P4 ;  /* 0x000000061d007c0c */ /* 0x000fe2000e701270 */
[C---:B0-----:R-:W-:Y:S01]  /*5f520*/  IMAD.WIDE R10, R3.reuse, 0x2, R14 ;  /* 0x00000002030a7825 */ /* 0x041fe200078e020e */
[----:B------:R-:W-:Y:S01]  /*5f530*/  ISETP.LT.AND P4, PT, R28, UR10, !P4 ;  /* 0x0000000a1c007c0c */ /* 0x000fe2000e781270 */
[----:B------:R-:W-:Y:S01]  /*5f540*/  ULDC UR6, c[0x0][0x228] ;  /* 0x00008a0000067ab9 */ /* 0x000fe20000000800 */
[----:B-1----:R-:W3:Y:S01]  /*5f550*/  LDL.LU R24, [R1+0x344] ;  /* 0x0003440001187983 */ /* 0x002ee20000300800 */
[----:B------:R-:W-:Y:S01]  /*5f560*/  PRMT R21, R22, 0x7632, R21 ;  /* 0x0000763216157816 */ /* 0x000fe20000000015 */
[----:B------:R-:W-:-:S02]  /*5f570*/  IMAD.WIDE R4, R3, 0x2, R12 ;  /* 0x0000000203047825 */ /* 0x000fc400078e020c */
[----:B------:R0:W-:Y:S01]  /*5f580*/  @P6 STG.E.U16 desc[UR8][R8.64], R22 ;  /* 0x0000001608006986 */ /* 0x0001e2000c101508 */
[----:B------:R-:W-:Y:S01]  /*5f590*/  ISETP.LT.AND P6, PT, R27, UR12, !P3 ;  /* 0x0000000c1b007c0c */ /* 0x000fe2000dfc1270 */
[----:B------:R-:W-:Y:S01]  /*5f5a0*/  ULDC UR10, c[0x0][0x228] ;  /* 0x00008a00000a7ab9 */ /* 0x000fe20000000800 */
[----:B------:R-:W-:Y:S01]  /*5f5b0*/  ISETP.GE.AND P2, PT, R20, UR4, PT ;  /* 0x0000000414007c0c */ /* 0x000fe2000bf46270 */
[----:B------:R-:W-:Y:S01]  /*5f5c0*/  ULDC UR4, c[0x0][0x248] ;  /* 0x0000920000047ab9 */ /* 0x000fe20000000800 */
[C---:B----4-:R-:W-:Y:S01]  /*5f5d0*/  IMAD.WIDE R6, R3.reuse, 0x2, R16 ;  /* 0x0000000203067825 */ /* 0x050fe200078e0210 */
[----:B0-----:R-:W4:Y:S03]  /*5f5e0*/  LDL.LU R22, [R1+0x328] ;  /* 0x0003280001167983 */ /* 0x001f260000300800 */
[----:B------:R-:W-:Y:S01]  /*5f5f0*/  VIADD R0, R3, UR4 ;  /* 0x0000000403007c36 */ /* 0x000fe20008000000 */
[----:B------:R-:W-:Y:S01]  /*5f600*/  ULDC UR12, c[0x0][0x228] ;  /* 0x00008a00000c7ab9 */ /* 0x000fe20000000800 */
[----:B------:R-:W-:Y:S02]  /*5f610*/  @P5 STG.E.U16 desc[UR8][R10.64], R21 ;  /* 0x000000150a005986 */ /* 0x000fe4000c101508 */
        /* <DEDUP_REMOVED lines=10> */
[----:B------:R-:W-:Y:S01]  /*5f6c0*/  IMAD.WIDE R10, R0, 0x2, R14 ;  /* 0x00000002000a7825 */ /* 0x000fe200078e020e */
[----:B------:R-:W-:Y:S01]  /*5f6d0*/  ISETP.LT.AND P4, PT, R29, UR6, !P3 ;  /* 0x000000061d007c0c */ /* 0x000fe2000df81270 */
[----:B------:R-:W-:Y:S02]  /*5f6e0*/  ULDC UR14, c[0x0][0x228] ;  /* 0x00008a00000e7ab9 */ /* 0x000fe40000000800 */
[----:B------:R-:W-:Y:S01]  /*5f6f0*/  VIADD R20, R25, 0x6d ;  /* 0x0000006d19147836 */ /* 0x000fe20000000000 */
[----:B------:R-:W-:Y:S01]  /*5f700*/  ISETP.LT.AND P3, PT, R28, UR10, !P3 ;  /* 0x0000000a1c007c0c */ /* 0x000fe2000df61270 */
[----:B------:R-:W-:Y:S01]  /*5f710*/  IMAD.WIDE R4, R0, 0x2, R12 ;  /* 0x0000000200047825 */ /* 0x000fe200078e020c */
[----:B------:R-:W-:Y:S01]  /*5f720*/  ISETP.LT.AND P6, PT, R27, UR12, !P2 ;  /* 0x0000000c1b007c0c */ /* 0x000fe2000d7c1270 */
[----:B------:R-:W-:Y:S01]  /*5f730*/  ULDC UR6, c[0x0][0x228] ;  /* 0x00008a0000067ab9 */ /* 0x000fe20000000800 */
[----:B------:R-:W-:Y:S01]  /*5f740*/  ISETP.GE.AND P0, PT, R20, UR4, PT ;  /* 0x0000000414007c0c */ /* 0x000fe2000bf06270 */
[----:B------:R-:W-:Y:S01]  /*5f750*/  ULDC UR4, c[0x0][0x248] ;  /* 0x0000920000047ab9 */ /* 0x000fe20000000800 */
[----:B------:R-:W-:Y:S01]  /*5f760*/  IMAD.WIDE R6, R0, 0x2, R16 ;  /* 0x0000000200067825 */ /* 0x000fe200078e0210 */
[----:B------:R0:W-:Y:S01]  /*5f770*/  @P5 STG.E.U16 desc[UR8][R10.64], R21 ;  /* 0x000000150a005986 */ /* 0x0001e2000c101508 */
[----:B------:R-:W-:Y:S01]  /*5f780*/  ISETP.LT.AND P5, PT, R26, UR14, !P2 ;  /* 0x0000000e1a007c0c */ /* 0x000fe2000d7a1270 */
[----:B------:R-:W-:Y:S01]  /*5f790*/  ULDC UR10, c[0x0][0x228] ;  /* 0x00008a00000a7ab9 */ /* 0x000fe20000000800 */
[----:B------:R-:W-:Y:S01]  /*5f7a0*/  VIADD R3, R0, UR4 ;  /* 0x0000000400037c36 */ /* 0x000fe20008000000 */
[----:B------:R-:W-:Y:S01]  /*5f7b0*/  ULDC UR12, c[0x0][0x228] ;  /* 0x00008a00000c7ab9 */ /* 0x000fe20000000800 */
[----:B------:R-:W-:Y:S01]  /*5f7c0*/  VIADD R20, R25, 0x6e ;  /* 0x0000006e19147836 */ /* 0x000fe20000000000 */
[----:B------:R-:W-:Y:S01]  /*5f7d0*/  ULDC UR4, c[0x0][0x22c] ;  /* 0x00008b0000047ab9 */ /* 0x000fe20000000800 */
[----:B------:R-:W-:Y:S01]  /*5f7e0*/  ULDC UR14, c[0x0][0x228] ;  /* 0x00008a00000e7ab9 */ /* 0x000fe20000000800 */
[----:B------:R-:W-:Y:S01]  /*5f7f0*/  PRMT R0, R24, 0x7632, R0 ;  /* 0x0000763218007816 */ /* 0x000fe20000000000 */
[C---:B------:R-:W-:Y:S01]  /*5f800*/  IMAD.WIDE R8, R3.reuse, 0x2, R18 ;  /* 0x0000000203087825 */ /* 0x040fe200078e0212 */
[----:B------:R1:W-:Y:S03]  /*5f810*/  @P4 STG.E.U16 desc[UR8][R4.64], R24 ;  /* 0x0000001804004986 */ /* 0x0003e6000c101508 */
[----:B0-----:R-:W-:Y:S01]  /*5f820*/  IMAD.WIDE R10, R3, 0x2, R14 ;  /* 0x00000002030a7825 */ /* 0x001fe200078e020e */
[----:B------:R0:W-:Y:S01]  /*5f830*/  @P3 STG.E.U16 desc[UR8][R6.64], R0 ;  /* 0x0000000006003986 */ /* 0x0001e2000c101508 */
[----:B------:R-:W-:Y:S01]  /*5f840*/  ISETP.LT.AND P3, PT, R29, UR6, !P2 ;  /* 0x000000061d007c0c */ /* 0x000fe2000d761270 */
[----:B------:R-:W-:Y:S01]  /*5f850*/  ULDC UR6, c[0x0][0x228] ;  /* 0x00008a0000067ab9 */ /* 0x000fe20000000800 */
[----:B------:R-:W-:Y:S01]  /*5f860*/  ISETP.LT.AND P2, PT, R28, UR10, !P2 ;  /* 0x0000000a1c007c0c */ /* 0x000fe2000d741270 */
[----:B------:R-:W-:Y:S01]  /*5f870*/  ULDC UR10, c[0x0][0x228] ;  /* 0x00008a00000a7ab9 */ /* 0x000fe20000000800 */
[----:B----4-:R-:W-:Y:S01]  /*5f880*/  PRMT R21, R22, 0x7632, R21 ;  /* 0x0000763216157816 */ /* 0x010fe20000000015 */
[----:B------:R4:W-:Y:S01]  /*5f890*/  @P6 STG.E.U16 desc[UR8][R8.64], R22 ;  /* 0x0000001608006986 */ /* 0x0009e2000c101508 */
[----:B------:R-:W-:-:S02]  /*5f8a0*/  ISETP.LT.AND P6, PT, R27, UR12, !P0 ;  /* 0x0000000c1b007c0c */ /* 0x000fc4000c7c1270 */
[----:B------:R-:W-:Y:S01]  /*5f8b0*/  ISETP.GE.AND P4, PT, R20, UR4, PT ;  /* 0x0000000414007c0c */ /* 0x000fe2000bf86270 */
[----:B------:R4:W-:Y:S01]  /*5f8c0*/  @P5 STG.E.U16 desc[UR8][R10.64], R21 ;  /* 0x000000150a005986 */ /* 0x0009e2000c101508 */
[----:B------:R-:W-:Y:S01]  /*5f8d0*/  ISETP.LT.AND P5, PT, R26, UR14, !P0 ;  /* 0x0000000e1a007c0c */ /* 0x000fe2000c7a1270 */
[----:B------:R-:W-:Y:S01]  /*5f8e0*/  ULDC UR4, c[0x0][0x248] ;  /* 0x0000920000047ab9 */ /* 0x000fe20000000800 */
[C---:B-1----:R-:W-:Y:S01]  /*5f8f0*/  IMAD.WIDE R4, R3.reuse, 0x2, R12 ;  /* 0x0000000203047825 */ /* 0x042fe200078e020c */
[----:B------:R-:W3:Y:S01]  /*5f900*/  LDL.LU R24, [R1+0x1984] ;  /* 0x0019840001187983 */ /* 0x000ee20000300800 */
[----:B------:R-:W-:Y:S02]  /*5f910*/  ULDC UR12, c[0x0][0x228] ;  /* 0x00008a00000c7ab9 */ /* 0x000fe40000000800 */
[C---:B0-----:R-:W-:Y:S01]  /*5f920*/  VIADD R0, R3.reuse, UR4 ;  /* 0x0000000403007c36 */ /* 0x041fe20008000000 */
[----:B------:R-:W-:Y:S01]  /*5f930*/  ULDC UR4, c[0x0][0x22c] ;  /* 0x00008b0000047ab9 */ /* 0x000fe20000000800 */
[----:B------:R-:W-:Y:S01]  /*5f940*/  IMAD.WIDE R6, R3, 0x2, R16 ;  /* 0x0000000203067825 */ /* 0x000fe200078e0210 */
[----:B----4-:R-:W4:Y:S03]  /*5f950*/  LDL.LU R22, [R1+0x32c] ;  /* 0x00032c0001167983 */ /* 0x010f260000300800 */
[----:B------:R-:W-:-:S02]  /*5f960*/  VIADD R20, R25, 0x6f ;  /* 0x0000006f19147836 */ /* 0x000fc40000000000 */
[----:B------:R-:W-:-:S04]  /*5f970*/  IMAD.WIDE R8, R0, 0x2, R18 ;  /* 0x0000000200087825 */ /* 0x000fc800078e0212 */
[----:B------:R-:W-:Y:S01]  /*5f980*/  IMAD.WIDE R10, R0, 0x2, R14 ;  /* 0x00000002000a7825 */ /* 0x000fe200078e020e */
[----:B--2---:R-:W-:Y:S01]  /*5f990*/  PRMT R3, R23, 0x7632, R3 ;  /* 0x0000763217037816 */ /* 0x004fe20000000003 */
[----:B------:R0:W-:Y:S01]  /*5f9a0*/  @P3 STG.E.U16 desc[UR8][R4.64], R23 ;  /* 0x0000001704003986 */ /* 0x0001e2000c101508 */
[----:B------:R-:W-:Y:S01]  /*5f9b0*/  ISETP.GE.AND P3, PT, R20, UR4, PT ;  /* 0x0000000414007c0c */ /* 0x000fe2000bf66270 */
[----:B------:R-:W-:Y:S02]  /*5f9c0*/  ULDC UR4, c[0x0][0x248] ;  /* 0x0000920000047ab9 */ /* 0x000fe40000000800 */
[----:B------:R-:W-:Y:S04]  /*5f9d0*/  @P2 STG.E.U16 desc[UR8][R6.64], R3 ;  /* 0x0000000306002986 */ /* 0x000fe8000c101508 */
[----:B0-----:R-:W2:Y:S04]  /*5f9e0*/  LDL.LU R23, [R1+0x1980] ;  /* 0x0019800001177983 */ /* 0x001ea80000300800 */
[----:B------:R-:W2:Y:S01]  /*5f9f0*/  LDL.LU R20, [R1+0x33c] ;  /* 0x00033c0001147983 */ /* 0x000ea20000300800 */
[----:B---3--:R-:W-:-:S03]  /*5fa00*/  PRMT R21, R2, 0x7632, R21 ;  /* 0x0000763202157816 */ /* 0x008fc60000000015 */
[----:B------:R0:W-:Y:S04]  /*5fa10*/  @P6 STG.E.U16 desc[UR8][R8.64], R2 ;  /* 0x0000000208006986 */ /* 0x0001e8000c101508 */
[----:B------:R1:W-:Y:S04]  /*5fa20*/  @P5 STG.E.U16 desc[UR8][R10.64], R21 ;  /* 0x000000150a005986 */ /* 0x0003e8000c101508 */
[----:B0-----:R-:W3:Y:S04]  /*5fa30*/  LDL.LU R2, [R1+0x31c] ;  /* 0x00031c0001027983 */ /* 0x001ee80000300800 */
[----:B-1----:R-:W4:Y:S01]  /*5fa40*/  LDL.LU R11, [R1+0x348] ;  /* 0x00034800010b7983 */ /* 0x002f220000300800 */
[----:B------:R-:W-:Y:S01]  /*5fa50*/  ISETP.LT.AND P2, PT, R29, UR6, !P0 ;  /* 0x000000061d007c0c */ /* 0x000fe2000c741270 */
[----:B------:R-:W-:Y:S01]  /*5fa60*/  ULDC UR6, c[0x0][0x228] ;  /* 0x00008a0000067ab9 */ /* 0x000fe20000000800 */
[----:B------:R-:W-:Y:S01]  /*5fa70*/  ISETP.LT.AND P0, PT, R28, UR10, !P0 ;  /* 0x0000000a1c007c0c */ /* 0x000fe2000c701270 */
[----:B------:R-:W-:Y:S01]  /*5fa80*/  ULDC UR10, c[0x0][0x228] ;  /* 0x00008a00000a7ab9 */ /* 0x000fe20000000800 */
[----:B------:R-:W-:Y:S01]  /*5fa90*/  ISETP.LT.AND P6, PT, R27, UR6, !P4 ;  /* 0x000000061b007c0c */ /* 0x000fe2000e7c1270 */
[----:B------:R-:W-:Y:S01]  /*5faa0*/  VIADD R3, R0, UR4 ;  /* 0x0000000400037c36 */ /* 0x000fe20008000000 */
[----:B------:R-:W-:Y:S01]  /*5fab0*/  ISETP.LT.AND P5, PT, R26, UR10, !P4 ;  /* 0x0000000a1a007c0c */ /* 0x000fe2000e7a1270 */
[C---:B------:R-:W-:Y:S01]  /*5fac0*/  IMAD.WIDE R4, R0.reuse, 0x2, R12 ;  /* 0x0000000200047825 */ /* 0x040fe200078e020c */
[----:B------:R-:W-:Y:S01]  /*5fad0*/  ULDC UR6, c[0x0][0x22c] ;  /* 0x00008b0000067ab9 */ /* 0x000fe20000000800 */
[----:B------:R-:W-:Y:S01]  /*5fae0*/  ULDC UR4, c[0x0][0x228] ;  /* 0x00008a0000047ab9 */ /* 0x000fe20000000800 */
[----:B------:R-:W-:Y:S01]  /*5faf0*/  ULDC UR10, c[0x0][0x228] ;  /* 0x00008a00000a7ab9 */ /* 0x000fe20000000800 */
[----:B------:R-:W-:-:S04]  /*5fb00*/  IMAD.WIDE R6, R0, 0x2, R16 ;  /* 0x0000000200067825 */ /* 0x000fc800078e0210 */
[----:B------:R-:W-:Y:S02]  /*5fb10*/  VIADD R10, R25, 0x70 ;  /* 0x00000070190a7836 */ /* 0x000fe40000000000 */
[----:B------:R-:W-:Y:S01]  /*5fb20*/  IMAD.WIDE R8, R3, 0x2, R18 ;  /* 0x0000000203087825 */ /* 0x000fe200078e0212 */
[----:B----4-:R-:W-:Y:S01]  /*5fb30*/  PRMT R0, R11, 0x7632, R0 ;  /* 0x000076320b007816 */ /* 0x010fe20000000000 */
[----:B------:R0:W-:Y:S01]  /*5fb40*/  @P2 STG.E.U16 desc[UR8][R4.64], R11 ;  /* 0x0000000b04002986 */ /* 0x0001e2000c101508 */
[----:B------:R-:W-:Y:S01]  /*5fb50*/  ISETP.GE.AND P2, PT, R10, UR6, PT ;  /* 0x000000060a007c0c */ /* 0x000fe2000bf46270 */
[----:B------:R-:W-:Y:S02]  /*5fb60*/  ULDC UR6, c[0x0][0x228] ;  /* 0x00008a0000067ab9 */ /* 0x000fe40000000800 */
[----:B------:R1:W-:Y:S04]  /*5fb70*/  @P0 STG.E.U16 desc[UR8][R6.64], R0 ;  /* 0x0000000006000986 */ /* 0x0003e8000c101508 */
[----:B------:R4:W-:Y:S01]  /*5fb80*/  @P6 STG.E.U16 desc[UR8][R8.64], R22 ;  /* 0x0000001608006986 */ /* 0x0009e2000c101508 */
[----:B0-----:R-:W-:-:S03]  /*5fb90*/  IMAD.WIDE R4, R3, 0x2, R14 ;  /* 0x0000000203047825 */ /* 0x001fc600078e020e */
[----:B------:R-:W3:Y:S01]  /*5fba0*/  LDL R11, [R1+0x34c] ;  /* 0x00034c00010b7983 */ /* 0x000ee20000100800 */
[----:B-1----:R-:W-:Y:S02]  /*5fbb0*/  PRMT R0, R22, 0x7632, R0 ;  /* 0x0000763216007816 */ /* 0x002fe40000000000 */
[----:B------:R-:W-:Y:S01]  /*5fbc0*/  ISETP.LT.AND P6, PT, R29, UR4, !P4 ;  /* 0x000000041d007c0c */ /* 0x000fe2000e7c1270 */
[----:B------:R-:W-:Y:S01]  /*5fbd0*/  ULDC UR4, c[0x0][0x248] ;  /* 0x0000920000047ab9 */ /* 0x000fe20000000800 */
[----:B------:R-:W-:Y:S01]  /*5fbe0*/  ISETP.LT.AND P4, PT, R28, UR6, !P4 ;  /* 0x000000061c007c0c */ /* 0x000fe2000e781270 */
[----:B------:R0:W-:Y:S01]  /*5fbf0*/  @P5 STG.E.U16 desc[UR8][R4.64], R0 ;  /* 0x0000000004005986 */ /* 0x0001e2000c101508 */
[----:B------:R-:W-:Y:S01]  /*5fc00*/  ISETP.LT.AND P5, PT, R27, UR10, !P3 ;  /* 0x0000000a1b007c0c */ /* 0x000fe2000dfa1270 */
[C---:B------:R-:W-:Y:S01]  /*5fc10*/  IMAD.WIDE R6, R3.reuse, 0x2, R16 ;  /* 0x0000000203067825 */ /* 0x040fe200078e0210 */
[----:B------:R-:W-:Y:S01]  /*5fc20*/  ULDC UR6, c[0x0][0x228] ;  /* 0x00008a0000067ab9 */ /* 0x000fe20000000800 */
[----:B----4-:R-:W4:Y:S01]  /*5fc30*/  LDL.LU R22, [R1+0x350] ;  /* 0x0003500001167983 */ /* 0x010f220000300800 */
[----:B------:R-:W-:Y:S01]  /*5fc40*/  ULDC UR10, c[0x0][0x228] ;  /* 0x00008a00000a7ab9 */ /* 0x000fe20000000800 */
[C---:B0-----:R-:W-:Y:S01]  /*5fc50*/  VIADD R0, R3.reuse, UR4 ;  /* 0x0000000403007c36 */ /* 0x041fe20008000000 */
[----:B------:R-:W-:Y:S01]  /*5fc60*/  ULDC UR4, c[0x0][0x22c] ;  /* 0x00008b0000047ab9 */ /* 0x000fe20000000800 */
[----:B------:R-:W-:Y:S01]  /*5fc70*/  IMAD.WIDE R4, R3, 0x2, R12 ;  /* 0x0000000203047825 */ /* 0x000fe200078e020c */
[----:B--2---:R-:W-:-:S03]  /*5fc80*/  PRMT R3, R20, 0x7632, R3 ;  /* 0x0000763214037816 */ /* 0x004fc60000000003 */
[----:B------:R-:W-:Y:S01]  /*5fc90*/  IMAD.WIDE R8, R0, 0x2, R18 ;  /* 0x0000000200087825 */ /* 0x000fe200078e0212 */
[----:B------:R0:W-:Y:S04]  /*5fca0*/  @P6 STG.E.U16 desc[UR8][R4.64], R20 ;  /* 0x0000001404006986 */ /* 0x0001e8000c101508 */
[----:B------:R1:W-:Y:S04]  /*5fcb0*/  @P4 STG.E.U16 desc[UR8][R6.64], R3 ;  /* 0x0000000306004986 */ /* 0x0003e8000c101508 */
[----:B---3--:R2:W-:Y:S01]  /*5fcc0*/  @P5 STG.E.U16 desc[UR8][R8.64], R2 ;  /* 0x0000000208005986 */ /* 0x0085e2000c101508 */
[----:B------:R-:W-:Y:S01]  /*5fcd0*/  ISETP.LT.AND P5, PT, R26, UR6, !P3 ;  /* 0x000000061a007c0c */ /* 0x000fe2000dfa1270 */
[----:B------:R-:W-:Y:S01]  /*5fce0*/  ULDC UR6, c[0x0][0x228] ;  /* 0x00008a0000067ab9 */ /* 0x000fe20000000800 */
[----:B0-----:R-:W-:Y:S01]  /*5fcf0*/  IMAD.WIDE R4, R0, 0x2, R14 ;  /* 0x0000000200047825 */ /* 0x001fe200078e020e */
[----:B-1----:R-:W-:-:S02]  /*5fd00*/  PRMT R3, R2, 0x7632, R3 ;  /* 0x0000763202037816 */ /* 0x002fc40000000003 */
[----:B--2---:R-:W2:Y:S08]  /*5fd10*/  LDL.LU R2, [R1+0x360] ;  /* 0x0003600001027983 */ /* 0x004eb00000300800 */
[----:B------:R0:W-:Y:S04]  /*5fd20*/  @P5 STG.E.U16 desc[UR8][R4.64], R3 ;  /* 0x0000000304005986 */ /* 0x0001e8000c101508 */
[----:B0-----:R-:W3:Y:S01]  /*5fd30*/  LDL.LU R5, [R1+0x34c] ;  /* 0x00034c0001057983 */ /* 0x001ee20000300800 */
[----:B------:R-:W-:Y:S01]  /*5fd40*/  ISETP.LT.AND P4, PT, R29, UR10, !P3 ;  /* 0x0000000a1d007c0c */ /* 0x000fe2000df81270 */
[----:B------:R-:W-:Y:S01]  /*5fd50*/  VIADD R21, R25, 0x72 ;  /* 0x0000007219157836 */ /* 0x000fe20000000000 */
[----:B------:R-:W-:Y:S01]  /*5fd60*/  ISETP.LT.AND P6, PT, R27, UR6, !P2 ;  /* 0x000000061b007c0c */ /* 0x000fe2000d7c1270 */
[----:B------:R-:W-:Y:S01]  /*5fd70*/  VIADD R10, R25, 0x71 ;  /* 0x00000071190a7836 */ /* 0x000fe20000000000 */
[----:B------:R-:W-:Y:S01]  /*5fd80*/  ULDC UR6, c[0x0][0x22c] ;  /* 0x00008b0000067ab9 */ /* 0x000fe20000000800 */
[----:B------:R-:W-:Y:S01]  /*5fd90*/  IMAD.WIDE R6, R0, 0x2, R12 ;  /* 0x0000000200067825 */ /* 0x000fe200078e020c */
[----:B------:R-:W-:Y:S01]  /*5fda0*/  ISETP.LT.AND P3, PT, R28, UR12, !P3 ;  /* 0x0000000c1c007c0c */ /* 0x000fe2000df61270 */
[----:B------:R-:W-:Y:S01]  /*5fdb0*/  ULDC UR10, c[0x0][0x228] ;  /* 0x00008a00000a7ab9 */ /* 0x000fe20000000800 */
[----:B------:R-:W-:Y:S01]  /*5fdc0*/  ISETP.GE.AND P5, PT, R21, UR6, PT ;  /* 0x0000000615007c0c */ /* 0x000fe2000bfa6270 */
[----:B------:R-:W-:Y:S01]  /*5fdd0*/  ULDC UR6, c[0x0][0x228] ;  /* 0x00008a0000067ab9 */ /* 0x000fe20000000800 */
[----:B------:R-:W-:Y:S01]  /*5fde0*/  ISETP.GE.AND P0, PT, R10, UR4, PT ;  /* 0x000000040a007c0c */ /* 0x000fe2000bf06270 */
[----:B------:R-:W-:Y:S01]  /*5fdf0*/  ULDC UR4, c[0x0][0x248] ;  /* 0x0000920000047ab9 */ /* 0x000fe20000000800 */
[----:B------:R-:W-:Y:S01]  /*5fe00*/  IMAD.WIDE R8, R0, 0x2, R16 ;  /* 0x0000000200087825 */ /* 0x000fe200078e0210 */
[----:B------:R-:W-:-:S03]  /*5fe10*/  ULDC UR12, c[0x0][0x228] ;  /* 0x00008a00000c7ab9 */ /* 0x000fc60000000800 */
[----:B------:R-:W-:Y:S01]  /*5fe20*/  VIADD R20, R0, UR4 ;  /* 0x0000000400147c36 */ /* 0x000fe20008000000 */
[----:B------:R-:W-:Y:S01]  /*5fe30*/  ULDC UR4, c[0x0][0x248] ;  /* 0x0000920000047ab9 */ /* 0x000fe20000000800 */
[----:B------:R-:W-:Y:S02]  /*5fe40*/  PRMT R0, R11, 0x7632, R0 ;  /* 0x000076320b007816 */ /* 0x000fe40000000000 */
[----:B------:R-:W-:Y:S01]  /*5fe50*/  IMAD.WIDE R10, R20, 0x2, R18 ;  /* 0x00000002140a7825 */ /* 0x000fe200078e0212 */
[----:B----4-:R-:W-:Y:S01]  /*5fe60*/  PRMT R21, R22, 0x7632, R21 ;  /* 0x0000763216157816 */ /* 0x010fe20000000015 */
[----:B---3--:R0:W-:Y:S01]  /*5fe70*/  @P4 STG.E.U16 desc[UR8][R6.64], R5 ;  /* 0x0000000506004986 */ /* 0x0081e2000c101508 */
[----:B------:R-:W-:Y:S01]  /*5fe80*/  ISETP.LT.AND P4, PT, R26, UR6, !P2 ;  /* 0x000000061a007c0c */ /* 0x000fe2000d781270 */
[----:B------:R-:W-:Y:S02]  /*5fe90*/  ULDC UR6, c[0x0][0x228] ;  /* 0x00008a0000067ab9 */ /* 0x000fe40000000800 */
[----:B------:R-:W-:Y:S04]  /*5fea0*/  @P3 STG.E.U16 desc[UR8][R8.64], R0 ;  /* 0x0000000008003986 */ /* 0x000fe8000c101508 */
[----:B------:R1:W-:Y:S01]  /*5feb0*/  @P6 STG.E.U16 desc[UR8][R10.64], R22 ;  /* 0x000000160a006986 */ /* 0x0003e2000c101508 */
[----:B0-----:R-:W-:-:S05]  /*5fec0*/  IMAD.WIDE R6, R20, 0x2, R14 ;  /* 0x0000000214067825 */ /* 0x001fca00078e020e */
[----:B------:R0:W-:Y:S04]  /*5fed0*/  @P4 STG.E.U16 desc[UR8][R6.64], R21 ;  /* 0x0000001506004986 */ /* 0x0001e8000c101508 */
[----:B-1----:R-:W3:Y:S04]  /*5fee0*/  LDL R11, [R1+0x370] ;  /* 0x00037000010b7983 */ /* 0x002ee80000100800 */
[----:B------:R-:W4:Y:S04]  /*5fef0*/  LDL.LU R22, [R1+0x354] ;  /* 0x0003540001167983 */ /* 0x000f280000300800 */
[----:B0-----:R-:W4:Y:S01]  /*5ff00*/  LDL.LU R7, [R1+0x370] ;  /* 0x0003700001077983 */ /* 0x001f220000300800 */
[----:B------:R-:W-:Y:S01]  /*5ff10*/  ISETP.LT.AND P3, PT, R29, UR10, !P2 ;  /* 0x0000000a1d007c0c */ /* 0x000fe2000d761270 */
[----:B------:R-:W-:Y:S01]  /*5ff20*/  VIADD R3, R25, 0x73 ;  /* 0x0000007319037836 */ /* 0x000fe20000000000 */
[----:B------:R-:W-:Y:S01]  /*5ff30*/  ISETP.LT.AND P6, PT, R27, UR6, !P0 ;  /* 0x000000061b007c0c */ /* 0x000fe2000c7c1270 */
[----:B------:R-:W-:Y:S01]  /*5ff40*/  IMAD.WIDE R4, R20, 0x2, R12 ;  /* 0x0000000214047825 */ /* 0x000fe200078e020c */
[----:B------:R-:W-:Y:S01]  /*5ff50*/  ULDC UR6, c[0x0][0x22c] ;  /* 0x00008b0000067ab9 */ /* 0x000fe20000000800 */
[----:B------:R-:W-:Y:S01]  /*5ff60*/  ISETP.LT.AND P2, PT, R28, UR12, !P2 ;  /* 0x0000000c1c007c0c */ /* 0x000fe2000d741270 */
[----:B------:R-:W-:Y:S01]  /*5ff70*/  ULDC UR10, c[0x0][0x228] ;  /* 0x00008a00000a7ab9 */ /* 0x000fe20000000800 */
[----:B------:R-:W-:Y:S01]  /*5ff80*/  ISETP.GE.AND P4, PT, R3, UR6, PT ;  /* 0x0000000603007c0c */ /* 0x000fe2000bf86270 */
[----:B------:R-:W-:Y:S01]  /*5ff90*/  ULDC UR6, c[0x0][0x228] ;  /* 0x00008a0000067ab9 */ /* 0x000fe20000000800 */
[----:B------:R-:W-:-:S02]  /*5ffa0*/  VIADD R0, R20, UR4 ;  /* 0x0000000414007c36 */ /* 0x000fc40008000000 */
[----:B------:R-:W-:Y:S01]  /*5ffb0*/  IMAD.WIDE R8, R20, 0x2, R16 ;  /* 0x0000000214087825 */ /* 0x000fe200078e0210 */
[----:B--2---:R-:W-:Y:S01]  /*5ffc0*/  PRMT R21, R2, 0x7632, R21 ;  /* 0x0000763202157816 */ /* 0x004fe20000000015 */
[----:B------:R-:W-:Y:S01]  /*5ffd0*/  ULDC UR12, c[0x0][0x228] ;  /* 0x00008a00000c7ab9 */ /* 0x000fe20000000800 */
[----:B------:R-:W-:Y:S01]  /*5ffe0*/  ULDC UR4, c[0x0][0x248] ;  /* 0x0000920000047ab9 */ /* 0x000fe20000000800 */
[----:B---3--:R-:W-:Y:S01]  /*5fff0*/  PRMT R20, R11, 0x7632, R20 ;  /* 0x000076320b147816 */ /* 0x008fe20000000014 */
[----:B------:R-:W-:Y:S01]  /*60000*/  IMAD.WIDE R10, R0, 0x2, R18 ;  /* 0x00000002000a7825 */ /* 0x000fe200078e0212 */
[----:B----4-:R0:W-:Y:S01]  /*60010*/  @P3 STG.E.U16 desc[UR8][R4.64], R7 ;  /* 0x0000000704003986 */ /* 0x0101e2000c101508 */
[----:B------:R-:W-:Y:S01]  /*60020*/  ISETP.LT.AND P3, PT, R26, UR6, !P0 ;  /* 0x000000061a007c0c */ /* 0x000fe2000c761270 */
[----:B------:R-:W-:Y:S02]  /*60030*/  ULDC UR6, c[0x0][0x228] ;  /* 0x00008a0000067ab9 */ /* 0x000fe40000000800 */
[----:B------:R-:W-:Y:S04]  /*60040*/  @P2 STG.E.U16 desc[UR8][R8.64], R20 ;  /* 0x0000001408002986 */ /* 0x000fe8000c101508 */
[----:B------:R1:W-:Y:S01]  /*60050*/  @P6 STG.E.U16 desc[UR8][R10.64], R2 ;  /* 0x000000020a006986 */ /* 0x0003e2000c101508 */
[----:B0-----:R-:W-:-:S05]  /*60060*/  IMAD.WIDE R6, R0, 0x2, R14 ;  /* 0x0000000200067825 */ /* 0x001fca00078e020e */
[----:B------:R0:W-:Y:S04]  /*60070*/  @P3 STG.E.U16 desc[UR8][R6.64], R21 ;  /* 0x0000001506003986 */ /* 0x0001e8000c101508 */
[----:B-1----:R-:W2:Y:S04]  /*60080*/  LDL R11, [R1+0x380] ;  /* 0x00038000010b7983 */ /* 0x002ea80000100800 */
[----:B------:R-:W3:Y:S04]  /*60090*/  LDL.LU R2, [R1+0x364] ;  /* 0x0003640001027983 */ /* 0x000ee80000300800 */
[----:B0-----:R-:W4:Y:S01]  /*600a0*/  LDL.LU R7, [R1+0x380] ;  /* 0x0003800001077983 */ /* 0x001f220000300800 */
[----:B------:R-:W-:Y:S01]  /*600b0*/  ISETP.LT.AND P2, PT, R29, UR10, !P0 ;  /* 0x0000000a1d007c0c */ /* 0x000fe2000c741270 */
[----:B------:R-:W-:Y:S01]  /*600c0*/  IMAD.WIDE R4, R0, 0x2, R12 ;  /* 0x0000000200047825 */ /* 0x000fe200078e020c */
[----:B------:R-:W-:Y:S01]  /*600d0*/  ISETP.LT.AND P0, PT, R28, UR12, !P0 ;  /* 0x0000000c1c007c0c */ /* 0x000fe2000c701270 */
[----:B------:R-:W-:Y:S01]  /*600e0*/  ULDC UR10, c[0x0][0x228] ;  /* 0x00008a00000a7ab9 */ /* 0x000fe20000000800 */
[----:B------:R-:W-:Y:S01]  /*600f0*/  ISETP.LT.AND P6, PT, R27, UR6, !P5 ;  /* 0x000000061b007c0c */ /* 0x000fe2000efc1270 */
[C---:B------:R-:W-:Y:S01]  /*60100*/  VIADD R3, R0.reuse, UR4 ;  /* 0x0000000400037c36 */ /* 0x040fe20008000000 */
[----:B------:R-:W-:Y:S01]  /*60110*/  ULDC UR4, c[0x0][0x228] ;  /* 0x00008a0000047ab9 */ /* 0x000fe20000000800 */
[----:B------:R-:W-:Y:S01]  /*60120*/  VIADD R20, R25, 0x74 ;  /* 0x0000007419147836 */ /* 0x000fe20000000000 */
[----:B------:R-:W-:Y:S01]  /*60130*/  ULDC UR6, c[0x0][0x22c] ;  /* 0x00008b0000067ab9 */ /* 0x000fe20000000800 */
[----:B------:R-:W-:-:S03]  /*60140*/  IMAD.WIDE R8, R0, 0x2, R16 ;  /* 0x0000000200087825 */ /* 0x000fc600078e0210 */
[----:B------:R-:W-:Y:S01]  /*60150*/  ISETP.GE.AND P3, PT, R20, UR6, PT ;  /* 0x0000000614007c0c */ /* 0x000fe2000bf66270 */
[----:B------:R-:W-:Y:S01]  /*60160*/  ULDC UR6, c[0x0][0x228] ;  /* 0x00008a0000067ab9 */ /* 0x000fe20000000800 */
[----:B------:R-:W-:Y:S02]  /*60170*/  PRMT R20, R22, 0x7632, R20 ;  /* 0x0000763216147816 */ /* 0x000fe40000000014 */
[----:B--2---:R-:W-:Y:S01]  /*60180*/  PRMT R0, R11, 0x7632, R0 ;  /* 0x000076320b007816 */ /* 0x004fe20000000000 */
[C---:B------:R-:W-:Y:S01]  /*60190*/  IMAD.WIDE R10, R3.reuse, 0x2, R18 ;  /* 0x00000002030a7825 */ /* 0x040fe200078e0212 */
        /* <DEDUP_REMOVED lines=8> */
[----:B------:R-:W4:Y:S04]  /*60220*/  LDL.LU R22, [R1+0x358] ;  /* 0x0003580001167983 */ /* 0x000f280000300800 */
[----:B0-----:R-:W4:Y:S01]  /*60230*/  LDL.LU R7, [R1+0x374] ;  /* 0x0003740001077983 */ /* 0x001f220000300800 */
[----:B------:R-:W-:Y:S01]  /*60240*/  ISETP.LT.AND P0, PT, R29, UR6, !P5 ;  /* 0x000000061d007c0c */ /* 0x000fe2000ef01270 */
[----:B------:R-:W-:Y:S01]  /*60250*/  IMAD.WIDE R4, R3, 0x2, R12 ;  /* 0x0000000203047825 */ /* 0x000fe200078e020c */
[----:B------:R-:W-:Y:S01]  /*60260*/  ISETP.LT.AND P5, PT, R28, UR10, !P5 ;  /* 0x0000000a1c007c0c */ /* 0x000fe2000efa1270 */
[----:B------:R-:W-:Y:S01]  /*60270*/  ULDC UR6, c[0x0][0x228] ;  /* 0x00008a0000067ab9 */ /* 0x000fe20000000800 */
[----:B------:R-:W-:Y:S01]  /*60280*/  ISETP.LT.AND P6, PT, R27, UR4, !P4 ;  /* 0x000000041b007c0c */ /* 0x000fe2000e7c1270 */
[----:B------:R-:W-:Y:S01]  /*60290*/  ULDC UR4, c[0x0][0x248] ;  /* 0x0000920000047ab9 */ /* 0x000fe20000000800 */
[----:B------:R-:W-:Y:S01]  /*602a0*/  IMAD.WIDE R8, R3, 0x2, R16 ;  /* 0x0000000203087825 */ /* 0x000fe200078e0210 */
[----:B---3--:R-:W-:Y:S01]  /*602b0*/  PRMT R20, R2, 0x7632, R20 ;  /* 0x0000763202147816 */ /* 0x008fe20000000014 */
[----:B------:R-:W-:-:S02]  /*602c0*/  ULDC UR10, c[0x0][0x228] ;  /* 0x00008a00000a7ab9 */ /* 0x000fc40000000800 */
[----:B------:R-:W-:Y:S01]  /*602d0*/  VIADD R0, R3, UR4 ;  /* 0x0000000403007c36 */ /* 0x000fe20008000000 */
[----:B------:R-:W-:Y:S01]  /*602e0*/  ULDC UR4, c[0x0][0x228] ;  /* 0x00008a0000047ab9 */ /* 0x000fe20000000800 */
[----:B--2---:R-:W-:Y:S02]  /*602f0*/  PRMT R3, R11, 0x7632, R3 ;  /* 0x000076320b037816 */ /* 0x004fe40000000003 */
[----:B------:R-:W-:Y:S01]  /*60300*/  IMAD.WIDE R10, R0, 0x2, R18 ;  /* 0x00000002000a7825 */ /* 0x000fe200078e0212 */
[----:B----4-:R0:W-:Y:S04]  /*60310*/  @P0 STG.E.U16 desc[UR8][R4.64], R7 ;  /* 0x0000000704000986 */ /* 0x0101e8000c101508 */
[----:B------:R-:W-:Y:S01]  /*60320*/  @P5 STG.E.U16 desc[UR8][R8.64], R3 ;  /* 0x0000000308005986 */ /* 0x000fe2000c101508 */
[----:B------:R-:W-:Y:S01]  /*60330*/  ISETP.LT.AND P5, PT, R26, UR4, !P4 ;  /* 0x000000041a007c0c */ /* 0x000fe2000e7a1270 */
[----:B------:R-:W-:-:S02]  /*60340*/  ULDC UR4, c[0x0][0x228] ;  /* 0x00008a0000047ab9 */ /* 0x000fc40000000800 */
[----:B------:R1:W-:Y:S01]  /*60350*/  @P6 STG.E.U16 desc[UR8][R10.64], R2 ;  /* 0x000000020a006986 */ /* 0x0003e2000c101508 */
[----:B0-----:R-:W-:-:S03]  /*60360*/  IMAD.WIDE R6, R0, 0x2, R14 ;  /* 0x0000000200067825 */ /* 0x001fc600078e020e */
[----:B-1----:R-:W2:Y:S04]  /*60370*/  LDL R11, [R1+0x384] ;  /* 0x00038400010b7983 */ /* 0x002ea80000100800 */
[----:B------:R-:W3:Y:S04]  /*60380*/  LDL.LU R2, [R1+0x368] ;  /* 0x0003680001027983 */ /* 0x000ee80000300800 */
[----:B------:R0:W-:Y:S04]  /*60390*/  @P5 STG.E.U16 desc[UR8][R6.64], R20 ;  /* 0x0000001406005986 */ /* 0x0001e8000c101508 */
[----:B0-----:R-:W4:Y:S01]  /*603a0*/  LDL.LU R7, [R1+0x384] ;  /* 0x0003840001077983 */ /* 0x001f220000300800 */
[----:B------:R-:W-:Y:S01]  /*603b0*/  ISETP.LT.AND P0, PT, R29, UR6, !P4 ;  /* 0x000000061d007c0c */ /* 0x000fe2000e701270 */
[----:B------:R-:W-:Y:S01]  /*603c0*/  IMAD.WIDE R4, R0, 0x2, R12 ;  /* 0x0000000200047825 */ /* 0x000fe200078e020c */
[----:B------:R-:W-:Y:S01]  /*603d0*/  ISETP.LT.AND P4, PT, R28, UR10, !P4 ;  /* 0x0000000a1c007c0c */ /* 0x000fe2000e781270 */
[----:B------:R-:W-:Y:S01]  /*603e0*/  ULDC UR6, c[0x0][0x228] ;  /* 0x00008a0000067ab9 */ /* 0x000fe20000000800 */
[----:B------:R-:W-:Y:S01]  /*603f0*/  ISETP.LT.AND P6, PT, R27, UR4, !P3 ;  /* 0x000000041b007c0c */ /* 0x000fe2000dfc1270 */
[----:B------:R-:W-:Y:S01]  /*60400*/  ULDC UR4, c[0x0][0x248] ;  /* 0x0000920000047ab9 */ /* 0x000fe20000000800 */
[----:B------:R-:W-:-:S04]  /*60410*/  IMAD.WIDE R8, R0, 0x2, R16 ;  /* 0x0000000200087825 */ /* 0x000fc800078e0210 */
[----:B------:R-:W-:Y:S01]  /*60420*/  VIADD R3, R0, UR4 ;  /* 0x0000000400037c36 */ /* 0x000fe20008000000 */
[----:B------:R-:W-:Y:S01]  /*60430*/  ULDC UR4, c[0x0][0x228] ;  /* 0x00008a0000047ab9 */ /* 0x000fe20000000800 */
[----:B------:R-:W-:-:S05]  /*60440*/  VIADD R21, R25, 0x75 ;  /* 0x0000007519157836 */ /* 0x000fca0000000000 */
[----:B------:R-:W-:Y:S01]  /*60450*/  ISETP.GE.AND P2, PT, R21, UR11, PT ;  /* 0x0000000b15007c0c */ /* 0x000fe2000bf46270 */
[----:B------:R-:W-:-:S05]  /*60460*/  VIADD R21, R25, 0x76 ;  /* 0x0000007619157836 */ /* 0x000fca0000000000 */
[----:B------:R-:W-:Y:S01]  /*60470*/  ISETP.GE.AND P5, PT, R21, UR7, PT ;  /* 0x0000000715007c0c */ /* 0x000fe2000bfa6270 */
[----:B------:R-:W-:Y:S01]  /*60480*/  ULDC UR7, c[0x0][0x228] ;  /* 0x00008a0000077ab9 */ /* 0x000fe20000000800 */
[----:B------:R-:W-:Y:S02]  /*60490*/  PRMT R21, R22, 0x7632, R21 ;  /* 0x0000763216157816 */ /* 0x000fe40000000015 */
[----:B--2---:R-:W-:Y:S01]  /*604a0*/  PRMT R0, R11, 0x7632, R0 ;  /* 0x000076320b007816 */ /* 0x004fe20000000000 */
        /* <DEDUP_REMOVED lines=8> */
[----:B------:R-:W4:Y:S04]  /*60530*/  LDL.LU R22, [R1+0x35c] ;  /* 0x00035c0001167983 */ /* 0x000f280000300800 */
[----:B------:R0:W-:Y:S04]  /*60540*/  @P4 STG.E.U16 desc[UR8][R6.64], R21 ;  /* 0x0000001506004986 */ /* 0x0001e8000c101508 */
[----:B0-----:R-:W3:Y:S04]  /*60550*/  LDL.LU R7, [R1+0x378] ;  /* 0x0003780001077983 */ /* 0x001ee80000300800 */
[----:B------:R-:W4:Y:S01]  /*60560*/  LDL.LU R21, [R1+0x388] ;  /* 0x0003880001157983 */ /* 0x000f220000300800 */
[----:B------:R-:W-:Y:S01]  /*60570*/  ISETP.LT.AND P0, PT, R29, UR6, !P3 ;  /* 0x000000061d007c0c */ /* 0x000fe2000df01270 */
[----:B------:R-:W-:Y:S01]  /*60580*/  IMAD.WIDE R4, R3, 0x2, R12 ;  /* 0x0000000203047825 */ /* 0x000fe200078e020c */
[----:B------:R-:W-:Y:S01]  /*60590*/  ISETP.LT.AND P3, PT, R28, UR7, !P3 ;  /* 0x000000071c007c0c */ /* 0x000fe2000df61270 */
[----:B------:R-:W-:Y:S01]  /*605a0*/  ULDC UR6, c[0x0][0x228] ;  /* 0x00008a0000067ab9 */ /* 0x000fe20000000800 */
[----:B------:R-:W-:Y:S01]  /*605b0*/  ISETP.LT.AND P6, PT, R27, UR4, !P2 ;  /* 0x000000041b007c0c */ /* 0x000fe2000d7c1270 */
[----:B------:R-:W-:Y:S01]  /*605c0*/  ULDC UR4, c[0x0][0x248] ;  /* 0x0000920000047ab9 */ /* 0x000fe20000000800 */
[----:B------:R-:W-:Y:S01]  /*605d0*/  IMAD.WIDE R8, R3, 0x2, R16 ;  /* 0x0000000203087825 */ /* 0x000fe200078e0210 */
[----:B------:R-:W-:-:S03]  /*605e0*/  ULDC UR7, c[0x0][0x228] ;  /* 0x00008a0000077ab9 */ /* 0x000fc60000000800 */
[----:B------:R-:W-:Y:S01]  /*605f0*/  VIADD R0, R3, UR4 ;  /* 0x0000000403007c36 */ /* 0x000fe20008000000 */
[----:B------:R-:W-:Y:S01]  /*60600*/  ULDC UR4, c[0x0][0x228] ;  /* 0x00008a0000047ab9 */ /* 0x000fe20000000800 */
[----:B------:R-:W-:-:S05]  /*60610*/  VIADD R20, R25, 0x77 ;  /* 0x0000007719147836 */ /* 0x000fca0000000000 */
[----:B------:R-:W-:Y:S01]  /*60620*/  ISETP.GE.AND P4, PT, R20, UR5, PT ;  /* 0x0000000514007c0c */ /* 0x000fe2000bf86270 */
[----:B------:R-:W-:Y:S01]  /*60630*/  ULDC UR5, c[0x0][0x228] ;  /* 0x00008a0000057ab9 */ /* 0x000fe20000000800 */
[----:B--2---:R-:W-:Y:S01]  /*60640*/  PRMT R3, R11, 0x7632, R3 ;  /* 0x000076320b037816 */ /* 0x004fe20000000003 */
[----:B------:R-:W-:Y:S01]  /*60650*/  IMAD.WIDE R10, R0, 0x2, R18 ;  /* 0x00000002000a7825 */ /* 0x000fe200078e0212 */
[----:B---3--:R0:W-:Y:S01]  /*60660*/  @P0 STG.E.U16 desc[UR8][R4.64], R7 ;  /* 0x0000000704000986 */ /* 0x0081e2000c101508 */
[----:B------:R-:W-:Y:S01]  /*60670*/  ISETP.LT.AND P0, PT, R29, UR5, !P2 ;  /* 0x000000051d007c0c */ /* 0x000fe2000d701270 */
[----:B------:R-:W-:Y:S02]  /*60680*/  ULDC UR5, c[0x0][0x228] ;  /* 0x00008a0000057ab9 */ /* 0x000fe40000000800 */
[----:B------:R1:W-:Y:S01]  /*60690*/  @P3 STG.E.U16 desc[UR8][R8.64], R3 ;  /* 0x0000000308003986 */ /* 0x0003e2000c101508 */
[----:B------:R-:W-:Y:S01]  /*606a0*/  ISETP.LT.AND P3, PT, R26, UR4, !P2 ;  /* 0x000000041a007c0c */ /* 0x000fe2000d761270 */
[----:B------:R-:W-:-:S02]  /*606b0*/  ULDC UR4, c[0x0][0x228] ;  /* 0x00008a0000047ab9 */ /* 0x000fc40000000800 */
[----:B------:R-:W-:Y:S01]  /*606c0*/  ISETP.LT.AND P2, PT, R28, UR4, !P2 ;  /* 0x000000041c007c0c */ /* 0x000fe2000d741270 */
[----:B------:R2:W-:Y:S01]  /*606d0*/  @P6 STG.E.U16 desc[UR8][R10.64], R2 ;  /* 0x000000020a006986 */ /* 0x0005e2000c101508 */
[----:B------:R-:W-:Y:S01]  /*606e0*/  ULDC UR4, c[0x0][0x248] ;  /* 0x0000920000047ab9 */ /* 0x000fe20000000800 */
[----:B0-----:R-:W-:-:S04]  /*606f0*/  IMAD.WIDE R4, R0, 0x2, R14 ;  /* 0x0000000200047825 */ /* 0x001fc800078e020e */
[C---:B-1----:R-:W-:Y:S01]  /*60700*/  VIADD R3, R0.reuse, UR4 ;  /* 0x0000000400037c36 */ /* 0x042fe20008000000 */
[----:B------:R-:W-:Y:S01]  /*60710*/  ULDC UR4, c[0x0][0x228] ;  /* 0x00008a0000047ab9 */ /* 0x000fe20000000800 */
[----:B------:R-:W-:Y:S01]  /*60720*/  IMAD.WIDE R6, R0, 0x2, R12 ;  /* 0x0000000200067825 */ /* 0x000fe200078e020c */
[----:B--2---:R-:W-:-:S03]  /*60730*/  PRMT R11, R2, 0x7632, R11 ;  /* 0x00007632020b7816 */ /* 0x004fc6000000000b */
[----:B------:R-:W-:Y:S01]  /*60740*/  IMAD.WIDE R8, R0, 0x2, R16 ;  /* 0x0000000200087825 */ /* 0x000fe200078e0210 */
[----:B----4-:R-:W-:Y:S01]  /*60750*/  PRMT R0, R21, 0x7632, R0 ;  /* 0x0000763215007816 */ /* 0x010fe20000000000 */
[----:B------:R-:W2:Y:S01]  /*60760*/  LDL.LU R2, [R1+0x37c] ;  /* 0x00037c0001027983 */ /* 0x000ea20000300800 */
[----:B------:R-:W-:Y:S01]  /*60770*/  ISETP.LT.AND P6, PT, R27, UR6, !P5 ;  /* 0x000000061b007c0c */ /* 0x000fe2000efc1270 */
[----:B------:R-:W-:Y:S02]  /*60780*/  ULDC UR6, c[0x0][0x228] ;  /* 0x00008a0000067ab9 */ /* 0x000fe40000000800 */
[----:B------:R0:W-:Y:S04]  /*60790*/  @P3 STG.E.U16 desc[UR8][R4.64], R11 ;  /* 0x0000000b04003986 */ /* 0x0001e8000c101508 */
[----:B------:R1:W-:Y:S04]  /*607a0*/  @P0 STG.E.U16 desc[UR8][R6.64], R21 ;  /* 0x0000001506000986 */ /* 0x0003e8000c101508 */
[----:B------:R-:W-:Y:S01]  /*607b0*/  @P2 STG.E.U16 desc[UR8][R8.64], R0 ;  /* 0x0000000008002986 */ /* 0x000fe2000c101508 */
[----:B------:R-:W-:Y:S01]  /*607c0*/  ISETP.LT.AND P2, PT, R26, UR4, !P5 ;  /* 0x000000041a007c0c */ /* 0x000fe2000ef41270 */
[----:B------:R-:W-:Y:S01]  /*607d0*/  ULDC UR4, c[0x0][0x228] ;  /* 0x00008a0000047ab9 */ /* 0x000fe20000000800 */
[----:B------:R-:W-:Y:S01]  /*607e0*/  PRMT R20, R22, 0x7632, R20 ;  /* 0x0000763216147816 */ /* 0x000fe20000000014 */
[----:B0-----:R-:W-:-:S04]  /*607f0*/  IMAD.WIDE R4, R3, 0x2, R18 ;  /* 0x0000000203047825 */ /* 0x001fc800078e0212 */
[----:B-1----:R-:W-:Y:S01]  /*60800*/  IMAD.WIDE R6, R3, 0x2, R14 ;  /* 0x0000000203067825 */ /* 0x002fe200078e020e */
[----:B------:R0:W-:Y:S05]  /*60810*/  @P6 STG.E.U16 desc[UR8][R4.64], R22 ;  /* 0x0000001604006986 */ /* 0x0001ea000c101508 */
[----:B------:R1:W-:Y:S04]  /*60820*/  @P2 STG.E.U16 desc[UR8][R6.64], R20 ;  /* 0x0000001406002986 */ /* 0x0003e8000c101508 */
[----:B0-----:R-:W3:Y:S04]  /*60830*/  LDL.LU R22, [R1+0x3b0] ;  /* 0x0003b00001167983 */ /* 0x001ee80000300800 */
[----:B-1----:R-:W4:Y:S01]  /*60840*/  LDL.LU R7, [R1+0x36c] ;  /* 0x00036c0001077983 */ /* 0x002f220000300800 */
[----:B------:R-:W-:Y:S01]  /*60850*/  ISETP.LT.AND P0, PT, R29, UR5, !P5 ;  /* 0x000000051d007c0c */ /* 0x000fe2000ef01270 */
[----:B------:R-:W-:Y:S01]  /*60860*/  VIADD R10, R25, 0x78 ;  /* 0x00000078190a7836 */ /* 0x000fe20000000000 */
[----:B------:R-:W-:Y:S01]  /*60870*/  ISETP.LT.AND P5, PT, R28, UR6, !P5 ;  /* 0x000000061c007c0c */ /* 0x000fe2000efa1270 */
[----:B------:R-:W-:Y:S01]  /*60880*/  IMAD.WIDE R4, R3, 0x2, R12 ;  /* 0x0000000203047825 */ /* 0x000fe200078e020c */
[----:B------:R-:W-:Y:S01]  /*60890*/  ISETP.LT.AND P6, PT, R27, UR4, !P4 ;  /* 0x000000041b007c0c */ /* 0x000fe2000e7c1270 */
[----:B------:R-:W-:Y:S01]  /*608a0*/  ULDC UR4, c[0x0][0x248] ;  /* 0x0000920000047ab9 */ /* 0x000fe20000000800 */
[----:B------:R-:W-:Y:S01]  /*608b0*/  ISETP.GE.AND P3, PT, R10, UR25, PT ;  /* 0x000000190a007c0c */ /* 0x000fe2000bf66270 */
[C---:B------:R-:W-:Y:S01]  /*608c0*/  VIADD R0, R3.reuse, UR4 ;  /* 0x0000000403007c36 */ /* 0x040fe20008000000 */
[----:B------:R-:W-:Y:S01]  /*608d0*/  ULDC UR4, c[0x0][0x228] ;  /* 0x00008a0000047ab9 */ /* 0x000fe20000000800 */
[----:B------:R-:W-:Y:S01]  /*608e0*/  IMAD.WIDE R8, R3, 0x2, R16 ;  /* 0x0000000203087825 */ /* 0x000fe200078e0210 */
[----:B------:R-:W-:Y:S01]  /*608f0*/  ULDC UR5, c[0x0][0x228] ;  /* 0x00008a0000057ab9 */ /* 0x000fe20000000800 */
[----:B------:R-:W-:-:S02]  /*60900*/  ULDC UR6, c[0x0][0x228] ;  /* 0x00008a0000067ab9 */ /* 0x000fc40000000800 */
[----:B------:R-:W-:Y:S01]  /*60910*/  IMAD.WIDE R10, R0, 0x2, R18 ;  /* 0x00000002000a7825 */ /* 0x000fe200078e0212 */
[----:B--2---:R-:W-:Y:S01]  /*60920*/  PRMT R3, R2, 0x7632, R3 ;  /* 0x0000763202037816 */ /* 0x004fe20000000003 */
[----:B------:R0:W-:Y:S04]  /*60930*/  @P0 STG.E.U16 desc[UR8][R4.64], R2 ;  /* 0x0000000204000986 */ /* 0x0001e8000c101508 */
[----:B------:R-:W-:Y:S04]  /*60940*/  @P5 STG.E.U16 desc[UR8][R8.64], R3 ;  /* 0x0000000308005986 */ /* 0x000fe8000c101508 */
[----:B0-----:R-:W2:Y:S04]  /*60950*/  LDL.LU R2, [R1+0x197c] ;  /* 0x00197c0001027983 */ /* 0x001ea80000300800 */
[----:B----4-:R0:W-:Y:S04]  /*60960*/  @P6 STG.E.U16 desc[UR8][R10.64], R7 ;  /* 0x000000070a006986 */ /* 0x0101e8000c101508 */
        /* <DEDUP_REMOVED lines=8> */
[----:B------:R-:W-:Y:S01]  /*609f0*/  ULDC UR4, c[0x0][0x248] ;  /* 0x0000920000047ab9 */ /* 0x000fe20000000800 */
[----:B------:R-:W-:Y:S01]  /*60a00*/  PRMT R3, R7, 0x7632, R3 ;  /* 0x0000763207037816 */ /* 0x000fe20000000003 */
[C---:B------:R-:W-:Y:S01]  /*60a10*/  VIADD R10, R0.reuse, UR4 ;  /* 0x00000004000a7c36 */ /* 0x040fe20008000000 */
[----:B------:R-:W-:Y:S01]  /*60a20*/  ULDC UR4, c[0x0][0x228] ;  /* 0x00008a0000047ab9 */ /* 0x000fe20000000800 */
[----:B------:R-:W-:-:S04]  /*60a30*/  IMAD.WIDE R6, R0, 0x2, R12 ;  /* 0x0000000200067825 */ /* 0x000fc800078e020c */
[----:B------:R-:W-:Y:S02]  /*60a40*/  VIADD R21, R25, 0x79 ;  /* 0x0000007919157836 */ /* 0x000fe40000000000 */
[----:B------:R-:W-:Y:S01]  /*60a50*/  IMAD.WIDE R8, R0, 0x2, R16 ;  /* 0x0000000200087825 */ /* 0x000fe200078e0210 */
[----:B------:R-:W-:Y:S01]  /*60a60*/  @P5 STG.E.U16 desc[UR8][R4.64], R3 ;  /* 0x0000000304005986 */ /* 0x000fe2000c101508 */
[----:B---3--:R-:W-:Y:S01]  /*60a70*/  PRMT R23, R22, 0x7632, R23 ;  /* 0x0000763216177816 */ /* 0x008fe20000000017 */
[----:B------:R-:W-:Y:S01]  /*60a80*/  ULDC UR6, c[0x0][0x228] ;  /* 0x00008a0000067ab9 */ /* 0x000fe20000000800 */
[----:B------:R-:W-:Y:S01]  /*60a90*/  ISETP.GE.AND P2, PT, R21, UR23, PT ;  /* 0x0000001715007c0c */ /* 0x000fe2000bf46270 */
[----:B------:R-:W-:Y:S01]  /*60aa0*/  IMAD.WIDE R20, R10, 0x2, R18 ;  /* 0x000000020a147825 */ /* 0x000fe200078e0212 */
[----:B----4-:R-:W-:Y:S01]  /*60ab0*/  PRMT R0, R11, 0x7632, R0 ;  /* 0x000076320b007816 */ /* 0x010fe20000000000 */
[----:B------:R-:W-:Y:S04]  /*60ac0*/  @P0 STG.E.U16 desc[UR8][R6.64], R11 ;  /* 0x0000000b06000986 */ /* 0x000fe8000c101508 */
[----:B------:R-:W-:Y:S01]  /*60ad0*/  @P4 STG.E.U16 desc[UR8][R8.64], R0 ;  /* 0x0000000008004986 */ /* 0x000fe2000c101508 */
[----:B------:R-:W-:Y:S01]  /*60ae0*/  ISETP.LT.AND P4, PT, R26, UR4, !P3 ;  /* 0x000000041a007c0c */ /* 0x000fe2000df81270 */
[----:B------:R-:W-:-:S02]  /*60af0*/  ULDC UR4, c[0x0][0x248] ;  /* 0x0000920000047ab9 */ /* 0x000fc40000000800 */
[----:B------:R0:W-:Y:S04]  /*60b00*/  @P6 STG.E.U16 desc[UR8][R20.64], R22 ;  /* 0x0000001614006986 */ /* 0x0001e8000c101508 */
[----:B--2---:R1:W2:Y:S01]  /*60b10*/  LDS.128 R4, [R2] ;  /* 0x0000000002047984 */ /* 0x0042a20000000c00 */
[----:B0-----:R-:W-:-:S03]  /*60b20*/  VIADD R22, R25, 0x7a ;  /* 0x0000007a19167836 */ /* 0x001fc60000000000 */
[----:B------:R-:W3:Y:S01]  /*60b30*/  LDL R21, [R1+0x3a0] ;  /* 0x0003a00001157983 */ /* 0x000ee20000100800 */
[----:B-1----:R-:W-:Y:S01]  /*60b40*/  IMAD.WIDE R2, R10, 0x2, R14 ;  /* 0x000000020a027825 */ /* 0x002fe200078e020e */
[----:B------:R-:W-:Y:S02]  /*60b50*/  ISETP.GE.AND P0, PT, R22, UR21, PT ;  /* 0x0000001516007c0c */ /* 0x000fe4000bf06270 */
[----:B------:R-:W4:Y:S04]  /*60b60*/  LDL.LU R22, [R1+0x390] ;  /* 0x0003900001167983 */ /* 0x000f280000300800 */
[----:B------:R0:W-:Y:S04]  /*60b70*/  @P4 STG.E.U16 desc[UR8][R2.64], R23 ;  /* 0x0000001702004986 */ /* 0x0001e8000c101508 */
[----:B0-----:R-:W2:Y:S01]  /*60b80*/  LDL.LU R3, [R1+0x3a0] ;  /* 0x0003a00001037983 */ /* 0x001ea20000300800 */
        /* <DEDUP_REMOVED lines=8> */
[----:B------:R-:W-:Y:S01]  /*60c10*/  VIADD R23, R25, 0x7b ;  /* 0x0000007b19177836 */ /* 0x000fe20000000000 */
[----:B------:R-:W-:Y:S01]  /*60c20*/  ISETP.LT.AND P6, PT, R27, UR7, !P2 ;  /* 0x000000071b007c0c */ /* 0x000fe2000d7c1270 */
[----:B------:R-:W-:Y:S01]  /*60c30*/  ULDC UR7, c[0x0][0x228] ;  /* 0x00008a0000077ab9 */ /* 0x000fe20000000800 */
[----:B------:R-:W-:Y:S01]  /*60c40*/  ISETP.LT.AND P4, PT, R26, UR4, !P2 ;  /* 0x000000041a007c0c */ /* 0x000fe2000d781270 */
[----:B------:R-:W-:Y:S01]  /*60c50*/  ULDC UR4, c[0x0][0x248] ;  /* 0x0000920000047ab9 */ /* 0x000fe20000000800 */
[----:B---3--:R-:W-:Y:S01]  /*60c60*/  PRMT R24, R21, 0x7632, R24 ;  /* 0x0000763215187816 */ /* 0x008fe20000000018 */
[----:B--2---:R0:W-:Y:S01]  /*60c70*/  @P5 STG.E.U16 desc[UR8][R8.64], R3 ;  /* 0x0000000308005986 */ /* 0x0041e2000c101508 */
[----:B------:R-:W-:Y:S01]  /*60c80*/  ISETP.LT.AND P5, PT, R29, UR5, !P2 ;  /* 0x000000051d007c0c */ /* 0x000fe2000d7a1270 */
[----:B------:R-:W-:Y:S01]  /*60c90*/  IMAD.WIDE R20, R0, 0x2, R18 ;  /* 0x0000000200147825 */ /* 0x000fe200078e0212 */
[----:B------:R-:W-:Y:S01]  /*60ca0*/  ULDC UR5, c[0x0][0x228] ;  /* 0x00008a0000057ab9 */ /* 0x000fe20000000800 */
[----:B------:R1:W-:Y:S01]  /*60cb0*/  @P3 STG.E.U16 desc[UR8][R10.64], R24 ;  /* 0x000000180a003986 */ /* 0x0003e2000c101508 */
[----:B------:R-:W-:Y:S01]  /*60cc0*/  ISETP.LT.AND P3, PT, R28, UR6, !P2 ;  /* 0x000000061c007c0c */ /* 0x000fe2000d761270 */
[----:B------:R-:W-:Y:S01]  /*60cd0*/  ULDC UR6, c[0x0][0x228] ;  /* 0x00008a0000067ab9 */ /* 0x000fe20000000800 */
[----:B------:R-:W-:-:S02]  /*60ce0*/  ISETP.GE.AND P2, PT, R23, UR19, PT ;  /* 0x0000001317007c0c */ /* 0x000fc4000bf46270 */
[----:B------:R-:W2:Y:S04]  /*60cf0*/  LDL.LU R23, [R1+0x3b4] ;  /* 0x0003b40001177983 */ /* 0x000ea80000300800 */
[----:B----4-:R3:W-:Y:S01]  /*60d00*/  @P6 STG.E.U16 desc[UR8][R20.64], R22 ;  /* 0x0000001614006986 */ /* 0x0107e2000c101508 */
[----:B------:R-:W-:Y:S01]  /*60d10*/  ISETP.LT.AND P6, PT, R27, UR7, !P0 ;  /* 0x000000071b007c0c */ /* 0x000fe2000c7c1270 */
[----:B0-----:R-:W-:Y:S01]  /*60d20*/  IMAD.WIDE R8, R0, 0x2, R14 ;  /* 0x0000000200087825 */ /* 0x001fe200078e020e */
[----:B-1----:R-:W-:Y:S01]  /*60d30*/  PRMT R24, R22, 0x7632, R24 ;  /* 0x0000763216187816 */ /* 0x002fe20000000018 */
[----:B------:R-:W-:Y:S02]  /*60d40*/  ULDC UR7, c[0x0][0x228] ;  /* 0x00008a0000077ab9 */ /* 0x000fe40000000800 */
[----:B------:R-:W-:-:S04]  /*60d50*/  IMAD.WIDE R2, R0, 0x2, R12 ;  /* 0x0000000200027825 */ /* 0x000fc800078e020c */
[----:B------:R-:W-:-:S04]  /*60d60*/  IMAD.WIDE R10, R0, 0x2, R16 ;  /* 0x00000002000a7825 */ /* 0x000fc800078e0210 */
[----:B---3--:R-:W-:Y:S01]  /*60d70*/  VIADD R22, R0, UR4 ;  /* 0x0000000400167c36 */ /* 0x008fe20008000000 */
[----:B------:R-:W-:Y:S01]  /*60d80*/  PRMT R0, R4, 0x7632, R0 ;  /* 0x0000763204007816 */ /* 0x000fe20000000000 */
[----:B------:R0:W-:Y:S01]  /*60d90*/  @P4 STG.E.U16 desc[UR8][R8.64], R24 ;  /* 0x0000001808004986 */ /* 0x0001e2000c101508 */
[----:B------:R-:W-:Y:S01]  /*60da0*/  ULDC UR4, c[0x0][0x228] ;  /* 0x00008a0000047ab9 */ /* 0x000fe20000000800 */
[----:B------:R-:W-:Y:S02]  /*60db0*/  IMAD.WIDE R20, R22, 0x2, R18 ;  /* 0x0000000216147825 */ /* 0x000fe400078e0212 */
[----:B------:R-:W-:Y:S04]  /*60dc0*/  @P5 STG.E.U16 desc[UR8][R2.64], R4 ;  /* 0x0000000402005986 */ /* 0x000fe8000c101508 */
[----:B------:R1:W-:Y:S01]  /*60dd0*/  @P3 STG.E.U16 desc[UR8][R10.64], R0 ;  /* 0x000000000a003986 */ /* 0x0003e2000c101508 */
[----:B------:R-:W-:Y:S01]  /*60de0*/  ISETP.LT.AND P4, PT, R26, UR4, !P0 ;  /* 0x000000041a007c0c */ /* 0x000fe2000c781270 */
[----:B------:R-:W-:-:S02]  /*60df0*/  ULDC UR4, c[0x0][0x248] ;  /* 0x0000920000047ab9 */ /* 0x000fc40000000800 */
[----:B0-----:R-:W3:Y:S01]  /*60e00*/  LDL.LU R24, [R1+0x394] ;  /* 0x0003940001187983 */ /* 0x001ee20000300800 */
[----:B------:R-:W-:Y:S01]  /*60e10*/  ISETP.LT.AND P5, PT, R29, UR5, !P0 ;  /* 0x000000051d007c0c */ /* 0x000fe2000c7a1270 */
[----:B------:R-:W-:Y:S01]  /*60e20*/  IMAD.WIDE R8, R22, 0x2, R14 ;  /* 0x0000000216087825 */ /* 0x000fe200078e020e */
[----:B------:R-:W-:Y:S01]  /*60e30*/  ISETP.LT.AND P3, PT, R28, UR6, !P0 ;  /* 0x000000061c007c0c */ /* 0x000fe2000c761270 */
[----:B------:R-:W-:Y:S01]  /*60e40*/  ULDC UR5, c[0x0][0x228] ;  /* 0x00008a0000057ab9 */ /* 0x000fe20000000800 */
[----:B------:R-:W-:Y:S01]  /*60e50*/  ULDC UR6, c[0x0][0x228] ;  /* 0x00008a0000067ab9 */ /* 0x000fe20000000800 */
[----:B-1----:R-:W4:Y:S04]  /*60e60*/  LDL R11, [R1+0x3a4] ;  /* 0x0003a400010b7983 */ /* 0x002f280000100800 */
[----:B--2---:R0:W-:Y:S02]  /*60e70*/  @P6 STG.E.U16 desc[UR8][R20.64], R23 ;  /* 0x0000001714006986 */ /* 0x0041e4000c101508 */
[----:B0-----:R-:W-:-:S05]  /*60e80*/  VIADD R20, R25, 0x7c ;  /* 0x0000007c19147836 */ /* 0x001fca0000000000 */
[----:B------:R-:W-:Y:S02]  /*60e90*/  ISETP.GE.AND P0, PT, R20, UR17, PT ;  /* 0x0000001114007c0c */ /* 0x000fe4000bf06270 */
[----:B------:R-:W2:Y:S01]  /*60ea0*/  LDL.LU R20, [R1+0x3a4] ;  /* 0x0003a40001147983 */ /* 0x000ea20000300800 */
[----:B------:R-:W-:Y:S01]  /*60eb0*/  PRMT R4, R23, 0x7632, R4 ;  /* 0x0000763217047816 */ /* 0x000fe20000000004 */
[C---:B------:R-:W-:Y:S01]  /*60ec0*/  VIADD R0, R22.reuse, UR4 ;  /* 0x0000000416007c36 */ /* 0x040fe20008000000 */
[----:B------:R-:W-:Y:S01]  /*60ed0*/  ISETP.LT.AND P6, PT, R27, UR7, !P2 ;  /* 0x000000071b007c0c */ /* 0x000fe2000d7c1270 */
[----:B------:R-:W-:Y:S01]  /*60ee0*/  ULDC UR4, c[0x0][0x228] ;  /* 0x00008a0000047ab9 */ /* 0x000fe20000000800 */
[----:B------:R-:W-:Y:S01]  /*60ef0*/  IMAD.WIDE R2, R22, 0x2, R12 ;  /* 0x0000000216027825 */ /* 0x000fe200078e020c */
[----:B------:R3:W-:Y:S01]  /*60f00*/  @P4 STG.E.U16 desc[UR8][R8.64], R4 ;  /* 0x0000000408004986 */ /* 0x0007e2000c101508 */
[----:B------:R-:W-:Y:S01]  /*60f10*/  ISETP.LT.AND P4, PT, R26, UR4, !P2 ;  /* 0x000000041a007c0c */ /* 0x000fe2000d781270 */
[----:B------:R-:W-:Y:S01]  /*60f20*/  ULDC UR7, c[0x0][0x228] ;  /* 0x00008a0000077ab9 */ /* 0x000fe20000000800 */
[----:B------:R-:W-:Y:S01]  /*60f30*/  IMAD.WIDE R22, R22, 0x2, R16 ;  /* 0x0000000216167825 */ /* 0x000fe200078e0210 */
[----:B------:R-:W-:Y:S01]  /*60f40*/  ULDC UR4, c[0x0][0x248] ;  /* 0x0000920000047ab9 */ /* 0x000fe20000000800 */
[----:B----4-:R-:W-:-:S02]  /*60f50*/  PRMT R21, R11, 0x7632, R21 ;  /* 0x000076320b157816 */ /* 0x010fc40000000015 */
[----:B------:R-:W-:Y:S01]  /*60f60*/  IMAD.WIDE R10, R0, 0x2, R18 ;  /* 0x00000002000a7825 */ /* 0x000fe200078e0212 */
[----:B---3--:R-:W-:-:S03]  /*60f70*/  PRMT R4, R24, 0x7632, R4 ;  /* 0x0000763218047816 */ /* 0x008fc60000000004 */
[----:B------:R-:W-:Y:S01]  /*60f80*/  IMAD.WIDE R8, R0, 0x2, R14 ;  /* 0x0000000200087825 */ /* 0x000fe200078e020e */
[----:B--2---:R-:W-:Y:S04]  /*60f90*/  @P5 STG.E.U16 desc[UR8][R2.64], R20 ;  /* 0x0000001402005986 */ /* 0x004fe8000c101508 */
[----:B------:R0:W-:Y:S01]  /*60fa0*/  @P3 STG.E.U16 desc[UR8][R22.64], R21 ;  /* 0x0000001516003986 */ /* 0x0001e2000c101508 */
[----:B------:R-:W-:Y:S01]  /*60fb0*/  ISETP.LT.AND P5, PT, R29, UR5, !P2 ;  /* 0x000000051d007c0c */ /* 0x000fe2000d7a1270 */
[----:B------:R-:W-:Y:S01]  /*60fc0*/  ULDC UR5, c[0x0][0x228] ;  /* 0x00008a0000057ab9 */ /* 0x000fe20000000800 */
[----:B------:R-:W-:Y:S01]  /*60fd0*/  ISETP.LT.AND P3, PT, R28, UR6, !P2 ;  /* 0x000000061c007c0c */ /* 0x000fe2000d761270 */
[----:B------:R1:W-:Y:S01]  /*60fe0*/  @P6 STG.E.U16 desc[UR8][R10.64], R24 ;  /* 0x000000180a006986 */ /* 0x0003e2000c101508 */
[----:B------:R-:W-:Y:S01]  /*60ff0*/  ULDC UR6, c[0x0][0x228] ;  /* 0x00008a0000067ab9 */ /* 0x000fe20000000800 */
[----:B0-----:R-:W-:-:S02]  /*61000*/  VIADD R22, R25, 0x7d ;  /* 0x0000007d19167836 */ /* 0x001fc40000000000 */
[----:B------:R0:W-:Y:S04]  /*61010*/  @P4 STG.E.U16 desc[UR8][R8.64], R4 ;  /* 0x0000000408004986 */ /* 0x0001e8000c101508 */
[----:B-1----:R-:W2:Y:S01]  /*61020*/  LDL.LU R24, [R1+0x398] ;  /* 0x0003980001187983 */ /* 0x002ea20000300800 */
[----:B------:R-:W-:-:S03]  /*61030*/  ISETP.GE.AND P2, PT, R22, UR15, PT ;  /* 0x0000000f16007c0c */ /* 0x000fc6000bf46270 */
[----:B------:R-:W3:Y:S04]  /*61040*/  LDL.LU R22, [R1+0x3a8] ;  /* 0x0003a80001167983 */ /* 0x000ee80000300800 */
[----:B0-----:R-:W4:Y:S01]  /*61050*/  LDL.LU R9, [R1+0x3b8] ;  /* 0x0003b80001097983 */ /* 0x001f220000300800 */
[----:B------:R-:W-:Y:S01]  /*61060*/  ISETP.LT.AND P6, PT, R27, UR7, !P0 ;  /* 0x000000071b007c0c */ /* 0x000fe2000c7c1270 */
[C---:B------:R-:W-:Y:S01]  /*61070*/  VIADD R23, R0.reuse, UR4 ;  /* 0x0000000400177c36 */ /* 0x040fe20008000000 */
[----:B------:R-:W-:Y:S01]  /*61080*/  ULDC UR4, c[0x0][0x228] ;  /* 0x00008a0000047ab9 */ /* 0x000fe20000000800 */
[----:B------:R-:W-:-:S04]  /*61090*/  IMAD.WIDE R2, R0, 0x2, R12 ;  /* 0x0000000200027825 */ /* 0x000fc800078e020c */
[----:B------:R-:W-:Y:S01]  /*610a0*/  IMAD.WIDE R10, R0, 0x2, R16 ;  /* 0x00000002000a7825 */ /* 0x000fe200078e0210 */
[----:B------:R-:W-:-:S03]  /*610b0*/  PRMT R0, R5, 0x7632, R0 ;  /* 0x0000763205007816 */ /* 0x000fc60000000000 */
[----:B------:R-:W-:Y:S01]  /*610c0*/  IMAD.WIDE R20, R23, 0x2, R18 ;  /* 0x0000000217147825 */ /* 0x000fe200078e0212 */
[----:B------:R0:W-:Y:S04]  /*610d0*/  @P5 STG.E.U16 desc[UR8][R2.64], R5 ;  /* 0x0000000502005986 */ /* 0x0001e8000c101508 */
[----:B------:R-:W-:Y:S01]  /*610e0*/  @P3 STG.E.U16 desc[UR8][R10.64], R0 ;  /* 0x000000000a003986 */ /* 0x000fe2000c101508 */
[----:B------:R-:W-:Y:S01]  /*610f0*/  ISETP.LT.AND P3, PT, R26, UR4, !P0 ;  /* 0x000000041a007c0c */ /* 0x000fe2000c761270 */
[----:B------:R-:W-:Y:S01]  /*61100*/  ULDC UR4, c[0x0][0x248] ;  /* 0x0000920000047ab9 */ /* 0x000fe20000000800 */
[----:B------:R-:W-:Y:S01]  /*61110*/  ISETP.LT.AND P4, PT, R29, UR5, !P0 ;  /* 0x000000051d007c0c */ /* 0x000fe2000c781270 */
[----:B------:R-:W-:Y:S01]  /*61120*/  ULDC UR5, c[0x0][0x228] ;  /* 0x00008a0000057ab9 */ /* 0x000fe20000000800 */
[----:B------:R-:W-:Y:S01]  /*61130*/  ISETP.LT.AND P5, PT, R28, UR6, !P0 ;  /* 0x000000061c007c0c */ /* 0x000fe2000c7a1270 */
[----:B------:R-:W-:Y:S01]  /*61140*/  ULDC UR6, c[0x0][0x228] ;  /* 0x00008a0000067ab9 */ /* 0x000fe20000000800 */
[----:B0-----:R-:W-:Y:S01]  /*61150*/  IMAD.WIDE R4, R23, 0x2, R14 ;  /* 0x0000000217047825 */ /* 0x001fe200078e020e */
[----:B----4-:R0:W-:Y:S03]  /*61160*/  @P6 STG.E.U16 desc[UR8][R20.64], R9 ;  /* 0x0000000914006986 */ /* 0x0101e6000c101508 */
[----:B0-----:R-:W-:-:S02]  /*61170*/  VIADD R20, R25, 0x7e ;  /* 0x0000007e19147836 */ /* 0x001fc40000000000 */
[----:B------:R-:W4:Y:S01]  /*61180*/  LDL.LU R25, [R1+0x3bc] ;  /* 0x0003bc0001197983 */ /* 0x000f220000300800 */
[----:B------:R-:W-:Y:S01]  /*61190*/  PRMT R0, R9, 0x7632, R0 ;  /* 0x0000763209007816 */ /* 0x000fe20000000000 */
[----:B------:R-:W-:Y:S01]  /*611a0*/  IMAD.WIDE R2, R23, 0x2, R12 ;  /* 0x0000000217027825 */ /* 0x000fe200078e020c */
[----:B------:R-:W-:Y:S01]  /*611b0*/  ISETP.LT.AND P6, PT, R27, UR5, !P2 ;  /* 0x000000051b007c0c */ /* 0x000fe2000d7c1270 */
[----:B------:R-:W-:Y:S01]  /*611c0*/  ULDC UR5, c[0x0][0x228] ;  /* 0x00008a0000057ab9 */ /* 0x000fe20000000800 */
[----:B---3--:R-:W-:Y:S01]  /*611d0*/  PRMT R11, R22, 0x7632, R11 ;  /* 0x00007632160b7816 */ /* 0x008fe2000000000b */
[C---:B------:R-:W-:Y:S01]  /*611e0*/  IMAD.WIDE R8, R23.reuse, 0x2, R16 ;  /* 0x0000000217087825 */ /* 0x040fe200078e0210 */
[----:B------:R-:W-:Y:S03]  /*611f0*/  @P3 STG.E.U16 desc[UR8][R4.64], R0 ;  /* 0x0000000004003986 */ /* 0x000fe6000c101508 */
[----:B------:R-:W-:Y:S01]  /*61200*/  VIADD R10, R23, UR4 ;  /* 0x00000004170a7c36 */ /* 0x000fe20008000000 */
[----:B------:R0:W-:Y:S01]  /*61210*/  @P4 STG.E.U16 desc[UR8][R2.64], R22 ;  /* 0x0000001602004986 */ /* 0x0001e2000c101508 */
[----:B------:R-:W-:Y:S01]  /*61220*/  ULDC UR4, c[0x0][0x228] ;  /* 0x00008a0000047ab9 */ /* 0x000fe20000000800 */
[----:B------:R-:W-:Y:S01]  /*61230*/  ISETP.LT.AND P4, PT, R29, UR5, !P2 ;  /* 0x000000051d007c0c */ /* 0x000fe2000d781270 */
[----:B------:R-:W-:Y:S01]  /*61240*/  ULDC UR5, c[0x0][0x228] ;  /* 0x00008a0000057ab9 */ /* 0x000fe20000000800 */
[----:B------:R1:W-:Y:S01]  /*61250*/  @P5 STG.E.U16 desc[UR8][R8.64], R11 ;  /* 0x0000000b08005986 */ /* 0x0003e2000c101508 */
[----:B------:R-:W-:Y:S01]  /*61260*/  ISETP.LT.AND P5, PT, R26, UR4, !P2 ;  /* 0x000000041a007c0c */ /* 0x000fe2000d7a1270 */
[----:B------:R-:W-:Y:S01]  /*61270*/  ULDC UR4, c[0x0][0x228] ;  /* 0x00008a0000047ab9 */ /* 0x000fe20000000800 */
[----:B------:R-:W-:Y:S01]  /*61280*/  ISETP.GE.AND P0, PT, R20, UR13, PT ;  /* 0x0000000d14007c0c */ /* 0x000fe2000bf06270 */
[----:B0-----:R-:W-:Y:S01]  /*61290*/  IMAD.WIDE R2, R10, 0x2, R18 ;  /* 0x000000020a027825 */ /* 0x001fe200078e0212 */
[----:B------:R-:W-:Y:S01]  /*612a0*/  ISETP.LT.AND P2, PT, R28, UR4, !P2 ;  /* 0x000000041c007c0c */ /* 0x000fe2000d741270 */
[----:B------:R-:W-:Y:S01]  /*612b0*/  ULDC UR4, c[0x0][0x248] ;  /* 0x0000920000047ab9 */ /* 0x000fe20000000800 */
[----:B--2---:R-:W-:-:S02]  /*612c0*/  PRMT R21, R24, 0x7632, R21 ;  /* 0x0000763218157816 */ /* 0x004fc40000000015 */
[----:B------:R0:W-:Y:S01]  /*612d0*/  @P6 STG.E.U16 desc[UR8][R2.64], R24 ;  /* 0x0000001802006986 */ /* 0x0001e2000c101508 */
[----:B------:R-:W-:Y:S01]  /*612e0*/  ISETP.LT.AND P6, PT, R27, UR5, !P0 ;  /* 0x000000051b007c0c */ /* 0x000fe2000c7c1270 */
[----:B------:R-:W-:Y:S01]  /*612f0*/  IMAD.WIDE R4, R10, 0x2, R12 ;  /* 0x000000020a047825 */ /* 0x000fe200078e020c */
[----:B------:R-:W-:-:S03]  /*61300*/  ULDC UR5, c[0x0][0x228] ;  /* 0x00008a0000057ab9 */ /* 0x000fc60000000800 */
[C---:B-1----:R-:W-:Y:S01]  /*61310*/  VIADD R9, R10.reuse, UR4 ;  /* 0x000000040a097c36 */ /* 0x042fe20008000000 */
[----:B------:R-:W-:Y:S01]  /*61320*/  ULDC UR4, c[0x0][0x228] ;  /* 0x00008a0000047ab9 */ /* 0x000fe20000000800 */
[----:B0-----:R-:W-:-:S05]  /*61330*/  IMAD.WIDE R2, R10, 0x2, R14 ;  /* 0x000000020a027825 */ /* 0x001fca00078e020e */
[----:B------:R0:W-:Y:S01]  /*61340*/  @P5 STG.E.U16 desc[UR8][R2.64], R21 ;  /* 0x0000001502005986 */ /* 0x0001e2000c101508 */
[----:B------:R-:W-:-:S03]  /*61350*/  IMAD.WIDE R10, R10, 0x2, R16 ;  /* 0x000000020a0a7825 */ /* 0x000fc600078e0210 */
[----:B------:R1:W-:Y:S01]  /*61360*/  @P4 STG.E.U16 desc[UR8][R4.64], R6 ;  /* 0x0000000604004986 */ /* 0x0003e2000c101508 */
[C---:B------:R-:W-:Y:S01]  /*61370*/  ISETP.LT.AND P4, PT, R26.reuse, UR5, !P1 ;  /* 0x000000051a007c0c */ /* 0x040fe2000cf81270 */
[----:B------:R-:W-:Y:S01]  /*61380*/  ULDC UR5, c[0x0][0x228] ;  /* 0x00008a0000057ab9 */ /* 0x000fe20000000800 */
[----:B------:R-:W-:Y:S01]  /*61390*/  ISETP.LT.AND P5, PT, R26, UR4, !P0 ;  /* 0x000000041a007c0c */ /* 0x000fe2000c7a1270 */
[----:B------:R-:W-:Y:S01]  /*613a0*/  ULDC UR4, c[0x0][0x228] ;  /* 0x00008a0000047ab9 */ /* 0x000fe20000000800 */
[----:B0-----:R-:W-:Y:S01]  /*613b0*/  IMAD.WIDE R20, R9, 0x2, R18 ;  /* 0x0000000209147825 */ /* 0x001fe200078e0212 */
[----:B-1----:R-:W-:Y:S02]  /*613c0*/  PRMT R5, R6, 0x7632, R5 ;  /* 0x0000763206057816 */ /* 0x002fe40000000005 */
[----:B------:R-:W-:Y:S01]  /*613d0*/  ISETP.LT.AND P3, PT, R27, UR6, !P1 ;  /* 0x000000061b007c0c */ /* 0x000fe2000cf61270 */
[----:B------:R-:W-:Y:S02]  /*613e0*/  ULDC UR6, c[0x0][0x228] ;  /* 0x00008a0000067ab9 */ /* 0x000fe40000000800 */
[----:B------:R0:W-:Y:S01]  /*613f0*/  @P2 STG.E.U16 desc[UR8][R10.64], R5 ;  /* 0x000000050a002986 */ /* 0x0001e2000c101508 */
[C---:B------:R-:W-:Y:S01]  /*61400*/  ISETP.LT.AND P2, PT, R29.reuse, UR5, !P1 ;  /* 0x000000051d007c0c */ /* 0x040fe2000cf41270 */
[----:B------:R-:W-:Y:S01]  /*61410*/  ULDC UR5, c[0x0][0x228] ;  /* 0x00008a0000057ab9 */ /* 0x000fe20000000800 */
[C---:B------:R-:W-:Y:S01]  /*61420*/  ISETP.LT.AND P1, PT, R28.reuse, UR6, !P1 ;  /* 0x000000061c007c0c */ /* 0x040fe2000cf21270 */
[----:B----4-:R1:W-:Y:S01]  /*61430*/  @P6 STG.E.U16 desc[UR8][R20.64], R25 ;  /* 0x0000001914006986 */ /* 0x0103e2000c101508 */
[----:B------:R-:W-:Y:S01]  /*61440*/  ISETP.LT.AND P6, PT, R29, UR4, !P0 ;  /* 0x000000041d007c0c */ /* 0x000fe2000c7c1270 */
[----:B------:R-:W-:Y:S01]  /*61450*/  ULDC UR4, c[0x0][0x248] ;  /* 0x0000920000047ab9 */ /* 0x000fe20000000800 */
[----:B------:R-:W-:Y:S01]  /*61460*/  ISETP.LT.AND P0, PT, R28, UR5, !P0 ;  /* 0x000000051c007c0c */ /* 0x000fe2000c701270 */
[----:B------:R-:W2:Y:S04]  /*61470*/  LDL.LU R29, [R1+0x1978] ;  /* 0x00197800011d7983 */ /* 0x000ea80000300800 */
[----:B------:R-:W3:Y:S01]  /*61480*/  LDL.LU R28, [R1+0x1974] ;  /* 0x00197400011c7983 */ /* 0x000ee20000300800 */
[----:B0-----:R-:W-:Y:S01]  /*61490*/  VIADD R11, R9, UR4 ;  /* 0x00000004090b7c36 */ /* 0x001fe20008000000 */
[----:B------:R-:W-:Y:S01]  /*614a0*/  PRMT R0, R25, 0x7632, R0 ;  /* 0x0000763219007816 */ /* 0x000fe20000000000 */
[----:B------:R-:W-:-:S04]  /*614b0*/  IMAD.WIDE R2, R9, 0x2, R14 ;  /* 0x0000000209027825 */ /* 0x000fc800078e020e */
[C---:B------:R-:W-:Y:S01]  /*614c0*/  IMAD.WIDE R4, R9.reuse, 0x2, R12 ;  /* 0x0000000209047825 */ /* 0x040fe200078e020c */
[----:B------:R1:W-:Y:S03]  /*614d0*/  @P5 STG.E.U16 desc[UR8][R2.64], R0 ;  /* 0x0000000002005986 */ /* 0x0003e6000c101508 */
[----:B------:R-:W-:-:S04]  /*614e0*/  IMAD.WIDE R8, R9, 0x2, R16 ;  /* 0x0000000209087825 */ /* 0x000fc800078e0210 */
[----:B------:R-:W-:-:S04]  /*614f0*/  IMAD.WIDE R18, R11, 0x2, R18 ;  /* 0x000000020b127825 */ /* 0x000fc800078e0212 */
[----:B------:R-:W-:-:S04]  /*61500*/  IMAD.WIDE R14, R11, 0x2, R14 ;  /* 0x000000020b0e7825 */ /* 0x000fc800078e020e */
[----:B------:R-:W-:-:S04]  /*61510*/  IMAD.WIDE R12, R11, 0x2, R12 ;  /* 0x000000020b0c7825 */ /* 0x000fc800078e020c */
[----:B------:R-:W-:Y:S01]  /*61520*/  IMAD.WIDE R16, R11, 0x2, R16 ;  /* 0x000000020b107825 */ /* 0x000fe200078e0210 */
[----:B--2---:R-:W-:Y:S01]  /*61530*/  PRMT R6, R29, 0x7632, R6 ;  /* 0x000076321d067816 */ /* 0x004fe20000000006 */
[----:B------:R1:W-:Y:S01]  /*61540*/  @P6 STG.E.U16 desc[UR8][R4.64], R29 ;  /* 0x0000001d04006986 */ /* 0x0003e2000c101508 */
[----:B---3--:R-:W-:-:S03]  /*61550*/  PRMT R10, R28, 0x7632, R10 ;  /* 0x000076321c0a7816 */ /* 0x008fc6000000000a */
[----:B------:R1:W-:Y:S04]  /*61560*/  @P0 STG.E.U16 desc[UR8][R8.64], R6 ;  /* 0x0000000608000986 */ /* 0x0003e8000c101508 */
[----:B------:R1:W-:Y:S04]  /*61570*/  @P3 STG.E.U16 desc[UR8][R18.64], R28 ;  /* 0x0000001c12003986 */ /* 0x0003e8000c101508 */
[----:B------:R1:W-:Y:S04]  /*61580*/  @P4 STG.E.U16 desc[UR8][R14.64], R10 ;  /* 0x0000000a0e004986 */ /* 0x0003e8000c101508 */
[----:B------:R1:W-:Y:S01]  /*61590*/  @P2 STG.E.U16 desc[UR8][R12.64], R7 ;  /* 0x000000070c002986 */ /* 0x0003e2000c101508 */
[----:B------:R-:W-:Y:S05]  /*615a0*/  @!P1 EXIT ;  /* 0x000000000000994d */ /* 0x000fea0003800000 */
[----:B-1----:R-:W-:-:S05]  /*615b0*/  PRMT R8, R7, 0x7632, R8 ;  /* 0x0000763207087816 */ /* 0x002fca0000000008 */
[----:B------:R-:W-:Y:S01]  /*615c0*/  STG.E.U16 desc[UR8][R16.64], R8 ;  /* 0x0000000810007986 */ /* 0x000fe2000c101508 */
[----:B------:R-:W-:Y:S05]  /*615d0*/  EXIT ;  /* 0x000000000000794d */ /* 0x000fea0003800000 */
.L_x_2:
[----:B------:R-:W-:-:S00]  /*615e0*/  BRA `(.L_x_2) ;  /* 0xfffffffc00fc7947 */ /* 0x000fc0000383ffff */
[----:B------:R-:W-:-:S00]  /*615f0*/  NOP ;  /* 0x0000000000007918 */ /* 0x000fc00000000000 */
        /* <DEDUP_REMOVED lines=8> */
.L_x_3:


//--------------------- .nv.shared.matmul_kernel  --------------------------
	.section	.nv.shared.matmul_kernel,"aw",@nobits
	.sectionflags	@""
	.align	16
	.zero		1024


//--------------------- .nv.shared.reserved.0     --------------------------
	.section	.nv.shared.reserved.0,"aw",@nobits
	.weak		__nv_reservedSMEM_offset_0_alias
	.size		__nv_reservedSMEM_offset_0_alias, 0, 0
	.other		__nv_reservedSMEM_offset_0_alias,@"STO_CUDA_RESERVED_SHARED STV_DEFAULT"
__nv_reservedSMEM_offset_0_alias:
	.zero		0


//--------------------- .nv.constant0.matmul_kernel --------------------------
	.section	.nv.constant0.matmul_kernel,"a",@progbits
	.sectionflags	@""
	.align	4
.nv.constant0.matmul_kernel:
	.zero		608


//--------------------- SYMBOLS --------------------------

	.type		.nv.reservedSmem.offset0,@object
	.size		.nv.reservedSmem.offset0,0x4
